def matmul_kernel(
    a_ptr,
    b_ptr,
    c_ptr,
    M,
    N,
    K,
    stride_am,
    stride_ak,
    stride_bk,
    stride_bn,
    stride_cm,
    stride_cn,
    BLOCK_M: tl.constexpr,
    BLOCK_N: tl.constexpr,
    BLOCK_K: tl.constexpr,
    GROUP_M: tl.constexpr,
):
    pid = tl.program_id(axis=0)
    num_pid_m = tl.cdiv(M, BLOCK_M)
    num_pid_n = tl.cdiv(N, BLOCK_N)
    num_pid_in_group = GROUP_M * num_pid_n
    group_id = pid // num_pid_in_group
    first_pid_m = group_id * GROUP_M
    group_size_m = min(num_pid_m - first_pid_m, GROUP_M)
    pid_m = first_pid_m + ((pid % num_pid_in_group) % group_size_m)
    pid_n = (pid % num_pid_in_group) // group_size_m

    offs_am = (pid_m * BLOCK_M + tl.arange(0, BLOCK_M)) % M
    offs_bn = (pid_n * BLOCK_N + tl.arange(0, BLOCK_N)) % N
    offs_k = tl.arange(0, BLOCK_K)
    a_ptrs = a_ptr + offs_am[:, None] * stride_am + offs_k[None, :] * stride_ak
    b_ptrs = b_ptr + offs_k[:, None] * stride_bk + offs_bn[None, :] * stride_bn

    acc = tl.zeros((BLOCK_M, BLOCK_N), dtype=tl.float32)
    for kk in range(0, tl.cdiv(K, BLOCK_K)):
        a = tl.load(a_ptrs, mask=offs_k[None, :] < K - kk * BLOCK_K, other=0.0)
        b = tl.load(b_ptrs, mask=offs_k[:, None] < K - kk * BLOCK_K, other=0.0)
        acc = tl.dot(a, b, acc)
        a_ptrs += BLOCK_K * stride_ak
        b_ptrs += BLOCK_K * stride_bk

    c = acc.to(c_ptr.dtype.element_ty)
    offs_cm = pid_m * BLOCK_M + tl.arange(0, BLOCK_M)
    offs_cn = pid_n * BLOCK_N + tl.arange(0, BLOCK_N)
    c_ptrs = c_ptr + offs_cm[:, None] * stride_cm + offs_cn[None, :] * stride_cn
    mask = (offs_cm[:, None] < M) & (offs_cn[None, :] < N)
    tl.store(c_ptrs, c, mask=mask)

# config = {"BLOCK_K": 128, "BLOCK_M": 512, "BLOCK_N": 16, "GROUP_M": 8, "arch": "sm_90", "dtype": "fp16", "num_ctas": 1, "num_stages": 2, "num_warps": 4}
# arch = sm_90


// ===== COMPILED SASS (sm_90a) =====

	.target	sm_90a

	.elftype	@"ET_EXEC"


//--------------------- .note.nv.tkinfo           --------------------------
	.section	.note.nv.tkinfo,"",@"SHT_NOTE"
	.sectionflags	@"SHF_NOTE_NV_TKINFO"
	.tkinfo
        /*0018*/ 	.word	0x00000002
        /*0030*/ 	.string	""
        /*0030*/ 	.string	"ptxas"
        /*0030*/ 	.string	"Cuda compilation tools, release 13.0, V13.0.88"
        /*0030*/ 	.string	"Build cuda_13.0.r13.0/compiler.36424714_0"
        /*0030*/ 	.string	"-v  -suppress-debug-info  -lineinfo  -arch sm_90a "



//--------------------- .note.nv.cuinfo           --------------------------
	.section	.note.nv.cuinfo,"",@"SHT_NOTE"
	.sectionflags	@"SHF_NOTE_NV_CUINFO"
        /*0018*/ 	.short	0x0002
        /*001a*/ 	.short	0x005a
        /*001c*/ 	.short	0x0082
	.zero		2


//--------------------- .nv.info                  --------------------------
	.section	.nv.info,"",@"SHT_CUDA_INFO"
	.align	4


	//----- nvinfo : EIATTR_REGCOUNT
	.align		4
        /*0000*/ 	.byte	0x04, 0x2f
        /*0002*/ 	.short	(.L_1 - .L_0)
	.align		4
.L_0:
        /*0004*/ 	.word	index@(matmul_kernel)
        /*0008*/ 	.word	0x000000ff


	//----- nvinfo : EIATTR_FRAME_SIZE
	.align		4
.L_1:
        /*000c*/ 	.byte	0x04, 0x11
        /*000e*/ 	.short	(.L_3 - .L_2)
	.align		4
.L_2:
        /*0010*/ 	.word	index@(matmul_kernel)
        /*0014*/ 	.word	0x000019e8


	//----- nvinfo : EIATTR_MIN_STACK_SIZE
	.align		4
.L_3:
        /*0018*/ 	.byte	0x04, 0x12
        /*001a*/ 	.short	(.L_5 - .L_4)
	.align		4
.L_4:
        /*001c*/ 	.word	index@(matmul_kernel)
        /*0020*/ 	.word	0x000019e8
.L_5:


//--------------------- .nv.compat                --------------------------
	.section	.nv.compat,"",@"SHT_CUDA_COMPAT_INFO"
	.align	4
        /*0000*/ 	.byte	0x02, 0x09, 0x01, 0x00, 0x02, 0x02, 0x04, 0x00, 0x02, 0x05, 0x05, 0x00, 0x03, 0x07, 0x01, 0x01
        /*0010*/ 	.byte	0x02, 0x03, 0x00, 0x00, 0x02, 0x06, 0x01, 0x00, 0x04, 0x0b, 0x08, 0x00, 0x00, 0x00, 0x00, 0x00
        /*0020*/ 	.byte	0x00, 0x00, 0x00, 0x00


//--------------------- .nv.info.matmul_kernel    --------------------------
	.section	.nv.info.matmul_kernel,"",@"SHT_CUDA_INFO"
	.sectionflags	@""
	.align	4


	//----- nvinfo : EIATTR_CUDA_API_VERSION
	.align		4
        /*0000*/ 	.byte	0x04, 0x37
        /*0002*/ 	.short	(.L_7 - .L_6)
.L_6:
        /*0004*/ 	.word	0x00000082


	//----- nvinfo : EIATTR_KPARAM_INFO
	.align		4
.L_7:
        /*0008*/ 	.byte	0x04, 0x17
        /*000a*/ 	.short	(.L_9 - .L_8)
.L_8:
        /*000c*/ 	.word	0x00000000
        /*0010*/ 	.short	0x000d
        /*0012*/ 	.short	0x0048
        /*0014*/ 	.byte	0x00, 0xf4, 0x21, 0x00


	//----- nvinfo : EIATTR_KPARAM_INFO
	.align		4
.L_9:
        /*0018*/ 	.byte	0x04, 0x17
        /*001a*/ 	.short	(.L_11 - .L_10)
.L_10:
        /*001c*/ 	.word	0x00000000
        /*0020*/ 	.short	0x000c
        /*0022*/ 	.short	0x0040
        /*0024*/ 	.byte	0x00, 0xf4, 0x21, 0x00


	//----- nvinfo : EIATTR_KPARAM_INFO
	.align		4
.L_11:
        /*0028*/ 	.byte	0x04, 0x17
        /*002a*/ 	.short	(.L_13 - .L_12)
.L_12:
        /*002c*/ 	.word	0x00000000
        /*0030*/ 	.short	0x000b
        /*0032*/ 	.short	0x0038
        /*0034*/ 	.byte	0x00, 0xf0, 0x11, 0x00


	//----- nvinfo : EIATTR_KPARAM_INFO
	.align		4
.L_13:
        /*0038*/ 	.byte	0x04, 0x17
        /*003a*/ 	.short	(.L_15 - .L_14)
.L_14:
        /*003c*/ 	.word	0x00000000
        /*0040*/ 	.short	0x000a
        /*0042*/ 	.short	0x0034
        /*0044*/ 	.byte	0x00, 0xf0, 0x11, 0x00


	//----- nvinfo : EIATTR_KPARAM_INFO
	.align		4
.L_15:
        /*0048*/ 	.byte	0x04, 0x17
        /*004a*/ 	.short	(.L_17 - .L_16)
.L_16:
        /*004c*/ 	.word	0x00000000
        /*0050*/ 	.short	0x0009
        /*0052*/ 	.short	0x0030
        /*0054*/ 	.byte	0x00, 0xf0, 0x11, 0x00


	//----- nvinfo : EIATTR_KPARAM_INFO
	.align		4
.L_17:
        /*0058*/ 	.byte	0x04, 0x17
        /*005a*/ 	.short	(.L_19 - .L_18)
.L_18:
        /*005c*/ 	.word	0x00000000
        /*0060*/ 	.short	0x0008
        /*0062*/ 	.short	0x002c
        /*0064*/ 	.byte	0x00, 0xf0, 0x11, 0x00


	//----- nvinfo : EIATTR_KPARAM_INFO
	.align		4
.L_19:
        /*0068*/ 	.byte	0x04, 0x17
        /*006a*/ 	.short	(.L_21 - .L_20)
.L_20:
        /*006c*/ 	.word	0x00000000
        /*0070*/ 	.short	0x0007
        /*0072*/ 	.short	0x0028
        /*0074*/ 	.byte	0x00, 0xf0, 0x11, 0x00


	//----- nvinfo : EIATTR_KPARAM_INFO
	.align		4
.L_21:
        /*0078*/ 	.byte	0x04, 0x17
        /*007a*/ 	.short	(.L_23 - .L_22)
.L_22:
        /*007c*/ 	.word	0x00000000
        /*0080*/ 	.short	0x0006
        /*0082*/ 	.short	0x0024
        /*0084*/ 	.byte	0x00, 0xf0, 0x11, 0x00


	//----- nvinfo : EIATTR_KPARAM_INFO
	.align		4
.L_23:
        /*0088*/ 	.byte	0x04, 0x17
        /*008a*/ 	.short	(.L_25 - .L_24)
.L_24:
        /*008c*/ 	.word	0x00000000
        /*0090*/ 	.short	0x0005
        /*0092*/ 	.short	0x0020
        /*0094*/ 	.byte	0x00, 0xf0, 0x11, 0x00


	//----- nvinfo : EIATTR_KPARAM_INFO
	.align		4
.L_25:
        /*0098*/ 	.byte	0x04, 0x17
        /*009a*/ 	.short	(.L_27 - .L_26)
.L_26:
        /*009c*/ 	.word	0x00000000
        /*00a0*/ 	.short	0x0004
        /*00a2*/ 	.short	0x001c
        /*00a4*/ 	.byte	0x00, 0xf0, 0x11, 0x00


	//----- nvinfo : EIATTR_KPARAM_INFO
	.align		4
.L_27:
        /*00a8*/ 	.byte	0x04, 0x17
        /*00aa*/ 	.short	(.L_29 - .L_28)
.L_28:
        /*00ac*/ 	.word	0x00000000
        /*00b0*/ 	.short	0x0003
        /*00b2*/ 	.short	0x0018
        /*00b4*/ 	.byte	0x00, 0xf0, 0x11, 0x00


	//----- nvinfo : EIATTR_KPARAM_INFO
	.align		4
.L_29:
        /*00b8*/ 	.byte	0x04, 0x17
        /*00ba*/ 	.short	(.L_31 - .L_30)
.L_30:
        /*00bc*/ 	.word	0x00000000
        /*00c0*/ 	.short	0x0002
        /*00c2*/ 	.short	0x0010
        /*00c4*/ 	.byte	0x00, 0xf4, 0x21, 0x00


	//----- nvinfo : EIATTR_KPARAM_INFO
	.align		4
.L_31:
        /*00c8*/ 	.byte	0x04, 0x17
        /*00ca*/ 	.short	(.L_33 - .L_32)
.L_32:
        /*00cc*/ 	.word	0x00000000
        /*00d0*/ 	.short	0x0001
        /*00d2*/ 	.short	0x0008
        /*00d4*/ 	.byte	0x00, 0xf4, 0x21, 0x00


	//----- nvinfo : EIATTR_KPARAM_INFO
	.align		4
.L_33:
        /*00d8*/ 	.byte	0x04, 0x17
        /*00da*/ 	.short	(.L_35 - .L_34)
.L_34:
        /*00dc*/ 	.word	0x00000000
        /*00e0*/ 	.short	0x0000
        /*00e2*/ 	.short	0x0000
        /*00e4*/ 	.byte	0x00, 0xf4, 0x21, 0x00


	//----- nvinfo : EIATTR_SPARSE_MMA_MASK
	.align		4
.L_35:
        /*00e8*/ 	.byte	0x03, 0x50
        /*00ea*/ 	.short	0x0000


	//----- nvinfo : EIATTR_MAXREG_COUNT
	.align		4
        /*00ec*/ 	.byte	0x03, 0x1b
        /*00ee*/ 	.short	0x00ff


	//----- nvinfo : EIATTR_NUM_BARRIERS
	.align		4
        /*00f0*/ 	.byte	0x02, 0x4c
        /*00f2*/ 	.byte	0x01
	.zero		1


	//----- nvinfo : EIATTR_ANNOTATIONS
	.align		4
        /*00f4*/ 	.byte	0x04, 0x55
        /*00f6*/ 	.short	(.L_37 - .L_36)


	//   ....[0]....
.L_36:
        /*00f8*/ 	.word	0x00000001
        /*00fc*/ 	.byte	0xf0, 0x05, 0x00, 0x00, 0x01, 0x00, 0x00, 0x00, 0x30, 0x07, 0x00, 0x00, 0x01, 0x00, 0x00, 0x00
        /* <DEDUP_REMOVED lines=2684> */
        /*a8cc*/ 	.byte	0x90, 0xab, 0x02, 0x00, 0x01, 0x00, 0x00, 0x00, 0xb0, 0xab, 0x02, 0x00


	//----- nvinfo : EIATTR_MERCURY_ISA_VERSION
	.align		4
.L_37:
        /*a8d8*/ 	.byte	0x03, 0x5f
        /*a8da*/ 	.short	0x0101


	//----- nvinfo : EIATTR_EXIT_INSTR_OFFSETS
	.align		4
        /*a8dc*/ 	.byte	0x04, 0x1c
        /*a8de*/ 	.short	(.L_39 - .L_38)


	//   ....[0]....
.L_38:
        /*a8e0*/ 	.word	0x0002c010


	//   ....[1]....
        /*a8e4*/ 	.word	0x0002c040


	//----- nvinfo : EIATTR_REQNTID
	.align		4
.L_39:
        /*a8e8*/ 	.byte	0x04, 0x10
        /*a8ea*/ 	.short	(.L_41 - .L_40)
.L_40:
        /*a8ec*/ 	.word	0x00000080
        /*a8f0*/ 	.word	0x00000001
        /*a8f4*/ 	.word	0x00000001


	//----- nvinfo : EIATTR_CBANK_PARAM_SIZE
	.align		4
.L_41:
        /*a8f8*/ 	.byte	0x03, 0x19
        /*a8fa*/ 	.short	0x0050


	//----- nvinfo : EIATTR_PARAM_CBANK
	.align		4
        /*a8fc*/ 	.byte	0x04, 0x0a
        /*a8fe*/ 	.short	(.L_43 - .L_42)
	.align		4
.L_42:
        /*a900*/ 	.word	index@(.nv.constant0.matmul_kernel)
        /*a904*/ 	.short	0x0210
        /*a906*/ 	.short	0x0050


	//----- nvinfo : EIATTR_SW_WAR
	.align		4
.L_43:
        /*a908*/ 	.byte	0x04, 0x36
        /*a90a*/ 	.short	(.L_45 - .L_44)
.L_44:
        /*a90c*/ 	.word	0x00000008
.L_45:


//--------------------- .nv.callgraph             --------------------------
	.section	.nv.callgraph,"",@"SHT_CUDA_CALLGRAPH"
	.align	4
	.sectionentsize	8
	.align		4
        /*0000*/ 	.word	0x00000000
	.align		4
        /*0004*/ 	.word	0xffffffff
	.align		4
        /*0008*/ 	.word	0x00000000
	.align		4
        /*000c*/ 	.word	0xfffffffe
	.align		4
        /*0010*/ 	.word	0x00000000
	.align		4
        /*0014*/ 	.word	0xfffffffd
	.align		4
        /*0018*/ 	.word	0x00000000
	.align		4
        /*001c*/ 	.word	0xfffffffc


//--------------------- .text.matmul_kernel       --------------------------
	.section	.text.matmul_kernel,"ax",@progbits
	.align	128
        .global         matmul_kernel
        .type           matmul_kernel,@function
        .size           matmul_kernel,(.L_x_3 - matmul_kernel)
        .other          matmul_kernel,@"STO_CUDA_ENTRY STV_DEFAULT"
matmul_kernel:
.text.matmul_kernel:
[----:B------:R-:W0:Y:S08]  /*0000*/  LDC R1, c[0x0][0x28] ;  /* 0x00000a00ff017b82 */ /* 0x000e300000000800 */
[----:B------:R-:W1:Y:S01]  /*0010*/  LDC.64 R2, c[0x0][0x228] ;  /* 0x00008a00ff027b82 */ /* 0x000e620000000a00 */
[----:B------:R-:W2:Y:S01]  /*0020*/  S2R R7, SR_CTAID.X ;  /* 0x0000000000077919 */ /* 0x000ea20000002500 */
[----:B0-----:R-:W-:Y:S01]  /*0030*/  VIADD R1, R1, 0xffffe618 ;  /* 0xffffe61801017836 */ /* 0x001fe20000000000 */
[----:B------:R-:W-:Y:S01]  /*0040*/  ULDC.64 UR60, c[0x0][0x208] ;  /* 0x00008200003c7ab9 */ /* 0x000fe20000000a00 */
[----:B------:R-:W-:-:S02]  /*0050*/  CS2R R14, SRZ ;  /* 0x00000000000e7805 */ /* 0x000fc4000001ff00 */
[----:B------:R-:W-:Y:S02]  /*0060*/  CS2R R16, SRZ ;  /* 0x0000000000107805 */ /* 0x000fe4000001ff00 */
[----:B------:R-:W-:Y:S02]  /*0070*/  CS2R R18, SRZ ;  /* 0x0000000000127805 */ /* 0x000fe4000001ff00 */
[----:B------:R-:W-:Y:S02]  /*0080*/  CS2R R36, SRZ ;  /* 0x0000000000247805 */ /* 0x000fe4000001ff00 */
[----:B------:R-:W-:Y:S02]  /*0090*/  CS2R R38, SRZ ;  /* 0x0000000000267805 */ /* 0x000fe4000001ff00 */
[----:B------:R-:W-:Y:S02]  /*00a0*/  CS2R R52, SRZ ;  /* 0x0000000000347805 */ /* 0x000fe4000001ff00 */
        /* <DEDUP_REMOVED lines=8> */
[----:B------:R-:W-:Y:S01]  /*0130*/  CS2R R90, SRZ ;  /* 0x00000000005a7805 */ /* 0x000fe2000001ff00 */
[----:B-1----:R-:W-:-:S05]  /*0140*/  VIADD R0, R3, 0xf ;  /* 0x0000000f03007836 */ /* 0x002fca0000000000 */
[----:B------:R-:W-:-:S04]  /*0150*/  SHF.R.S32.HI R5, RZ, 0x1f, R0 ;  /* 0x0000001fff057819 */ /* 0x000fc80000011400 */
[----:B------:R-:W-:Y:S02]  /*0160*/  LEA.HI R5, R5, R0, RZ, 0x4 ;  /* 0x0000000005057211 */ /* 0x000fe400078f20ff */
[----:B--2---:R-:W-:Y:S02]  /*0170*/  IABS R10, R7 ;  /* 0x00000007000a7213 */ /* 0x004fe40000000000 */
[----:B------:R-:W-:-:S05]  /*0180*/  SHF.R.S32.HI R5, RZ, 0x4, R5 ;  /* 0x00000004ff057819 */ /* 0x000fca0000011405 */
[----:B------:R-:W-:-:S05]  /*0190*/  IMAD.SHL.U32 R6, R5, 0x8, RZ ;  /* 0x0000000805067824 */ /* 0x000fca00078e00ff */
[-C--:B------:R-:W-:Y:S02]  /*01a0*/  IABS R9, R6.reuse ;  /* 0x0000000600097213 */ /* 0x080fe40000000000 */
[----:B------:R-:W-:Y:S02]  /*01b0*/  IABS R12, R6 ;  /* 0x00000006000c7213 */ /* 0x000fe40000000000 */
[----:B------:R-:W0:Y:S08]  /*01c0*/  I2F.RP R0, R9 ;  /* 0x0000000900007306 */ /* 0x000e300000209400 */
[----:B0-----:R-:W0:Y:S02]  /*01d0*/  MUFU.RCP R0, R0 ;  /* 0x0000000000007308 */ /* 0x001e240000001000 */
[----:B0-----:R-:W-:-:S02]  /*01e0*/  VIADD R4, R0, 0xffffffe ;  /* 0x0ffffffe00047836 */ /* 0x001fc40000000000 */
[----:B------:R-:W-:-:S04]  /*01f0*/  IMAD.MOV R0, RZ, RZ, -R12 ;  /* 0x000000ffff007224 */ /* 0x000fc800078e0a0c */
[----:B------:R0:W1:Y:S02]  /*0200*/  F2I.FTZ.U32.TRUNC.NTZ R5, R4 ;  /* 0x0000000400057305 */ /* 0x000064000021f000 */
[----:B0-----:R-:W-:Y:S02]  /*0210*/  IMAD.MOV.U32 R4, RZ, RZ, RZ ;  /* 0x000000ffff047224 */ /* 0x001fe400078e00ff */
[----:B-1----:R-:W-:-:S04]  /*0220*/  IMAD.MOV R8, RZ, RZ, -R5 ;  /* 0x000000ffff087224 */ /* 0x002fc800078e0a05 */
[----:B------:R-:W-:Y:S02]  /*0230*/  IMAD R11, R8, R9, RZ ;  /* 0x00000009080b7224 */ /* 0x000fe400078e02ff */
[----:B------:R-:W-:Y:S02]  /*0240*/  IMAD.MOV.U32 R8, RZ, RZ, R10 ;  /* 0x000000ffff087224 */ /* 0x000fe400078e000a */
[----:B------:R-:W-:-:S06]  /*0250*/  IMAD.HI.U32 R5, R5, R11, R4 ;  /* 0x0000000b05057227 */ /* 0x000fcc00078e0004 */
[----:B------:R-:W-:-:S04]  /*0260*/  IMAD.HI.U32 R5, R5, R8, RZ ;  /* 0x0000000805057227 */ /* 0x000fc800078e00ff */
[----:B------:R-:W-:-:S05]  /*0270*/  IMAD R0, R5, R0, R8 ;  /* 0x0000000005007224 */ /* 0x000fca00078e0208 */
[----:B------:R-:W-:-:S13]  /*0280*/  ISETP.GT.U32.AND P1, PT, R9, R0, PT ;  /* 0x000000000900720c */ /* 0x000fda0003f24070 */
[----:B------:R-:W-:Y:S02]  /*0290*/  @!P1 IMAD.IADD R0, R0, 0x1, -R9 ;  /* 0x0000000100009824 */ /* 0x000fe400078e0a09 */
[----:B------:R-:W-:Y:S01]  /*02a0*/  @!P1 VIADD R5, R5, 0x1 ;  /* 0x0000000105059836 */ /* 0x000fe20000000000 */
[----:B------:R-:W-:Y:S02]  /*02b0*/  ISETP.NE.AND P1, PT, R6, RZ, PT ;  /* 0x000000ff0600720c */ /* 0x000fe40003f25270 */
[----:B------:R-:W-:Y:S02]  /*02c0*/  ISETP.GE.U32.AND P0, PT, R0, R9, PT ;  /* 0x000000090000720c */ /* 0x000fe40003f06070 */
[----:B------:R-:W-:-:S04]  /*02d0*/  LOP3.LUT R0, R7, R6, RZ, 0x3c, !PT ;  /* 0x0000000607007212 */ /* 0x000fc800078e3cff */
[----:B------:R-:W-:Y:S01]  /*02e0*/  ISETP.GE.AND P2, PT, R0, RZ, PT ;  /* 0x000000ff0000720c */ /* 0x000fe20003f46270 */
[----:B------:R-:W-:-:S06]  /*02f0*/  VIADD R0, R2, 0x1ff ;  /* 0x000001ff02007836 */ /* 0x000fcc0000000000 */
[----:B------:R-:W-:-:S04]  /*0300*/  @P0 VIADD R5, R5, 0x1 ;  /* 0x0000000105050836 */ /* 0x000fc80000000000 */
[----:B------:R-:W-:Y:S01]  /*0310*/  IMAD.MOV.U32 R4, RZ, RZ, R5 ;  /* 0x000000ffff047224 */ /* 0x000fe200078e0005 */
[----:B------:R-:W-:-:S03]  /*0320*/  SHF.R.S32.HI R5, RZ, 0x1f, R0 ;  /* 0x0000001fff057819 */ /* 0x000fc60000011400 */
[----:B------:R-:W-:Y:S01]  /*0330*/  @!P2 IMAD.MOV R4, RZ, RZ, -R4 ;  /* 0x000000ffff04a224 */ /* 0x000fe200078e0a04 */
[----:B------:R-:W-:Y:S02]  /*0340*/  @!P1 LOP3.LUT R4, RZ, R6, RZ, 0x33, !PT ;  /* 0x00000006ff049212 */ /* 0x000fe400078e33ff */
[----:B------:R-:W-:-:S03]  /*0350*/  LEA.HI R5, R5, R0, RZ, 0x9 ;  /* 0x0000000005057211 */ /* 0x000fc600078f48ff */
[----:B------:R-:W-:Y:S02]  /*0360*/  IMAD.SHL.U32 R8, R4, 0x8, RZ ;  /* 0x0000000804087824 */ /* 0x000fe400078e00ff */
[----:B------:R-:W-:-:S03]  /*0370*/  IMAD.MOV R4, RZ, RZ, -R4 ;  /* 0x000000ffff047224 */ /* 0x000fc600078e0a04 */
[----:B------:R-:W-:Y:S01]  /*0380*/  LEA.HI.SX32 R5, R5, -R8, 0x17 ;  /* 0x8000000805057211 */ /* 0x000fe200078fbaff */
[----:B------:R-:W-:-:S03]  /*0390*/  IMAD R13, R6, R4, R7 ;  /* 0x00000004060d7224 */ /* 0x000fc600078e0207 */
[----:B------:R-:W-:-:S04]  /*03a0*/  VIMNMX R10, R5, 0x8, PT ;  /* 0x00000008050a7848 */ /* 0x000fc80003fe0100 */
[-C--:B------:R-:W-:Y:S02]  /*03b0*/  IABS R9, R10.reuse ;  /* 0x0000000a00097213 */ /* 0x080fe40000000000 */
[----:B------:R-:W-:Y:S02]  /*03c0*/  IABS R6, R10 ;  /* 0x0000000a00067213 */ /* 0x000fe40000000000 */
[----:B------:R-:W0:Y:S08]  /*03d0*/  I2F.RP R0, R9 ;  /* 0x0000000900007306 */ /* 0x000e300000209400 */
[----:B0-----:R-:W0:Y:S02]  /*03e0*/  MUFU.RCP R0, R0 ;  /* 0x0000000000007308 */ /* 0x001e240000001000 */
[----:B0-----:R-:W-:-:S02]  /*03f0*/  VIADD R5, R0, 0xffffffe ;  /* 0x0ffffffe00057836 */ /* 0x001fc40000000000 */
[----:B------:R-:W-:Y:S02]  /*0400*/  IMAD.MOV R0, RZ, RZ, -R6 ;  /* 0x000000ffff007224 */ /* 0x000fe400078e0a06 */
[----:B------:R-:W0:Y:S02]  /*0410*/  LDC R6, c[0x0][0x230] ;  /* 0x00008c00ff067b82 */ /* 0x000e240000000800 */
[----:B------:R-:W1:Y:S02]  /*0420*/  F2I.FTZ.U32.TRUNC.NTZ R5, R5 ;  /* 0x0000000500057305 */ /* 0x000e64000021f000 */
[----:B-1----:R-:W-:-:S04]  /*0430*/  IMAD.MOV R11, RZ, RZ, -R5 ;  /* 0x000000ffff0b7224 */ /* 0x002fc800078e0a05 */
[----:B------:R-:W-:Y:S01]  /*0440*/  IMAD.MOV.U32 R4, RZ, RZ, R11 ;  /* 0x000000ffff047224 */ /* 0x000fe200078e000b */
[----:B------:R-:W-:Y:S01]  /*0450*/  IABS R11, R13 ;  /* 0x0000000d000b7213 */ /* 0x000fe20000000000 */
[----:B0-----:R-:W-:Y:S02]  /*0460*/  VIADD R6, R6, 0x7f ;  /* 0x0000007f06067836 */ /* 0x001fe40000000000 */
[----:B------:R-:W-:Y:S02]  /*0470*/  IMAD R7, R4, R9, RZ ;  /* 0x0000000904077224 */ /* 0x000fe400078e02ff */
[----:B------:R-:W-:-:S04]  /*0480*/  IMAD.MOV.U32 R4, RZ, RZ, RZ ;  /* 0x000000ffff047224 */ /* 0x000fc800078e00ff */
[----:B------:R-:W-:Y:S02]  /*0490*/  IMAD.HI.U32 R4, R5, R7, R4 ;  /* 0x0000000705047227 */ /* 0x000fe400078e0004 */
[----:B------:R-:W0:Y:S04]  /*04a0*/  S2R R7, SR_CgaCtaId ;  /* 0x0000000000077919 */ /* 0x000e280000008800 */
        /* <DEDUP_REMOVED lines=8> */
[----:B------:R-:W-:Y:S02]  /*0530*/  ISETP.GE.AND P2, PT, R0, RZ, PT ;  /* 0x000000ff0000720c */ /* 0x000fe40003f46270 */
[----:B------:R-:W-:-:S04]  /*0540*/  MOV R0, 0x400 ;  /* 0x0000040000007802 */ /* 0x000fc80000000f00 */
[----:B0-----:R-:W-:Y:S01]  /*0550*/  LEA R0, R7, R0, 0x18 ;  /* 0x0000000007007211 */ /* 0x001fe200078ec0ff */
[----:B------:R-:W-:Y:S01]  /*0560*/  @P0 VIADD R4, R4, 0x1 ;  /* 0x0000000104040836 */ /* 0x000fe20000000000 */
[----:B------:R-:W-:-:S05]  /*0570*/  ISETP.GE.AND P0, PT, R6, 0x80, PT ;  /* 0x000000800600780c */ /* 0x000fca0003f06270 */
[----:B------:R-:W-:Y:S01]  /*0580*/  @!P2 IMAD.MOV R4, RZ, RZ, -R4 ;  /* 0x000000ffff04a224 */ /* 0x000fe200078e0a04 */
[----:B------:R-:W-:-:S05]  /*0590*/  @!P1 LOP3.LUT R4, RZ, R10, RZ, 0x33, !PT ;  /* 0x0000000aff049212 */ /* 0x000fca00078e33ff */
[----:B------:R-:W-:Y:S02]  /*05a0*/  IMAD.MOV R5, RZ, RZ, -R4 ;  /* 0x000000ffff057224 */ /* 0x000fe400078e0a04 */
[----:B------:R-:W-:Y:S02]  /*05b0*/  IMAD.SHL.U32 R96, R4, 0x10, RZ ;  /* 0x0000001004607824 */ /* 0x000fe400078e00ff */
[----:B------:R-:W-:Y:S01]  /*05c0*/  IMAD R5, R10, R5, R13 ;  /* 0x000000050a057224 */ /* 0x000fe200078e020d */
[----:B------:R-:W-:Y:S01]  /*05d0*/  CS2R R12, SRZ ;  /* 0x00000000000c7805 */ /* 0x000fe2000001ff00 */
[----:B------:R-:W-:Y:S01]  /*05e0*/  VIADD R27, R96, 0x1 ;  /* 0x00000001601b7836 */ /* 0x000fe20000000000 */
[----:B------:R0:W-:Y:S01]  /*05f0*/  STL [R1+0x1554], R96 ;  /* 0x0015546001007387 */ /* 0x0001e20000100800 */
[----:B------:R-:W-:Y:S02]  /*0600*/  IMAD.IADD R5, R8, 0x1, R5 ;  /* 0x0000000108057824 */ /* 0x000fe400078e0205 */
[C---:B------:R-:W-:Y:S01]  /*0610*/  VIADD R28, R96.reuse, 0x2 ;  /* 0x00000002601c7836 */ /* 0x040fe20000000000 */
[----:B------:R-:W1:Y:S01]  /*0620*/  S2R R8, SR_TID.X ;  /* 0x0000000000087919 */ /* 0x000e620000002100 */
[----:B------:R-:W-:-:S02]  /*0630*/  VIADD R30, R96, 0x3 ;  /* 0x00000003601e7836 */ /* 0x000fc40000000000 */
[C---:B------:R-:W-:Y:S02]  /*0640*/  VIADD R25, R96.reuse, 0x4 ;  /* 0x0000000460197836 */ /* 0x040fe40000000000 */
[C---:B------:R-:W-:Y:S02]  /*0650*/  VIADD R26, R96.reuse, 0x5 ;  /* 0x00000005601a7836 */ /* 0x040fe40000000000 */
[C---:B------:R-:W-:Y:S02]  /*0660*/  VIADD R32, R96.reuse, 0x6 ;  /* 0x0000000660207836 */ /* 0x040fe40000000000 */
[C---:B------:R-:W-:Y:S02]  /*0670*/  VIADD R34, R96.reuse, 0x7 ;  /* 0x0000000760227836 */ /* 0x040fe40000000000 */
[C---:B------:R-:W-:Y:S02]  /*0680*/  VIADD R35, R96.reuse, 0x8 ;  /* 0x0000000860237836 */ /* 0x040fe40000000000 */
[----:B------:R-:W-:-:S02]  /*0690*/  VIADD R40, R96, 0x9 ;  /* 0x0000000960287836 */ /* 0x000fc40000000000 */
[C---:B------:R-:W-:Y:S02]  /*06a0*/  VIADD R41, R96.reuse, 0xa ;  /* 0x0000000a60297836 */ /* 0x040fe40000000000 */
[C---:B------:R-:W-:Y:S02]  /*06b0*/  VIADD R42, R96.reuse, 0xb ;  /* 0x0000000b602a7836 */ /* 0x040fe40000000000 */
[C---:B------:R-:W-:Y:S02]  /*06c0*/  VIADD R43, R96.reuse, 0xc ;  /* 0x0000000c602b7836 */ /* 0x040fe40000000000 */
[C---:B------:R-:W-:Y:S02]  /*06d0*/  VIADD R21, R96.reuse, 0xd ;  /* 0x0000000d60157836 */ /* 0x040fe40000000000 */
[C---:B------:R-:W-:Y:S02]  /*06e0*/  VIADD R22, R96.reuse, 0xe ;  /* 0x0000000e60167836 */ /* 0x040fe40000000000 */
[----:B------:R-:W-:Y:S01]  /*06f0*/  VIADD R24, R96, 0xf ;  /* 0x0000000f60187836 */ /* 0x000fe20000000000 */
[----:B-1----:R-:W-:-:S05]  /*0700*/  LOP3.LUT R8, R8, 0x7f, RZ, 0xc0, !PT ;  /* 0x0000007f08087812 */ /* 0x002fca00078ec0ff */
[----:B------:R-:W-:-:S04]  /*0710*/  IMAD R100, R5, 0x200, R8 ;  /* 0x0000020005647824 */ /* 0x000fc800078e0208 */
[C---:B------:R-:W-:Y:S01]  /*0720*/  VIADD R99, R100.reuse, 0x80 ;  /* 0x0000008064637836 */ /* 0x040fe20000000000 */
[----:B------:R0:W-:Y:S01]  /*0730*/  STL [R1+0x1570], R100 ;  /* 0x0015706401007387 */ /* 0x0001e20000100800 */
[C---:B------:R-:W-:Y:S02]  /*0740*/  VIADD R97, R100.reuse, 0x180 ;  /* 0x0000018064617836 */ /* 0x040fe40000000000 */
[----:B------:R-:W-:Y:S01]  /*0750*/  VIADD R98, R100, 0x100 ;  /* 0x0000010064627836 */ /* 0x000fe20000000000 */
[----:B------:R0:W-:Y:S04]  /*0760*/  STL [R1+0x1580], R99 ;  /* 0x0015806301007387 */ /* 0x0001e80000100800 */
[----:B------:R0:W-:Y:S04]  /*0770*/  STL [R1+0x1578], R97 ;  /* 0x0015786101007387 */ /* 0x0001e80000100800 */
[----:B------:R0:W-:Y:S01]  /*0780*/  STL [R1+0x157c], R98 ;  /* 0x00157c6201007387 */ /* 0x0001e20000100800 */
[----:B------:R-:W-:Y:S05]  /*0790*/  @!P0 BRA `(.L_x_0) ;  /* 0x000002a000e48947 */ /* 0x000fea0003800000 */
[----:B------:R-:W-:Y:S01]  /*07a0*/  IABS R20, R2 ;  /* 0x0000000200147213 */ /* 0x000fe20000000000 */
[----:B------:R-:W1:Y:S01]  /*07b0*/  LDC.64 R156, c[0x0][0x210] ;  /* 0x00008400ff9c7b82 */ /* 0x000e620000000a00 */
[----:B------:R-:W-:Y:S02]  /*07c0*/  IABS R23, R3 ;  /* 0x0000000300177213 */ /* 0x000fe40000000000 */
[----:B------:R-:W-:Y:S01]  /*07d0*/  CS2R R80, SRZ ;  /* 0x0000000000507805 */ /* 0x000fe2000001ff00 */
[----:B------:R-:W2:Y:S01]  /*07e0*/  I2F.RP R9, R20 ;  /* 0x0000001400097306 */ /* 0x000ea20000209400 */
[----:B------:R-:W-:Y:S02]  /*07f0*/  IABS R12, R98 ;  /* 0x00000062000c7213 */ /* 0x000fe40000000000 */
[----:B------:R-:W-:Y:S02]  /*0800*/  CS2R R82, SRZ ;  /* 0x0000000000527805 */ /* 0x000fe4000001ff00 */
[----:B------:R-:W-:-:S02]  /*0810*/  ISETP.GE.AND P4, PT, R24, RZ, PT ;  /* 0x000000ff1800720c */ /* 0x000fc40003f86270 */
[----:B------:R-:W-:Y:S02]  /*0820*/  CS2R R84, SRZ ;  /* 0x0000000000547805 */ /* 0x000fe4000001ff00 */
[----:B------:R-:W-:Y:S02]  /*0830*/  IABS R24, R24 ;  /* 0x0000001800187213 */ /* 0x000fe40000000000 */
[----:B------:R-:W-:Y:S02]  /*0840*/  CS2R R86, SRZ ;  /* 0x0000000000567805 */ /* 0x000fe4000001ff00 */
[----:B------:R-:W-:Y:S01]  /*0850*/  IABS R14, R22 ;  /* 0x00000016000e7213 */ /* 0x000fe20000000000 */
[----:B------:R-:W3:Y:S01]  /*0860*/  I2F.RP R10, R23 ;  /* 0x00000017000a7306 */ /* 0x000ee20000209400 */
[----:B------:R-:W-:Y:S02]  /*0870*/  IABS R15, R21 ;  /* 0x00000015000f7213 */ /* 0x000fe40000000000 */
[----:B------:R-:W-:-:S02]  /*0880*/  CS2R R72, SRZ ;  /* 0x0000000000487805 */ /* 0x000fc4000001ff00 */
[----:B------:R-:W-:Y:S02]  /*0890*/  IABS R17, R43 ;  /* 0x0000002b00117213 */ /* 0x000fe40000000000 */
[----:B------:R-:W-:Y:S02]  /*08a0*/  CS2R R74, SRZ ;  /* 0x00000000004a7805 */ /* 0x000fe4000001ff00 */
[----:B------:R-:W-:Y:S02]  /*08b0*/  IABS R19, R42 ;  /* 0x0000002a00137213 */ /* 0x000fe40000000000 */
[----:B------:R-:W-:Y:S02]  /*08c0*/  CS2R R76, SRZ ;  /* 0x00000000004c7805 */ /* 0x000fe4000001ff00 */
[----:B------:R-:W-:Y:S01]  /*08d0*/  ISETP.GE.AND P0, PT, R21, RZ, PT ;  /* 0x000000ff1500720c */ /* 0x000fe20003f06270 */
[----:B--2---:R-:W2:Y:S01]  /*08e0*/  MUFU.RCP R9, R9 ;  /* 0x0000000900097308 */ /* 0x004ea20000001000 */
[----:B------:R-:W-:-:S02]  /*08f0*/  IABS R21, R41 ;  /* 0x0000002900157213 */ /* 0x000fc40000000000 */
[----:B------:R-:W-:Y:S02]  /*0900*/  CS2R R78, SRZ ;  /* 0x00000000004e7805 */ /* 0x000fe4000001ff00 */
[----:B------:R-:W-:Y:S02]  /*0910*/  ISETP.GE.AND P1, PT, R22, RZ, PT ;  /* 0x000000ff1600720c */ /* 0x000fe40003f26270 */
[----:B------:R-:W-:Y:S02]  /*0920*/  CS2R R64, SRZ ;  /* 0x0000000000407805 */ /* 0x000fe4000001ff00 */
[----:B------:R-:W-:Y:S02]  /*0930*/  CS2R R66, SRZ ;  /* 0x0000000000427805 */ /* 0x000fe4000001ff00 */
[----:B------:R-:W-:Y:S02]  /*0940*/  CS2R R68, SRZ ;  /* 0x0000000000447805 */ /* 0x000fe4000001ff00 */
[----:B------:R-:W-:Y:S01]  /*0950*/  CS2R R70, SRZ ;  /* 0x0000000000467805 */ /* 0x000fe2000001ff00 */
[----:B---3--:R-:W3:Y:S01]  /*0960*/  MUFU.RCP R10, R10 ;  /* 0x0000000a000a7308 */ /* 0x008ee20000001000 */
[----:B------:R-:W-:-:S02]  /*0970*/  CS2R R56, SRZ ;  /* 0x0000000000387805 */ /* 0x000fc4000001ff00 */
[----:B------:R-:W-:Y:S02]  /*0980*/  CS2R R58, SRZ ;  /* 0x00000000003a7805 */ /* 0x000fe4000001ff00 */
[----:B------:R-:W-:Y:S02]  /*0990*/  CS2R R60, SRZ ;  /* 0x00000000003c7805 */ /* 0x000fe4000001ff00 */
[----:B------:R-:W-:Y:S02]  /*09a0*/  CS2R R62, SRZ ;  /* 0x00000000003e7805 */ /* 0x000fe4000001ff00 */
[----:B------:R-:W-:Y:S02]  /*09b0*/  CS2R R48, SRZ ;  /* 0x0000000000307805 */ /* 0x000fe4000001ff00 */
[----:B------:R-:W-:Y:S02]  /*09c0*/  CS2R R50, SRZ ;  /* 0x0000000000327805 */ /* 0x000fe4000001ff00 */
[----:B------:R-:W-:-:S02]  /*09d0*/  CS2R R52, SRZ ;  /* 0x0000000000347805 */ /* 0x000fc4000001ff00 */
[----:B------:R-:W-:Y:S01]  /*09e0*/  CS2R R54, SRZ ;  /* 0x0000000000367805 */ /* 0x000fe2000001ff00 */
[----:B--2---:R-:W-:Y:S01]  /*09f0*/  VIADD R4, R9, 0xffffffe ;  /* 0x0ffffffe09047836 */ /* 0x004fe20000000000 */
[----:B------:R-:W-:Y:S02]  /*0a00*/  IABS R9, R100 ;  /* 0x0000006400097213 */ /* 0x000fe40000000000 */
[----:B------:R-:W-:Y:S02]  /*0a10*/  CS2R R44, SRZ ;  /* 0x00000000002c7805 */ /* 0x000fe4000001ff00 */
[----:B------:R-:W-:Y:S01]  /*0a20*/  CS2R R46, SRZ ;  /* 0x00000000002e7805 */ /* 0x000fe2000001ff00 */
[----:B------:R2:W4:Y:S01]  /*0a30*/  F2I.FTZ.U32.TRUNC.NTZ R5, R4 ;  /* 0x0000000400057305 */ /* 0x000522000021f000 */
[----:B------:R-:W-:Y:S02]  /*0a40*/  CS2R R36, SRZ ;  /* 0x0000000000247805 */ /* 0x000fe4000001ff00 */
[----:B------:R-:W-:Y:S01]  /*0a50*/  CS2R R38, SRZ ;  /* 0x0000000000267805 */ /* 0x000fe2000001ff00 */
[----:B------:R-:W-:Y:S01]  /*0a60*/  UMOV UR35, 0x40000040 ;  /* 0x4000004000237882 */ /* 0x000fe20000000000 */
[----:B---3--:R-:W-:-:S04]  /*0a70*/  VIADD R6, R10, 0xffffffe ;  /* 0x0ffffffe0a067836 */ /* 0x008fc80000000000 */
[----:B------:R3:W5:Y:S01]  /*0a80*/  F2I.FTZ.U32.TRUNC.NTZ R7, R6 ;  /* 0x0000000600077305 */ /* 0x000762000021f000 */
[----:B--2---:R-:W-:Y:S02]  /*0a90*/  IMAD.MOV.U32 R4, RZ, RZ, RZ ;  /* 0x000000ffff047224 */ /* 0x004fe400078e00ff */
[----:B----4-:R-:W-:Y:S02]  /*0aa0*/  IMAD.MOV R11, RZ, RZ, -R5 ;  /* 0x000000ffff0b7224 */ /* 0x010fe400078e0a05 */
[----:B---3--:R-:W-:Y:S02]  /*0ab0*/  IMAD.MOV.U32 R6, RZ, RZ, RZ ;  /* 0x000000ffff067224 */ /* 0x008fe400078e00ff */
[----:B------:R-:W-:Y:S02]  /*0ac0*/  IMAD R11, R11, R20, RZ ;  /* 0x000000140b0b7224 */ /* 0x000fe400078e02ff */
[----:B-----5:R-:W-:Y:S02]  /*0ad0*/  IMAD.MOV R10, RZ, RZ, -R7 ;  /* 0x000000ffff0a7224 */ /* 0x020fe400078e0a07 */
[----:B------:R-:W-:Y:S01]  /*0ae0*/  IMAD.HI.U32 R5, R5, R11, R4 ;  /* 0x0000000b05057227 */ /* 0x000fe200078e0004 */
[----:B------:R-:W-:-:S03]  /*0af0*/  IABS R11, R99 ;  /* 0x00000063000b7213 */ /* 0x000fc60000000000 */
[----:B------:R-:W-:Y:S02]  /*0b00*/  IMAD R13, R10, R23, RZ ;  /* 0x000000170a0d7224 */ /* 0x000fe400078e02ff */
[----:B------:R-:W-:-:S04]  /*0b10*/  IMAD.HI.U32 R4, R5, R9, RZ ;  /* 0x0000000905047227 */ /* 0x000fc800078e00ff */
[----:B------:R-:W-:Y:S01]  /*0b20*/  IMAD.HI.U32 R10, R7, R13, R6 ;  /* 0x0000000d070a7227 */ /* 0x000fe200078e0006 */
[----:B------:R-:W-:-:S03]  /*0b30*/  IABS R13, R97 ;  /* 0x00000061000d7213 */ /* 0x000fc60000000000 */
[----:B------:R-:W-:-:S04]  /*0b40*/  IMAD.HI.U32 R6, R5, R11, RZ ;  /* 0x0000000b05067227 */ /* 0x000fc800078e00ff */
[----:B------:R-:W-:Y:S02]  /*0b50*/  IMAD.MOV R4, RZ, RZ, -R4 ;  /* 0x000000ffff047224 */ /* 0x000fe400078e0a04 */
[----:B------:R-:W-:-:S04]  /*0b60*/  IMAD.HI.U32 R7, R5, R12, RZ ;  /* 0x0000000c05077227 */ /* 0x000fc800078e00ff */
[----:B------:R-:W-:Y:S02]  /*0b70*/  IMAD.MOV R6, RZ, RZ, -R6 ;  /* 0x000000ffff067224 */ /* 0x000fe400078e0a06 */
[C---:B------:R-:W-:Y:S02]  /*0b80*/  IMAD R4, R20.reuse, R4, R9 ;  /* 0x0000000414047224 */ /* 0x040fe400078e0209 */
[----:B------:R-:W-:Y:S02]  /*0b90*/  IMAD.MOV R7, RZ, RZ, -R7 ;  /* 0x000000ffff077224 */ /* 0x000fe400078e0a07 */
[C---:B------:R-:W-:Y:S01]  /*0ba0*/  IMAD R6, R20.reuse, R6, R11 ;  /* 0x0000000614067224 */ /* 0x040fe200078e020b */
[C---:B------:R-:W-:Y:S01]  /*0bb0*/  ISETP.GT.U32.AND P5, PT, R20.reuse, R4, PT ;  /* 0x000000041400720c */ /* 0x040fe20003fa4070 */
[C---:B------:R-:W-:Y:S02]  /*0bc0*/  IMAD R7, R20.reuse, R7, R12 ;  /* 0x0000000714077224 */ /* 0x040fe400078e020c */
[----:B------:R-:W-:Y:S01]  /*0bd0*/  IMAD.MOV.U32 R11, RZ, RZ, R24 ;  /* 0x000000ffff0b7224 */ /* 0x000fe200078e0018 */
[C---:B------:R-:W-:Y:S01]  /*0be0*/  ISETP.GT.U32.AND P6, PT, R20.reuse, R6, PT ;  /* 0x000000061400720c */ /* 0x040fe20003fc4070 */
[----:B------:R-:W-:Y:S01]  /*0bf0*/  IMAD.HI.U32 R5, R5, R13, RZ ;  /* 0x0000000d05057227 */ /* 0x000fe200078e00ff */
[----:B------:R-:W-:-:S02]  /*0c00*/  ISETP.GT.U32.AND P3, PT, R20, R7, PT ;  /* 0x000000071400720c */ /* 0x000fc40003f64070 */
[----:B------:R-:W-:Y:S01]  /*0c10*/  IABS R24, R34 ;  /* 0x0000002200187213 */ /* 0x000fe20000000000 */
[----:B------:R-:W-:-:S04]  /*0c20*/  IMAD.HI.U32 R9, R10, R11, RZ ;  /* 0x0000000b0a097227 */ /* 0x000fc800078e00ff */
[----:B------:R-:W-:Y:S02]  /*0c30*/  IMAD.MOV R5, RZ, RZ, -R5 ;  /* 0x000000ffff057224 */ /* 0x000fe400078e0a05 */
[----:B------:R-:W-:Y:S02]  /*0c40*/  IMAD.MOV R12, RZ, RZ, -R9 ;  /* 0x000000ffff0c7224 */ /* 0x000fe400078e0a09 */
[----:B------:R-:W-:Y:S02]  /*0c50*/  IMAD R9, R20, R5, R13 ;  /* 0x0000000514097224 */ /* 0x000fe400078e020d */
[----:B------:R-:W-:-:S03]  /*0c60*/  IMAD.HI.U32 R5, R10, R14, RZ ;  /* 0x0000000e0a057227 */ /* 0x000fc600078e00ff */
[----:B------:R-:W-:Y:S01]  /*0c70*/  ISETP.GT.U32.AND P2, PT, R20, R9, PT ;  /* 0x000000091400720c */ /* 0x000fe20003f44070 */
[--C-:B------:R-:W-:Y:S02]  /*0c80*/  @!P5 IMAD.IADD R4, R4, 0x1, -R20.reuse ;  /* 0x000000010404d824 */ /* 0x100fe400078e0a14 */
[----:B------:R-:W-:Y:S02]  /*0c90*/  IMAD R11, R23, R12, R11 ;  /* 0x0000000c170b7224 */ /* 0x000fe400078e020b */
[----:B------:R-:W-:Y:S01]  /*0ca0*/  @!P6 IMAD.IADD R6, R6, 0x1, -R20 ;  /* 0x000000010606e824 */ /* 0x000fe200078e0a14 */
[----:B------:R-:W-:Y:S01]  /*0cb0*/  ISETP.GT.U32.AND P6, PT, R20, R4, PT ;  /* 0x000000041400720c */ /* 0x000fe20003fc4070 */
[----:B------:R-:W-:-:S04]  /*0cc0*/  IMAD.HI.U32 R12, R10, R15, RZ ;  /* 0x0000000f0a0c7227 */ /* 0x000fc800078e00ff */
[----:B------:R-:W-:Y:S02]  /*0cd0*/  IMAD.MOV R5, RZ, RZ, -R5 ;  /* 0x000000ffff057224 */ /* 0x000fe400078e0a05 */
[----:B------:R-:W-:-:S04]  /*0ce0*/  IMAD.HI.U32 R13, R10, R17, RZ ;  /* 0x000000110a0d7227 */ /* 0x000fc800078e00ff */
[----:B------:R-:W-:Y:S01]  /*0cf0*/  @!P3 IMAD.IADD R7, R7, 0x1, -R20 ;  /* 0x000000010707b824 */ /* 0x000fe200078e0a14 */
[C---:B------:R-:W-:Y:S01]  /*0d00*/  ISETP.GT.U32.AND P3, PT, R20.reuse, R6, PT ;  /* 0x000000061400720c */ /* 0x040fe20003f64070 */
[----:B------:R-:W-:Y:S02]  /*0d10*/  IMAD.MOV R16, RZ, RZ, -R12 ;  /* 0x000000ffff107224 */ /* 0x000fe400078e0a0c */
[----:B------:R-:W-:Y:S01]  /*0d20*/  IMAD R12, R23, R5, R14 ;  /* 0x00000005170c7224 */ /* 0x000fe200078e020e */
[----:B------:R-:W-:Y:S01]  /*0d30*/  ISETP.GT.U32.AND P5, PT, R20, R7, PT ;  /* 0x000000071400720c */ /* 0x000fe20003fa4070 */
[----:B------:R-:W-:Y:S02]  /*0d40*/  IMAD.MOV R18, RZ, RZ, -R13 ;  /* 0x000000ffff127224 */ /* 0x000fe400078e0a0d */
[----:B------:R-:W-:-:S04]  /*0d50*/  IMAD.HI.U32 R5, R10, R19, RZ ;  /* 0x000000130a057227 */ /* 0x000fc800078e00ff */
[----:B------:R-:W-:Y:S02]  /*0d60*/  IMAD R13, R23, R16, R15 ;  /* 0x00000010170d7224 */ /* 0x000fe400078e020f */
[----:B------:R-:W-:-:S04]  /*0d70*/  IMAD.HI.U32 R15, R10, R21, RZ ;  /* 0x000000150a0f7227 */ /* 0x000fc800078e00ff */
[----:B------:R-:W-:Y:S01]  /*0d80*/  IMAD.MOV R16, RZ, RZ, -R5 ;  /* 0x000000ffff107224 */ /* 0x000fe200078e0a05 */
[----:B------:R-:W-:Y:S01]  /*0d90*/  IABS R5, R40 ;  /* 0x0000002800057213 */ /* 0x000fe20000000000 */
[C---:B------:R-:W-:Y:S01]  /*0da0*/  IMAD R14, R23.reuse, R18, R17 ;  /* 0x00000012170e7224 */ /* 0x040fe200078e0211 */
[----:B------:R-:W-:Y:S01]  /*0db0*/  IABS R17, R35 ;  /* 0x0000002300117213 */ /* 0x000fe20000000000 */
[----:B------:R-:W-:Y:S02]  /*0dc0*/  IMAD.MOV R18, RZ, RZ, -R15 ;  /* 0x000000ffff127224 */ /* 0x000fe400078e0a0f */
[----:B------:R-:W-:Y:S02]  /*0dd0*/  IMAD R15, R23, R16, R19 ;  /* 0x00000010170f7224 */ /* 0x000fe400078e0213 */
[----:B------:R-:W-:Y:S01]  /*0de0*/  @!P6 IMAD.IADD R4, R4, 0x1, -R20 ;  /* 0x000000010404e824 */ /* 0x000fe200078e0a14 */
[----:B------:R-:W-:Y:S01]  /*0df0*/  ISETP.GE.AND P6, PT, R100, RZ, PT ;  /* 0x000000ff6400720c */ /* 0x000fe20003fc6270 */
[----:B------:R-:W-:-:S02]  /*0e00*/  IMAD.MOV.U32 R19, RZ, RZ, R5 ;  /* 0x000000ffff137224 */ /* 0x000fc400078e0005 */
[----:B------:R-:W-:Y:S02]  /*0e10*/  IMAD R16, R23, R18, R21 ;  /* 0x0000001217107224 */ /* 0x000fe400078e0215 */
[--C-:B------:R-:W-:Y:S01]  /*0e20*/  @!P3 IMAD.IADD R6, R6, 0x1, -R20.reuse ;  /* 0x000000010606b824 */ /* 0x100fe200078e0a14 */
[----:B------:R-:W-:Y:S01]  /*0e30*/  ISETP.GE.AND P3, PT, R99, RZ, PT ;  /* 0x000000ff6300720c */ /* 0x000fe20003f66270 */
[----:B------:R-:W-:Y:S02]  /*0e40*/  IMAD.MOV.U32 R21, RZ, RZ, R17 ;  /* 0x000000ffff157224 */ /* 0x000fe400078e0011 */
[----:B------:R-:W-:Y:S02]  /*0e50*/  @!P2 IMAD.IADD R9, R9, 0x1, -R20 ;  /* 0x000000010909a824 */ /* 0x000fe400078e0a14 */
[----:B------:R-:W-:-:S03]  /*0e60*/  IMAD.HI.U32 R5, R10, R19, RZ ;  /* 0x000000130a057227 */ /* 0x000fc600078e00ff */
[----:B------:R-:W-:Y:S01]  /*0e70*/  ISETP.GT.U32.AND P2, PT, R20, R9, PT ;  /* 0x000000091400720c */ /* 0x000fe20003f44070 */
[----:B------:R-:W-:-:S04]  /*0e80*/  IMAD.HI.U32 R17, R10, R21, RZ ;  /* 0x000000150a117227 */ /* 0x000fc800078e00ff */
[----:B------:R-:W-:Y:S01]  /*0e90*/  IMAD.MOV R18, RZ, RZ, -R5 ;  /* 0x000000ffff127224 */ /* 0x000fe200078e0a05 */
[----:B------:R-:W-:Y:S01]  /*0ea0*/  IABS R5, R32 ;  /* 0x0000002000057213 */ /* 0x000fe20000000000 */
[----:B------:R-:W-:Y:S02]  /*0eb0*/  IMAD.MOV R22, RZ, RZ, -R17 ;  /* 0x000000ffff167224 */ /* 0x000fe400078e0a11 */
[C---:B------:R-:W-:Y:S02]  /*0ec0*/  IMAD R17, R23.reuse, R18, R19 ;  /* 0x0000001217117224 */ /* 0x040fe400078e0213 */
[----:B------:R-:W-:Y:S02]  /*0ed0*/  IMAD R18, R23, R22, R21 ;  /* 0x0000001617127224 */ /* 0x000fe400078e0215 */
[----:B------:R-:W-:Y:S01]  /*0ee0*/  @!P5 IMAD.IADD R7, R7, 0x1, -R20 ;  /* 0x000000010707d824 */ /* 0x000fe200078e0a14 */
[----:B------:R-:W-:Y:S01]  /*0ef0*/  ISETP.GT.U32.AND P5, PT, R23, R11, PT ;  /* 0x0000000b1700720c */ /* 0x000fe20003fa4070 */
[----:B------:R-:W-:Y:S01]  /*0f00*/  @!P6 IMAD.MOV R4, RZ, RZ, -R4 ;  /* 0x000000ffff04e224 */ /* 0x000fe200078e0a04 */
[----:B------:R-:W-:Y:S01]  /*0f10*/  ISETP.GE.AND P6, PT, R98, RZ, PT ;  /* 0x000000ff6200720c */ /* 0x000fe20003fc6270 */
[----:B------:R-:W-:Y:S01]  /*0f20*/  IMAD.MOV.U32 R21, RZ, RZ, R24 ;  /* 0x000000ffff157224 */ /* 0x000fe200078e0018 */
[----:B------:R-:W-:Y:S01]  /*0f30*/  IABS R24, R96 ;  /* 0x0000006000187213 */ /* 0x000fe20000000000 */
[----:B------:R-:W-:Y:S01]  /*0f40*/  @!P3 IMAD.MOV R6, RZ, RZ, -R6 ;  /* 0x000000ffff06b224 */ /* 0x000fe200078e0a06 */
[----:B------:R-:W-:Y:S01]  /*0f50*/  ISETP.GE.AND P3, PT, R97, RZ, PT ;  /* 0x000000ff6100720c */ /* 0x000fe20003f66270 */
[----:B------:R-:W-:-:S02]  /*0f60*/  IMAD.MOV.U32 R22, RZ, RZ, R5 ;  /* 0x000000ffff167224 */ /* 0x000fc400078e0005 */
[----:B------:R-:W-:-:S04]  /*0f70*/  IMAD.HI.U32 R5, R10, R21, RZ ;  /* 0x000000150a057227 */ /* 0x000fc800078e00ff */
[----:B------:R-:W-:-:S04]  /*0f80*/  IMAD.HI.U32 R19, R10, R22, RZ ;  /* 0x000000160a137227 */ /* 0x000fc800078e00ff */
[----:B------:R-:W-:Y:S01]  /*0f90*/  @!P2 IMAD.IADD R9, R9, 0x1, -R20 ;  /* 0x000000010909a824 */ /* 0x000fe200078e0a14 */
[C---:B------:R-:W-:Y:S01]  /*0fa0*/  ISETP.GT.U32.AND P2, PT, R23.reuse, R12, PT ;  /* 0x0000000c1700720c */ /* 0x040fe20003f44070 */
[----:B------:R-:W-:Y:S02]  /*0fb0*/  IMAD.MOV R20, RZ, RZ, -R5 ;  /* 0x000000ffff147224 */ /* 0x000fe400078e0a05 */
[----:B------:R-:W-:Y:S02]  /*0fc0*/  IMAD.MOV R5, RZ, RZ, -R19 ;  /* 0x000000ffff057224 */ /* 0x000fe400078e0a13 */
[C---:B------:R-:W-:Y:S01]  /*0fd0*/  IMAD R19, R23.reuse, R20, R21 ;  /* 0x0000001417137224 */ /* 0x040fe200078e0215 */
[----:B------:R-:W-:Y:S01]  /*0fe0*/  IABS R21, R25 ;  /* 0x0000001900157213 */ /* 0x000fe20000000000 */
[----:B------:R-:W-:Y:S01]  /*0ff0*/  IMAD R20, R23, R5, R22 ;  /* 0x0000000517147224 */ /* 0x000fe200078e0216 */
[----:B------:R-:W-:Y:S01]  /*1000*/  LOP3.LUT R5, RZ, R2, RZ, 0x33, !PT ;  /* 0x00000002ff057212 */ /* 0x000fe200078e33ff */
[----:B------:R-:W-:Y:S01]  /*1010*/  @!P5 IMAD.IADD R11, R11, 0x1, -R23 ;  /* 0x000000010b0bd824 */ /* 0x000fe200078e0a17 */
[----:B------:R-:W-:Y:S01]  /*1020*/  ISETP.NE.AND P5, PT, R2, RZ, PT ;  /* 0x000000ff0200720c */ /* 0x000fe20003fa5270 */
[----:B------:R-:W-:Y:S01]  /*1030*/  @!P6 IMAD.MOV R7, RZ, RZ, -R7 ;  /* 0x000000ffff07e224 */ /* 0x000fe200078e0a07 */
[----:B------:R-:W-:Y:S01]  /*1040*/  ISETP.GT.U32.AND P6, PT, R23, R14, PT ;  /* 0x0000000e1700720c */ /* 0x000fe20003fc4070 */
[----:B------:R-:W-:Y:S01]  /*1050*/  @!P3 IMAD.MOV R9, RZ, RZ, -R9 ;  /* 0x000000ffff09b224 */ /* 0x000fe200078e0a09 */
[C---:B------:R-:W-:Y:S01]  /*1060*/  SEL R29, R5.reuse, R4, !P5 ;  /* 0x00000004051d7207 */ /* 0x040fe20006800000 */
[----:B------:R-:W-:Y:S01]  /*1070*/  @!P2 IMAD.IADD R12, R12, 0x1, -R23 ;  /* 0x000000010c0ca824 */ /* 0x000fe200078e0a17 */
[----:B------:R-:W-:-:S02]  /*1080*/  SEL R31, R5, R6, !P5 ;  /* 0x00000006051f7207 */ /* 0x000fc40006800000 */
[C---:B------:R-:W-:Y:S01]  /*1090*/  SEL R33, R5.reuse, R7, !P5 ;  /* 0x0000000705217207 */ /* 0x040fe20006800000 */
[----:B------:R-:W-:Y:S01]  /*10a0*/  IMAD.MOV.U32 R7, RZ, RZ, R21 ;  /* 0x000000ffff077224 */ /* 0x000fe200078e0015 */
[----:B------:R-:W-:Y:S02]  /*10b0*/  SEL R5, R5, R9, !P5 ;  /* 0x0000000905057207 */ /* 0x000fe40006800000 */
[C---:B------:R-:W-:Y:S01]  /*10c0*/  ISETP.GT.U32.AND P5, PT, R23.reuse, R13, PT ;  /* 0x0000000d1700720c */ /* 0x040fe20003fa4070 */
[----:B------:R-:W-:Y:S01]  /*10d0*/  IMAD.HI.U32 R4, R10, R7, RZ ;  /* 0x000000070a047227 */ /* 0x000fe200078e00ff */
[C---:B------:R-:W-:Y:S02]  /*10e0*/  ISETP.GT.U32.AND P2, PT, R23.reuse, R11, PT ;  /* 0x0000000b1700720c */ /* 0x040fe40003f44070 */
[----:B------:R-:W-:Y:S01]  /*10f0*/  ISETP.GT.U32.AND P3, PT, R23, R12, PT ;  /* 0x0000000c1700720c */ /* 0x000fe20003f64070 */
[----:B------:R-:W-:Y:S01]  /*1100*/  @!P6 IMAD.IADD R14, R14, 0x1, -R23 ;  /* 0x000000010e0ee824 */ /* 0x000fe200078e0a17 */
[----:B------:R-:W-:Y:S01]  /*1110*/  IABS R2, R26 ;  /* 0x0000001a00027213 */ /* 0x000fe20000000000 */
[----:B------:R-:W-:Y:S01]  /*1120*/  IMAD.MOV R22, RZ, RZ, -R4 ;  /* 0x000000ffff167224 */ /* 0x000fe200078e0a04 */
[----:B------:R-:W-:-:S02]  /*1130*/  IABS R9, R30 ;  /* 0x0000001e00097213 */ /* 0x000fc40000000000 */
[----:B------:R-:W-:Y:S01]  /*1140*/  IABS R21, R28 ;  /* 0x0000001c00157213 */ /* 0x000fe20000000000 */
[----:B------:R-:W-:Y:S02]  /*1150*/  IMAD.MOV.U32 R6, RZ, RZ, R2 ;  /* 0x000000ffff067224 */ /* 0x000fe400078e0002 */
[--C-:B------:R-:W-:Y:S01]  /*1160*/  @!P5 IMAD.IADD R13, R13, 0x1, -R23.reuse ;  /* 0x000000010d0dd824 */ /* 0x100fe200078e0a17 */
[----:B------:R-:W-:Y:S01]  /*1170*/  ISETP.GT.U32.AND P5, PT, R23, R17, PT ;  /* 0x000000111700720c */ /* 0x000fe20003fa4070 */
[--C-:B------:R-:W-:Y:S01]  /*1180*/  @!P2 IMAD.IADD R11, R11, 0x1, -R23.reuse ;  /* 0x000000010b0ba824 */ /* 0x100fe200078e0a17 */
[C---:B------:R-:W-:Y:S01]  /*1190*/  ISETP.GT.U32.AND P2, PT, R23.reuse, R15, PT ;  /* 0x0000000f1700720c */ /* 0x040fe20003f44070 */
[----:B------:R-:W-:Y:S01]  /*11a0*/  @!P3 IMAD.IADD R12, R12, 0x1, -R23 ;  /* 0x000000010c0cb824 */ /* 0x000fe200078e0a17 */
[C---:B------:R-:W-:Y:S01]  /*11b0*/  ISETP.GT.U32.AND P3, PT, R23.reuse, R16, PT ;  /* 0x000000101700720c */ /* 0x040fe20003f64070 */
[----:B------:R-:W-:Y:S01]  /*11c0*/  IMAD.HI.U32 R2, R10, R6, RZ ;  /* 0x000000060a027227 */ /* 0x000fe200078e00ff */
[----:B------:R-:W-:-:S03]  /*11d0*/  ISETP.GT.U32.AND P6, PT, R23, R13, PT ;  /* 0x0000000d1700720c */ /* 0x000fc60003fc4070 */
[----:B------:R-:W-:Y:S02]  /*11e0*/  IMAD.MOV R2, RZ, RZ, -R2 ;  /* 0x000000ffff027224 */ /* 0x000fe400078e0a02 */
[----:B------:R-:W-:Y:S02]  /*11f0*/  @!P4 IMAD.MOV R11, RZ, RZ, -R11 ;  /* 0x000000ffff0bc224 */ /* 0x000fe400078e0a0b */
[--C-:B------:R-:W-:Y:S02]  /*1200*/  @!P5 IMAD.IADD R17, R17, 0x1, -R23.reuse ;  /* 0x000000011111d824 */ /* 0x100fe400078e0a17 */
[--C-:B------:R-:W-:Y:S01]  /*1210*/  @!P2 IMAD.IADD R15, R15, 0x1, -R23.reuse ;  /* 0x000000010f0fa824 */ /* 0x100fe200078e0a17 */
[C---:B------:R-:W-:Y:S01]  /*1220*/  ISETP.GT.U32.AND P2, PT, R23.reuse, R14, PT ;  /* 0x0000000e1700720c */ /* 0x040fe20003f44070 */
[----:B------:R-:W-:Y:S01]  /*1230*/  @!P3 IMAD.IADD R16, R16, 0x1, -R23 ;  /* 0x000000011010b824 */ /* 0x000fe200078e0a17 */
[C---:B------:R-:W-:Y:S01]  /*1240*/  ISETP.GT.U32.AND P5, PT, R23.reuse, R17, PT ;  /* 0x000000111700720c */ /* 0x040fe20003fa4070 */
[C---:B------:R-:W-:Y:S01]  /*1250*/  IMAD R4, R23.reuse, R2, R6 ;  /* 0x0000000217047224 */ /* 0x040fe200078e0206 */
[C---:B------:R-:W-:Y:S01]  /*1260*/  ISETP.GT.U32.AND P3, PT, R23.reuse, R15, PT ;  /* 0x0000000f1700720c */ /* 0x040fe20003f64070 */
[C---:B------:R-:W-:Y:S01]  /*1270*/  IMAD R6, R23.reuse, R22, R7 ;  /* 0x0000001617067224 */ /* 0x040fe200078e0207 */
[----:B------:R-:W-:Y:S01]  /*1280*/  ISETP.GT.U32.AND P4, PT, R23, R16, PT ;  /* 0x000000101700720c */ /* 0x000fe20003f84070 */
[----:B------:R-:W-:Y:S01]  /*1290*/  @!P6 IMAD.IADD R13, R13, 0x1, -R23 ;  /* 0x000000010d0de824 */ /* 0x000fe200078e0a17 */
[----:B------:R-:W-:Y:S01]  /*12a0*/  ISETP.GT.U32.AND P6, PT, R23, R18, PT ;  /* 0x000000121700720c */ /* 0x000fe20003fc4070 */
[----:B------:R-:W-:-:S04]  /*12b0*/  IMAD.HI.U32 R2, R10, R9, RZ ;  /* 0x000000090a027227 */ /* 0x000fc800078e00ff */
[----:B------:R-:W-:-:S04]  /*12c0*/  IMAD.HI.U32 R7, R10, R21, RZ ;  /* 0x000000150a077227 */ /* 0x000fc800078e00ff */
[----:B------:R-:W-:Y:S01]  /*12d0*/  @!P5 IMAD.IADD R17, R17, 0x1, -R23 ;  /* 0x000000011111d824 */ /* 0x000fe200078e0a17 */
[C---:B------:R-:W-:Y:S01]  /*12e0*/  ISETP.GT.U32.AND P5, PT, R23.reuse, R6, PT ;  /* 0x000000061700720c */ /* 0x040fe20003fa4070 */
[----:B------:R-:W-:Y:S02]  /*12f0*/  IMAD.MOV R2, RZ, RZ, -R2 ;  /* 0x000000ffff027224 */ /* 0x000fe400078e0a02 */
[----:B------:R-:W-:Y:S02]  /*1300*/  IMAD.MOV R22, RZ, RZ, -R7 ;  /* 0x000000ffff167224 */ /* 0x000fe400078e0a07 */
[----:B------:R-:W-:Y:S01]  /*1310*/  IMAD R7, R23, R2, R9 ;  /* 0x0000000217077224 */ /* 0x000fe200078e0209 */
[----:B------:R-:W-:Y:S01]  /*1320*/  IABS R9, R27 ;  /* 0x0000001b00097213 */ /* 0x000fe20000000000 */
[--C-:B------:R-:W-:Y:S01]  /*1330*/  @!P3 IMAD.IADD R15, R15, 0x1, -R23.reuse ;  /* 0x000000010f0fb824 */ /* 0x100fe200078e0a17 */
[C---:B------:R-:W-:Y:S01]  /*1340*/  ISETP.GT.U32.AND P3, PT, R23.reuse, R20, PT ;  /* 0x000000141700720c */ /* 0x040fe20003f64070 */
[--C-:B------:R-:W-:Y:S01]  /*1350*/  @!P2 IMAD.IADD R14, R14, 0x1, -R23.reuse ;  /* 0x000000010e0ea824 */ /* 0x100fe200078e0a17 */
[C---:B------:R-:W-:Y:S01]  /*1360*/  ISETP.GT.U32.AND P2, PT, R23.reuse, R19, PT ;  /* 0x000000131700720c */ /* 0x040fe20003f44070 */
[--C-:B------:R-:W-:Y:S01]  /*1370*/  @!P6 IMAD.IADD R18, R18, 0x1, -R23.reuse ;  /* 0x000000011212e824 */ /* 0x100fe200078e0a17 */
[C---:B------:R-:W-:Y:S01]  /*1380*/  ISETP.GT.U32.AND P6, PT, R23.reuse, R7, PT ;  /* 0x000000071700720c */ /* 0x040fe20003fc4070 */
[--C-:B------:R-:W-:Y:S01]  /*1390*/  @!P4 IMAD.IADD R16, R16, 0x1, -R23.reuse ;  /* 0x000000011010c824 */ /* 0x100fe200078e0a17 */
[----:B------:R-:W-:Y:S01]  /*13a0*/  ISETP.GT.U32.AND P4, PT, R23, R4, PT ;  /* 0x000000041700720c */ /* 0x000fe20003f84070 */
[----:B------:R-:W-:Y:S01]  /*13b0*/  @!P5 IMAD.IADD R6, R6, 0x1, -R23 ;  /* 0x000000010606d824 */ /* 0x000fe200078e0a17 */
[----:B------:R-:W-:Y:S01]  /*13c0*/  ISETP.GE.AND P5, PT, R41, RZ, PT ;  /* 0x000000ff2900720c */ /* 0x000fe20003fa6270 */
[----:B------:R-:W-:-:S02]  /*13d0*/  IMAD R21, R23, R22, R21 ;  /* 0x0000001617157224 */ /* 0x000fc400078e0215 */
[----:B------:R-:W-:-:S04]  /*13e0*/  IMAD.HI.U32 R2, R10, R9, RZ ;  /* 0x000000090a027227 */ /* 0x000fc800078e00ff */
[--C-:B------:R-:W-:Y:S01]  /*13f0*/  @!P3 IMAD.IADD R20, R20, 0x1, -R23.reuse ;  /* 0x000000011414b824 */ /* 0x100fe200078e0a17 */
[----:B------:R-:W-:Y:S01]  /*1400*/  ISETP.GT.U32.AND P3, PT, R23, R21, PT ;  /* 0x000000151700720c */ /* 0x000fe20003f64070 */
[--C-:B------:R-:W-:Y:S01]  /*1410*/  @!P2 IMAD.IADD R19, R19, 0x1, -R23.reuse ;  /* 0x000000011313a824 */ /* 0x100fe200078e0a17 */
[----:B------:R-:W-:Y:S01]  /*1420*/  ISETP.GE.AND P2, PT, R43, RZ, PT ;  /* 0x000000ff2b00720c */ /* 0x000fe20003f46270 */
[--C-:B------:R-:W-:Y:S01]  /*1430*/  @!P6 IMAD.IADD R7, R7, 0x1, -R23.reuse ;  /* 0x000000010707e824 */ /* 0x100fe200078e0a17 */
[----:B------:R-:W-:Y:S01]  /*1440*/  ISETP.GE.AND P6, PT, R40, RZ, PT ;  /* 0x000000ff2800720c */ /* 0x000fe20003fc6270 */
[----:B------:R-:W-:Y:S01]  /*1450*/  @!P1 IMAD.MOV R12, RZ, RZ, -R12 ;  /* 0x000000ffff0c9224 */ /* 0x000fe200078e0a0c */
[C---:B------:R-:W-:Y:S01]  /*1460*/  ISETP.GT.U32.AND P1, PT, R23.reuse, R18, PT ;  /* 0x000000121700720c */ /* 0x040fe20003f24070 */
[----:B------:R-:W-:Y:S01]  /*1470*/  @!P4 IMAD.IADD R4, R4, 0x1, -R23 ;  /* 0x000000010404c824 */ /* 0x000fe200078e0a17 */
[----:B------:R-:W-:Y:S01]  /*1480*/  ISETP.GE.AND P4, PT, R42, RZ, PT ;  /* 0x000000ff2a00720c */ /* 0x000fe20003f86270 */
[----:B------:R-:W-:Y:S01]  /*1490*/  @!P5 IMAD.MOV R16, RZ, RZ, -R16 ;  /* 0x000000ffff10d224 */ /* 0x000fe200078e0a10 */
[----:B------:R-:W-:Y:S01]  /*14a0*/  ISETP.GT.U32.AND P5, PT, R23, R7, PT ;  /* 0x000000071700720c */ /* 0x000fe20003fa4070 */
[----:B------:R-:W-:Y:S01]  /*14b0*/  IMAD.MOV R22, RZ, RZ, -R2 ;  /* 0x000000ffff167224 */ /* 0x000fe200078e0a02 */
[----:B------:R-:W-:Y:S01]  /*14c0*/  CS2R R40, SRZ ;  /* 0x0000000000287805 */ /* 0x000fe2000001ff00 */
[----:B------:R-:W-:Y:S01]  /*14d0*/  IMAD.HI.U32 R2, R10, R24, RZ ;  /* 0x000000180a027227 */ /* 0x000fe200078e00ff */
[----:B------:R-:W-:-:S03]  /*14e0*/  CS2R R42, SRZ ;  /* 0x00000000002a7805 */ /* 0x000fc6000001ff00 */
[----:B------:R-:W-:Y:S01]  /*14f0*/  @!P0 IMAD.MOV R13, RZ, RZ, -R13 ;  /* 0x000000ffff0d8224 */ /* 0x000fe200078e0a0d */
[----:B------:R-:W-:Y:S01]  /*1500*/  ISETP.GT.U32.AND P0, PT, R23, R19, PT ;  /* 0x000000131700720c */ /* 0x000fe20003f04070 */
[----:B------:R-:W-:Y:S02]  /*1510*/  IMAD.MOV R2, RZ, RZ, -R2 ;  /* 0x000000ffff027224 */ /* 0x000fe400078e0a02 */
[----:B------:R-:W-:Y:S01]  /*1520*/  @!P3 IMAD.IADD R21, R21, 0x1, -R23 ;  /* 0x000000011515b824 */ /* 0x000fe200078e0a17 */
[C---:B------:R-:W-:Y:S01]  /*1530*/  ISETP.GT.U32.AND P3, PT, R23.reuse, R4, PT ;  /* 0x000000041700720c */ /* 0x040fe20003f64070 */
[C---:B------:R-:W-:Y:S02]  /*1540*/  IMAD R10, R23.reuse, R22, R9 ;  /* 0x00000016170a7224 */ /* 0x040fe400078e0209 */
[----:B------:R-:W-:Y:S01]  /*1550*/  @!P2 IMAD.MOV R14, RZ, RZ, -R14 ;  /* 0x000000ffff0ea224 */ /* 0x000fe200078e0a0e */
[C---:B------:R-:W-:Y:S01]  /*1560*/  ISETP.GT.U32.AND P2, PT, R23.reuse, R20, PT ;  /* 0x000000141700720c */ /* 0x040fe20003f44070 */
[----:B------:R-:W-:Y:S01]  /*1570*/  @!P6 IMAD.MOV R17, RZ, RZ, -R17 ;  /* 0x000000ffff11e224 */ /* 0x000fe200078e0a11 */
[C---:B------:R-:W-:Y:S01]  /*1580*/  ISETP.GT.U32.AND P6, PT, R23.reuse, R21, PT ;  /* 0x000000151700720c */ /* 0x040fe20003fc4070 */
[----:B------:R-:W-:-:S02]  /*1590*/  IMAD R22, R23, R2, R24 ;  /* 0x0000000217167224 */ /* 0x000fc400078e0218 */
[----:B------:R-:W-:Y:S01]  /*15a0*/  @!P1 IMAD.IADD R18, R18, 0x1, -R23 ;  /* 0x0000000112129824 */ /* 0x000fe200078e0a17 */
[C---:B------:R-:W-:Y:S01]  /*15b0*/  ISETP.GT.U32.AND P1, PT, R23.reuse, R10, PT ;  /* 0x0000000a1700720c */ /* 0x040fe20003f24070 */
[----:B------:R-:W-:Y:S01]  /*15c0*/  @!P4 IMAD.MOV R15, RZ, RZ, -R15 ;  /* 0x000000ffff0fc224 */ /* 0x000fe200078e0a0f */
[----:B------:R-:W-:Y:S01]  /*15d0*/  ISETP.GT.U32.AND P4, PT, R23, R6, PT ;  /* 0x000000061700720c */ /* 0x000fe20003f84070 */
[--C-:B------:R-:W-:Y:S01]  /*15e0*/  @!P5 IMAD.IADD R7, R7, 0x1, -R23.reuse ;  /* 0x000000010707d824 */ /* 0x100fe200078e0a17 */
[----:B------:R-:W-:Y:S01]  /*15f0*/  ISETP.GT.U32.AND P5, PT, R23, R22, PT ;  /* 0x000000161700720c */ /* 0x000fe20003fa4070 */
[----:B------:R-:W-:Y:S02]  /*1600*/  VIADD R2, R0, 0x20000 ;  /* 0x0002000000027836 */ /* 0x000fe40000000000 */
[--C-:B------:R-:W-:Y:S01]  /*1610*/  @!P0 IMAD.IADD R19, R19, 0x1, -R23.reuse ;  /* 0x0000000113138824 */ /* 0x100fe200078e0a17 */
[----:B------:R-:W-:Y:S01]  /*1620*/  ISETP.GE.AND P0, PT, R35, RZ, PT ;  /* 0x000000ff2300720c */ /* 0x000fe20003f06270 */
[--C-:B------:R-:W-:Y:S01]  /*1630*/  @!P2 IMAD.IADD R20, R20, 0x1, -R23.reuse ;  /* 0x000000011414a824 */ /* 0x100fe200078e0a17 */
[----:B------:R-:W-:Y:S01]  /*1640*/  SHF.R.U32.HI R2, RZ, 0x4, R2 ;  /* 0x00000004ff027819 */ /* 0x000fe20000011602 */
[--C-:B------:R-:W-:Y:S01]  /*1650*/  @!P6 IMAD.IADD R21, R21, 0x1, -R23.reuse ;  /* 0x000000011515e824 */ /* 0x100fe200078e0a17 */
[----:B------:R-:W-:Y:S01]  /*1660*/  ISETP.GE.AND P2, PT, R34, RZ, PT ;  /* 0x000000ff2200720c */ /* 0x000fe20003f46270 */
[--C-:B------:R-:W-:Y:S01]  /*1670*/  @!P1 IMAD.IADD R10, R10, 0x1, -R23.reuse ;  /* 0x000000010a0a9824 */ /* 0x100fe200078e0a17 */
[----:B------:R-:W-:Y:S01]  /*1680*/  ISETP.GE.AND P6, PT, R25, RZ, PT ;  /* 0x000000ff1900720c */ /* 0x000fe20003fc6270 */
[--C-:B------:R-:W-:Y:S01]  /*1690*/  @!P4 IMAD.IADD R6, R6, 0x1, -R23.reuse ;  /* 0x000000010606c824 */ /* 0x100fe200078e0a17 */
[----:B------:R-:W-:Y:S01]  /*16a0*/  SGXT.U32 R2, R2, 0xe ;  /* 0x0000000e0202781a */ /* 0x000fe20000000000 */
[----:B------:R-:W-:Y:S01]  /*16b0*/  IMAD.MOV.U32 R24, RZ, RZ, RZ ;  /* 0x000000ffff187224 */ /* 0x000fe200078e00ff */
[----:B------:R-:W-:Y:S01]  /*16c0*/  SHF.R.U32.HI R25, RZ, 0x4, R0 ;  /* 0x00000004ff197819 */ /* 0x000fe20000011600 */
[--C-:B------:R-:W-:Y:S01]  /*16d0*/  @!P5 IMAD.IADD R22, R22, 0x1, -R23.reuse ;  /* 0x000000011616d824 */ /* 0x100fe200078e0a17 */
[----:B------:R-:W-:Y:S01]  /*16e0*/  ISETP.GE.AND P4, PT, R26, RZ, PT ;  /* 0x000000ff1a00720c */ /* 0x000fe20003f86270 */
[----:B------:R-:W-:Y:S01]  /*16f0*/  @!P3 IMAD.IADD R4, R4, 0x1, -R23 ;  /* 0x000000010404b824 */ /* 0x000fe200078e0a17 */
[----:B------:R-:W-:Y:S01]  /*1700*/  IADD3 R26, P5, R2, 0x2, RZ ;  /* 0x00000002021a7810 */ /* 0x000fe20007fbe0ff */
[----:B------:R-:W-:Y:S01]  /*1710*/  @!P0 IMAD.MOV R18, RZ, RZ, -R18 ;  /* 0x000000ffff128224 */ /* 0x000fe200078e0a12 */
[----:B------:R-:W-:Y:S01]  /*1720*/  SGXT.U32 R88, R25, 0xe ;  /* 0x0000000e1958781a */ /* 0x000fe20000000000 */
[----:B------:R-:W-:Y:S01]  /*1730*/  @!P2 IMAD.MOV R19, RZ, RZ, -R19 ;  /* 0x000000ffff13a224 */ /* 0x000fe200078e0a13 */
[----:B------:R-:W-:Y:S01]  /*1740*/  ISETP.GE.AND P3, PT, R32, RZ, PT ;  /* 0x000000ff2000720c */ /* 0x000fe20003f66270 */
[----:B------:R-:W-:Y:S01]  /*1750*/  IMAD.MOV.U32 R9, RZ, RZ, RZ ;  /* 0x000000ffff097224 */ /* 0x000fe200078e00ff */
[----:B------:R-:W-:-:S02]  /*1760*/  ISETP.GT.U32.AND P1, PT, R23, R10, PT ;  /* 0x0000000a1700720c */ /* 0x000fc40003f24070 */
[----:B------:R-:W-:Y:S02]  /*1770*/  CS2R R34, SRZ ;  /* 0x0000000000227805 */ /* 0x000fe4000001ff00 */
[----:B------:R-:W-:Y:S02]  /*1780*/  IADD3.X R24, R24, 0x40000040, RZ, P5, !PT ;  /* 0x4000004018187810 */ /* 0x000fe40002ffe4ff */
[----:B------:R-:W-:Y:S01]  /*1790*/  IADD3 R25, P0, R88, 0x80, RZ ;  /* 0x0000008058197810 */ /* 0x000fe20007f1e0ff */
[----:B------:R-:W-:Y:S01]  /*17a0*/  @!P4 IMAD.MOV R4, RZ, RZ, -R4 ;  /* 0x000000ffff04c224 */ /* 0x000fe200078e0a04 */
[----:B------:R-:W-:Y:S02]  /*17b0*/  ISETP.GT.U32.AND P2, PT, R23, R22, PT ;  /* 0x000000161700720c */ /* 0x000fe40003f44070 */
[----:B------:R-:W-:Y:S02]  /*17c0*/  R2UR UR7, R24 ;  /* 0x00000000180772ca */ /* 0x000fe400000e0000 */
[----:B------:R-:W-:Y:S01]  /*17d0*/  R2UR UR4, R25 ;  /* 0x00000000190472ca */ /* 0x000fe200000e0000 */
[----:B------:R-:W2:Y:S01]  /*17e0*/  LDC R24, c[0x0][0x234] ;  /* 0x00008d00ff187b82 */ /* 0x000ea20000000800 */
[----:B------:R-:W-:Y:S01]  /*17f0*/  IADD3.X R9, R9, 0x40000040, RZ, P0, !PT ;  /* 0x4000004009097810 */ /* 0x000fe200007fe4ff */
[----:B------:R-:W-:Y:S01]  /*1800*/  @!P1 IMAD.IADD R10, R10, 0x1, -R23 ;  /* 0x000000010a0a9824 */ /* 0x000fe200078e0a17 */
[----:B------:R-:W-:Y:S01]  /*1810*/  ISETP.GE.AND P0, PT, R28, RZ, PT ;  /* 0x000000ff1c00720c */ /* 0x000fe20003f06270 */
[----:B------:R-:W-:Y:S01]  /*1820*/  @!P3 IMAD.MOV R20, RZ, RZ, -R20 ;  /* 0x000000ffff14b224 */ /* 0x000fe200078e0a14 */
[----:B------:R-:W-:-:S02]  /*1830*/  ISETP.GE.AND P5, PT, R27, RZ, PT ;  /* 0x000000ff1b00720c */ /* 0x000fc40003fa6270 */
[----:B------:R-:W-:Y:S01]  /*1840*/  R2UR UR6, R26 ;  /* 0x000000001a0672ca */ /* 0x000fe200000e0000 */
[----:B------:R-:W3:Y:S01]  /*1850*/  LDC R25, c[0x0][0x23c] ;  /* 0x00008f00ff197b82 */ /* 0x000ee20000000800 */
[----:B------:R-:W-:Y:S01]  /*1860*/  ISETP.GE.AND P1, PT, R30, RZ, PT ;  /* 0x000000ff1e00720c */ /* 0x000fe20003f26270 */
[----:B------:R-:W-:Y:S01]  /*1870*/  @!P2 IMAD.IADD R22, R22, 0x1, -R23 ;  /* 0x000000011616a824 */ /* 0x000fe200078e0a17 */
[----:B------:R-:W-:Y:S02]  /*1880*/  ISETP.GE.AND P3, PT, R96, RZ, PT ;  /* 0x000000ff6000720c */ /* 0x000fe40003f66270 */
[----:B------:R-:W-:Y:S01]  /*1890*/  R2UR UR34, R2 ;  /* 0x00000000022272ca */ /* 0x000fe200000e0000 */
[----:B------:R-:W-:Y:S01]  /*18a0*/  IMAD.MOV.U32 R23, RZ, RZ, R22 ;  /* 0x000000ffff177224 */ /* 0x000fe200078e0016 */
[----:B------:R-:W-:Y:S01]  /*18b0*/  ISETP.NE.AND P2, PT, R3, RZ, PT ;  /* 0x000000ff0300720c */ /* 0x000fe20003f45270 */
[----:B------:R-:W4:Y:S01]  /*18c0*/  LDC R28, c[0x0][0x240] ;  /* 0x00009000ff1c7b82 */ /* 0x000f220000000800 */
[----:B------:R-:W-:Y:S01]  /*18d0*/  LOP3.LUT R2, RZ, R3, RZ, 0x33, !PT ;  /* 0x00000003ff027212 */ /* 0x000fe200078e33ff */
[----:B------:R-:W-:Y:S01]  /*18e0*/  IMAD.MOV.U32 R3, RZ, RZ, R6 ;  /* 0x000000ffff037224 */ /* 0x000fe200078e0006 */
[----:B------:R-:W-:Y:S01]  /*18f0*/  R2UR UR5, R9 ;  /* 0x00000000090572ca */ /* 0x000fe200000e0000 */
[----:B------:R-:W-:Y:S01]  /*1900*/  IMAD.MOV.U32 R9, RZ, RZ, R7 ;  /* 0x000000ffff097224 */ /* 0x000fe200078e0007 */
[C---:B------:R-:W-:Y:S01]  /*1910*/  SEL R6, R2.reuse, R4, !P2 ;  /* 0x0000000402067207 */ /* 0x040fe20005000000 */
[----:B------:R-:W-:Y:S01]  /*1920*/  @!P6 IMAD.MOV R3, RZ, RZ, -R3 ;  /* 0x000000ffff03e224 */ /* 0x000fe200078e0a03 */
[C---:B------:R-:W-:Y:S01]  /*1930*/  SEL R11, R2.reuse, R11, !P2 ;  /* 0x0000000b020b7207 */ /* 0x040fe20005000000 */
[----:B------:R-:W5:Y:S01]  /*1940*/  LDC.64 R26, c[0x0][0x218] ;  /* 0x00008600ff1a7b82 */ /* 0x000f620000000a00 */
[----:B------:R-:W-:Y:S01]  /*1950*/  @!P1 IMAD.MOV R9, RZ, RZ, -R9 ;  /* 0x000000ffff099224 */ /* 0x000fe200078e0a09 */
[C---:B------:R-:W-:Y:S01]  /*1960*/  SEL R12, R2.reuse, R12, !P2 ;  /* 0x0000000c020c7207 */ /* 0x040fe20005000000 */
[----:B------:R-:W-:Y:S01]  /*1970*/  @!P0 IMAD.MOV R21, RZ, RZ, -R21 ;  /* 0x000000ffff158224 */ /* 0x000fe200078e0a15 */
[C---:B------:R-:W-:Y:S01]  /*1980*/  SEL R7, R2.reuse, R3, !P2 ;  /* 0x0000000302077207 */ /* 0x040fe20005000000 */
[----:B------:R-:W-:Y:S01]  /*1990*/  @!P5 IMAD.MOV R10, RZ, RZ, -R10 ;  /* 0x000000ffff0ad224 */ /* 0x000fe200078e0a0a */
[C---:B------:R-:W-:Y:S01]  /*19a0*/  SEL R13, R2.reuse, R13, !P2 ;  /* 0x0000000d020d7207 */ /* 0x040fe20005000000 */
[----:B------:R-:W-:Y:S01]  /*19b0*/  @!P3 IMAD.MOV R23, RZ, RZ, -R23 ;  /* 0x000000ffff17b224 */ /* 0x000fe200078e0a17 */
[C---:B------:R-:W-:Y:S01]  /*19c0*/  SEL R14, R2.reuse, R14, !P2 ;  /* 0x0000000e020e7207 */ /* 0x040fe20005000000 */
[-C--:B--2---:R-:W-:Y:S01]  /*19d0*/  IMAD R3, R31, R24.reuse, RZ ;  /* 0x000000181f037224 */ /* 0x084fe200078e02ff */
[C---:B------:R-:W-:Y:S01]  /*19e0*/  SEL R15, R2.reuse, R15, !P2 ;  /* 0x0000000f020f7207 */ /* 0x040fe20005000000 */
[----:B------:R-:W-:Y:S01]  /*19f0*/  IMAD R4, R33, R24, RZ ;  /* 0x0000001821047224 */ /* 0x000fe200078e02ff */
[----:B------:R-:W-:Y:S01]  /*1a00*/  SEL R16, R2, R16, !P2 ;  /* 0x0000001002107207 */ /* 0x000fe20005000000 */
[----:B---3--:R-:W-:Y:S01]  /*1a10*/  IMAD R8, R8, R25, RZ ;  /* 0x0000001908087224 */ /* 0x008fe200078e02ff */
[C---:B------:R-:W-:Y:S01]  /*1a20*/  SEL R17, R2.reuse, R17, !P2 ;  /* 0x0000001102117207 */ /* 0x040fe20005000000 */
[----:B------:R-:W-:Y:S01]  /*1a30*/  IMAD R5, R5, R24, RZ ;  /* 0x0000001805057224 */ /* 0x000fe200078e02ff */
[C---:B------:R-:W-:Y:S01]  /*1a40*/  SEL R18, R2.reuse, R18, !P2 ;  /* 0x0000001202127207 */ /* 0x040fe20005000000 */
[-C--:B----4-:R-:W-:Y:S01]  /*1a50*/  IMAD R11, R11, R28.reuse, RZ ;  /* 0x0000001c0b0b7224 */ /* 0x090fe200078e02ff */
[----:B------:R-:W-:Y:S01]  /*1a60*/  SEL R19, R2, R19, !P2 ;  /* 0x0000001302137207 */ /* 0x000fe20005000000 */
[----:B------:R-:W-:Y:S01]  /*1a70*/  IMAD R12, R12, R28, RZ ;  /* 0x0000001c0c0c7224 */ /* 0x000fe200078e02ff */
[C---:B------:R-:W-:Y:S01]  /*1a80*/  SEL R20, R2.reuse, R20, !P2 ;  /* 0x0000001402147207 */ /* 0x040fe20005000000 */
[-C--:B------:R-:W-:Y:S01]  /*1a90*/  IMAD R13, R13, R28.reuse, RZ ;  /* 0x0000001c0d0d7224 */ /* 0x080fe200078e02ff */
[----:B------:R-:W-:Y:S01]  /*1aa0*/  SEL R9, R2, R9, !P2 ;  /* 0x0000000902097207 */ /* 0x000fe20005000000 */
[-C--:B------:R-:W-:Y:S01]  /*1ab0*/  IMAD R14, R14, R28.reuse, RZ ;  /* 0x0000001c0e0e7224 */ /* 0x080fe200078e02ff */
[C---:B------:R-:W-:Y:S01]  /*1ac0*/  SEL R21, R2.reuse, R21, !P2 ;  /* 0x0000001502157207 */ /* 0x040fe20005000000 */
[----:B------:R-:W-:Y:S01]  /*1ad0*/  IMAD R15, R15, R28, RZ ;  /* 0x0000001c0f0f7224 */ /* 0x000fe200078e02ff */
[----:B------:R-:W-:Y:S01]  /*1ae0*/  SEL R22, R2, R10, !P2 ;  /* 0x0000000a02167207 */ /* 0x000fe20005000000 */
[----:B------:R-:W-:Y:S01]  /*1af0*/  IMAD R16, R16, R28, RZ ;  /* 0x0000001c10107224 */ /* 0x000fe200078e02ff */
[----:B------:R-:W-:Y:S01]  /*1b00*/  SEL R23, R2, R23, !P2 ;  /* 0x0000001702177207 */ /* 0x000fe20005000000 */
[----:B------:R-:W-:Y:S01]  /*1b10*/  IMAD R2, R29, R24, RZ ;  /* 0x000000181d027224 */ /* 0x000fe200078e02ff */
[----:B-1----:R-:W-:Y:S01]  /*1b20*/  LEA R158, P1, R3, R156, 0x1 ;  /* 0x0000009c039e7211 */ /* 0x002fe200078208ff */
[----:B------:R-:W-:Y:S01]  /*1b30*/  IMAD R17, R17, R28, RZ ;  /* 0x0000001c11117224 */ /* 0x000fe200078e02ff */
[----:B------:R-:W-:Y:S01]  /*1b40*/  LEA R154, P2, R4, R156, 0x1 ;  /* 0x0000009c049a7211 */ /* 0x000fe200078408ff */
[----:B------:R-:W-:Y:S01]  /*1b50*/  IMAD R18, R18, R28, RZ ;  /* 0x0000001c12127224 */ /* 0x000fe200078e02ff */
[----:B-----5:R-:W-:Y:S01]  /*1b60*/  LEA R24, P4, R8, R26, 0x1 ;  /* 0x0000001a08187211 */ /* 0x020fe200078808ff */
[----:B------:R-:W-:Y:S01]  /*1b70*/  IMAD R19, R19, R28, RZ ;  /* 0x0000001c13137224 */ /* 0x000fe200078e02ff */
[----:B------:R-:W-:Y:S01]  /*1b80*/  LEA R160, P0, R2, R156, 0x1 ;  /* 0x0000009c02a07211 */ /* 0x000fe200078008ff */
[-C--:B------:R-:W-:Y:S01]  /*1b90*/  IMAD R20, R20, R28.reuse, RZ ;  /* 0x0000001c14147224 */ /* 0x080fe200078e02ff */
[-C--:B------:R-:W-:Y:S01]  /*1ba0*/  LEA.HI.X.SX32 R159, R3, R157.reuse, 0x1, P1 ;  /* 0x0000009d039f7211 */ /* 0x080fe200008f0eff */
[-C--:B------:R-:W-:Y:S01]  /*1bb0*/  IMAD R6, R6, R28.reuse, RZ ;  /* 0x0000001c06067224 */ /* 0x080fe200078e02ff */
[-C--:B------:R-:W-:Y:S01]  /*1bc0*/  LEA.HI.X.SX32 R155, R4, R157.reuse, 0x1, P2 ;  /* 0x0000009d049b7211 */ /* 0x080fe200010f0eff */
[-C--:B------:R-:W-:Y:S01]  /*1bd0*/  IMAD R7, R7, R28.reuse, RZ ;  /* 0x0000001c07077224 */ /* 0x080fe200078e02ff */
[----:B------:R-:W-:Y:S01]  /*1be0*/  LEA.HI.X.SX32 R161, R2, R157, 0x1, P0 ;  /* 0x0000009d02a17211 */ /* 0x000fe200000f0eff */
[----:B------:R-:W-:Y:S01]  /*1bf0*/  IMAD R9, R9, R28, RZ ;  /* 0x0000001c09097224 */ /* 0x000fe200078e02ff */
[-C--:B------:R-:W-:Y:S01]  /*1c00*/  LEA R3, P2, R11, R24.reuse, 0x1 ;  /* 0x000000180b037211 */ /* 0x080fe200078408ff */
[----:B------:R-:W1:Y:S01]  /*1c10*/  LDC R10, c[0x0][0x238] ;  /* 0x00008e00ff0a7b82 */ /* 0x000e620000000800 */
[----:B------:R-:W-:Y:S01]  /*1c20*/  LEA R2, P1, R12, R24, 0x1 ;  /* 0x000000180c027211 */ /* 0x000fe200078208ff */
[----:B------:R-:W-:Y:S01]  /*1c30*/  IMAD R21, R21, R28, RZ ;  /* 0x0000001c15157224 */ /* 0x000fe200078e02ff */
[----:B------:R-:W-:Y:S01]  /*1c40*/  LEA R4, P0, R13, R24, 0x1 ;  /* 0x000000180d047211 */ /* 0x000fe200078008ff */
[----:B------:R2:W-:Y:S01]  /*1c50*/  STL [R1+0x4b8], R3 ;  /* 0x0004b80301007387 */ /* 0x0005e20000100800 */
[----:B------:R-:W-:Y:S01]  /*1c60*/  LEA.HI.X.SX32 R8, R8, R27, 0x1, P4 ;  /* 0x0000001b08087211 */ /* 0x000fe200020f0eff */
[----:B------:R-:W-:Y:S01]  /*1c70*/  IMAD R22, R22, R28, RZ ;  /* 0x0000001c16167224 */ /* 0x000fe200078e02ff */
[----:B------:R-:W-:Y:S01]  /*1c80*/  LEA R156, P3, R5, R156, 0x1 ;  /* 0x0000009c059c7211 */ /* 0x000fe200078608ff */
[----:B------:R3:W-:Y:S01]  /*1c90*/  STL [R1+0x4c0], R2 ;  /* 0x0004c00201007387 */ /* 0x0007e20000100800 */
[----:B------:R-:W-:Y:S01]  /*1ca0*/  IMAD R23, R23, R28, RZ ;  /* 0x0000001c17177224 */ /* 0x000fe200078e02ff */
[----:B------:R-:W-:Y:S01]  /*1cb0*/  UIADD3.64 UR10, UR4, 0x400, URZ ;  /* 0x00000400040a7897 */ /* 0x000fe2000fffe03f */
[----:B------:R-:W-:Y:S01]  /*1cc0*/  LEA.HI.X.SX32 R157, R5, R157, 0x1, P3 ;  /* 0x0000009d059d7211 */ /* 0x000fe200018f0eff */
[----:B------:R4:W-:Y:S01]  /*1cd0*/  STL [R1+0x4c8], R4 ;  /* 0x0004c80401007387 */ /* 0x0009e20000100800 */
[----:B------:R-:W-:Y:S01]  /*1ce0*/  UIADD3.64 UR14, UR4, 0x380, URZ ;  /* 0x00000380040e7897 */ /* 0x000fe2000fffe03f */
[-C--:B--2---:R-:W-:Y:S01]  /*1cf0*/  LEA R3, P4, R14, R24.reuse, 0x1 ;  /* 0x000000180e037211 */ /* 0x084fe200078808ff */
[----:B------:R-:W-:Y:S01]  /*1d00*/  UIADD3.64 UR10, UR4, 0x580, URZ ;  /* 0x00000580040a7897 */ /* 0x000fe2000fffe03f */
[----:B------:R-:W-:Y:S01]  /*1d10*/  CS2R R32, SRZ ;  /* 0x0000000000207805 */ /* 0x000fe2000001ff00 */
[----:B------:R-:W-:Y:S01]  /*1d20*/  UIADD3.64 UR14, UR4, 0x500, URZ ;  /* 0x00000500040e7897 */ /* 0x000fe2000fffe03f */
[----:B---3--:R-:W-:Y:S01]  /*1d30*/  LEA R2, P6, R15, R24, 0x1 ;  /* 0x000000180f027211 */ /* 0x008fe200078c08ff */
[----:B------:R2:W-:Y:S01]  /*1d40*/  STL [R1+0x4d0], R3 ;  /* 0x0004d00301007387 */ /* 0x0005e20000100800 */
[----:B------:R-:W-:Y:S01]  /*1d50*/  UIADD3.64 UR10, UR4, 0x700, URZ ;  /* 0x00000700040a7897 */ /* 0x000fe2000fffe03f */
[----:B------:R-:W-:-:S02]  /*1d60*/  CS2R R26, SRZ ;  /* 0x00000000001a7805 */ /* 0x000fc4000001ff00 */
[-C--:B----4-:R-:W-:Y:S01]  /*1d70*/  LEA R4, P5, R16, R24.reuse, 0x1 ;  /* 0x0000001810047211 */ /* 0x090fe200078a08ff */
[----:B------:R3:W-:Y:S01]  /*1d80*/  STL [R1+0x4d8], R2 ;  /* 0x0004d80201007387 */ /* 0x0007e20000100800 */
[C---:B-1----:R-:W-:Y:S01]  /*1d90*/  IMAD R25, R10.reuse, 0x7f, RZ ;  /* 0x0000007f0a197824 */ /* 0x042fe200078e02ff */
[----:B------:R-:W-:Y:S01]  /*1da0*/  UIADD3.64 UR18, UR4, 0x480, URZ ;  /* 0x0000048004127897 */ /* 0x000fe2000fffe03f */
[----:B------:R-:W-:Y:S01]  /*1db0*/  CS2R R28, SRZ ;  /* 0x00000000001c7805 */ /* 0x000fe2000001ff00 */
[----:B------:R1:W-:Y:S01]  /*1dc0*/  STL [R1+0x4e0], R4 ;  /* 0x0004e00401007387 */ /* 0x0003e20000100800 */
[----:B------:R-:W-:Y:S01]  /*1dd0*/  UIADD3.64 UR14, UR4, 0x680, URZ ;  /* 0x00000680040e7897 */ /* 0x000fe2000fffe03f */
[----:B--2---:R-:W-:Y:S01]  /*1de0*/  LEA R3, P3, R17, R24, 0x1 ;  /* 0x0000001811037211 */ /* 0x004fe200078608ff */
[----:B------:R-:W-:Y:S01]  /*1df0*/  UIADD3.64 UR10, UR4, 0x880, URZ ;  /* 0x00000880040a7897 */ /* 0x000fe2000fffe03f */
[----:B------:R-:W-:Y:S01]  /*1e00*/  CS2R R30, SRZ ;  /* 0x00000000001e7805 */ /* 0x000fe2000001ff00 */
[----:B------:R-:W-:Y:S01]  /*1e10*/  UIADD3.64 UR18, UR4, 0x600, URZ ;  /* 0x0000060004127897 */ /* 0x000fe2000fffe03f */
[----:B---3--:R-:W-:Y:S01]  /*1e20*/  LEA.HI.X.SX32 R2, R11, R8, 0x1, P2 ;  /* 0x000000080b027211 */ /* 0x008fe200010f0eff */
[----:B------:R2:W-:Y:S01]  /*1e30*/  STL [R1+0x4e8], R3 ;  /* 0x0004e80301007387 */ /* 0x0005e20000100800 */
[----:B------:R-:W-:Y:S01]  /*1e40*/  IMAD R11, R10, 0x7d, RZ ;  /* 0x0000007d0a0b7824 */ /* 0x000fe200078e02ff */
[----:B------:R-:W-:Y:S01]  /*1e50*/  UIADD3.64 UR14, UR4, 0x800, URZ ;  /* 0x00000800040e7897 */ /* 0x000fe2000fffe03f */
[----:B-1----:R-:W-:Y:S01]  /*1e60*/  LEA R4, P2, R18, R24, 0x1 ;  /* 0x0000001812047211 */ /* 0x002fe200078408ff */
[----:B------:R1:W-:Y:S01]  /*1e70*/  STL [R1+0x4b4], R2 ;  /* 0x0004b40201007387 */ /* 0x0003e20000100800 */
[----:B------:R-:W-:-:S02]  /*1e80*/  UIADD3.64 UR10, UR4, 0xa00, URZ ;  /* 0x00000a00040a7897 */ /* 0x000fc4000fffe03f */
[----:B------:R-:W-:Y:S01]  /*1e90*/  UIADD3.64 UR18, UR4, 0x780, URZ ;  /* 0x0000078004127897 */ /* 0x000fe2000fffe03f */
[----:B------:R3:W-:Y:S01]  /*1ea0*/  STL [R1+0x4f0], R4 ;  /* 0x0004f00401007387 */ /* 0x0007e20000100800 */
[----:B------:R-:W-:Y:S01]  /*1eb0*/  UIADD3.64 UR14, UR4, 0x980, URZ ;  /* 0x00000980040e7897 */ /* 0x000fe2000fffe03f */
[----:B--2---:R-:W-:Y:S01]  /*1ec0*/  LEA.HI.X.SX32 R3, R12, R8, 0x1, P1 ;  /* 0x000000080c037211 */ /* 0x004fe200008f0eff */
[----:B------:R-:W-:Y:S01]  /*1ed0*/  IMAD R12, R10, 0x66, RZ ;  /* 0x000000660a0c7824 */ /* 0x000fe200078e02ff */
[----:B------:R-:W-:Y:S01]  /*1ee0*/  UIADD3.64 UR10, UR4, 0xb80, URZ ;  /* 0x00000b80040a7897 */ /* 0x000fe2000fffe03f */
[----:B-1----:R-:W-:Y:S02]  /*1ef0*/  LEA R2, P1, R19, R24, 0x1 ;  /* 0x0000001813027211 */ /* 0x002fe400078208ff */
[----:B------:R1:W-:Y:S01]  /*1f00*/  STL [R1+0x4bc], R3 ;  /* 0x0004bc0301007387 */ /* 0x0003e20000100800 */
[----:B------:R-:W-:Y:S01]  /*1f10*/  UIADD3.64 UR18, UR4, 0x900, URZ ;  /* 0x0000090004127897 */ /* 0x000fe2000fffe03f */
[----:B---3--:R-:W-:-:S02]  /*1f20*/  LEA.HI.X.SX32 R4, R13, R8, 0x1, P0 ;  /* 0x000000080d047211 */ /* 0x008fc400000f0eff */
[----:B------:R2:W-:Y:S01]  /*1f30*/  STL [R1+0x4fc], R2 ;  /* 0x0004fc0201007387 */ /* 0x0005e20000100800 */
[----:B------:R-:W-:Y:S01]  /*1f40*/  IMAD R13, R10, 0x6e, RZ ;  /* 0x0000006e0a0d7824 */ /* 0x000fe200078e02ff */
[----:B------:R-:W-:Y:S02]  /*1f50*/  UIADD3.64 UR14, UR4, 0xb00, URZ ;  /* 0x00000b00040e7897 */ /* 0x000fe4000fffe03f */
[----:B------:R3:W-:Y:S01]  /*1f60*/  STL [R1+0x4c4], R4 ;  /* 0x0004c40401007387 */ /* 0x0007e20000100800 */
[----:B------:R-:W-:Y:S01]  /*1f70*/  UIADD3.64 UR10, UR4, 0xc80, URZ ;  /* 0x00000c80040a7897 */ /* 0x000fe2000fffe03f */
[----:B-1----:R-:W-:Y:S01]  /*1f80*/  LEA R3, P0, R20, R24, 0x1 ;  /* 0x0000001814037211 */ /* 0x002fe200078008ff */
[----:B------:R-:W-:Y:S02]  /*1f90*/  UIADD3.64 UR18, UR4, 0xa80, URZ ;  /* 0x00000a8004127897 */ /* 0x000fe4000fffe03f */
[----:B------:R-:W-:Y:S01]  /*1fa0*/  UIADD3.64 UR14, UR4, 0xc00, URZ ;  /* 0x00000c00040e7897 */ /* 0x000fe2000fffe03f */
[----:B--2---:R-:W-:Y:S01]  /*1fb0*/  LEA.HI.X.SX32 R2, R14, R8, 0x1, P4 ;  /* 0x000000080e027211 */ /* 0x004fe200020f0eff */
[----:B------:R1:W-:Y:S01]  /*1fc0*/  STL [R1+0x50c], R3 ;  /* 0x00050c0301007387 */ /* 0x0003e20000100800 */
[----:B------:R-:W-:Y:S01]  /*1fd0*/  UIADD3.64 UR10, UR4, 0xd00, URZ ;  /* 0x00000d00040a7897 */ /* 0x000fe2000fffe03f */
[----:B---3--:R-:W-:-:S02]  /*1fe0*/  LEA R4, P4, R6, R24, 0x1 ;  /* 0x0000001806047211 */ /* 0x008fc400078808ff */
[----:B------:R2:W-:Y:S01]  /*1ff0*/  STL [R1+0x4cc], R2 ;  /* 0x0004cc0201007387 */ /* 0x0005e20000100800 */
[----:B------:R-:W-:Y:S02]  /*2000*/  UIADD3.64 UR18, UR4, 0xd80, URZ ;  /* 0x00000d8004127897 */ /* 0x000fe4000fffe03f */
[----:B------:R-:W-:Y:S01]  /*2010*/  UIADD3.64 UR14, UR4, 0xe00, URZ ;  /* 0x00000e00040e7897 */ /* 0x000fe2000fffe03f */
[----:B------:R3:W-:Y:S01]  /*2020*/  STL [R1+0x518], R4 ;  /* 0x0005180401007387 */ /* 0x0007e20000100800 */
[----:B------:R-:W-:Y:S01]  /*2030*/  UIADD3.64 UR10, UR4, 0xe80, URZ ;  /* 0x00000e80040a7897 */ /* 0x000fe2000fffe03f */
[----:B-1----:R-:W-:Y:S01]  /*2040*/  LEA.HI.X.SX32 R3, R15, R8, 0x1, P6 ;  /* 0x000000080f037211 */ /* 0x002fe200030f0eff */
[----:B------:R-:W-:Y:S02]  /*2050*/  UIADD3.64 UR18, UR4, 0xf00, URZ ;  /* 0x00000f0004127897 */ /* 0x000fe4000fffe03f */
[----:B------:R-:W-:Y:S01]  /*2060*/  UIADD3.64 UR14, UR4, 0xf80, URZ ;  /* 0x00000f80040e7897 */ /* 0x000fe2000fffe03f */
[----:B--2---:R-:W-:Y:S01]  /*2070*/  LEA R2, P6, R7, R24, 0x1 ;  /* 0x0000001807027211 */ /* 0x004fe200078c08ff */
[----:B------:R1:W-:Y:S01]  /*2080*/  STL [R1+0x4d4], R3 ;  /* 0x0004d40301007387 */ /* 0x0003e20000100800 */
[----:B------:R-:W-:Y:S01]  /*2090*/  UIADD3.64 UR10, UR4, 0x1000, URZ ;  /* 0x00001000040a7897 */ /* 0x000fe2000fffe03f */
[----:B---3--:R-:W-:-:S02]  /*20a0*/  LEA.HI.X.SX32 R4, R16, R8, 0x1, P5 ;  /* 0x0000000810047211 */ /* 0x008fc400028f0eff */
[----:B------:R2:W-:Y:S01]  /*20b0*/  STL [R1+0x520], R2 ;  /* 0x0005200201007387 */ /* 0x0005e20000100800 */
[----:B------:R-:W-:Y:S01]  /*20c0*/  LEA.HI.X.SX32 R5, R7, R8, 0x1, P6 ;  /* 0x0000000807057211 */ /* 0x000fe200030f0eff */
        /* <DEDUP_REMOVED lines=23> */
[----:B------:R-:W-:Y:S02]  /*2240*/  UIADD3.64 UR10, UR4, 0x1600, URZ ;  /* 0x00001600040a7897 */ /* 0x000fe4000fffe03f */
[----:B------:R-:W-:Y:S01]  /*2250*/  UIADD3.64 UR18, UR4, 0x1680, URZ ;  /* 0x0000168004127897 */ /* 0x000fe2000fffe03f */
[----:B------:R3:W-:Y:S01]  /*2260*/  STL [R1+0x4f4], R4 ;  /* 0x0004f40401007387 */ /* 0x0007e20000100800 */
[----:B------:R-:W-:Y:S01]  /*2270*/  UIADD3.64 UR14, UR4, 0x1700, URZ ;  /* 0x00001700040e7897 */ /* 0x000fe2000fffe03f */
[----:B-1----:R-:W-:Y:S01]  /*2280*/  LEA R3, P1, R23, R24, 0x1 ;  /* 0x0000001817037211 */ /* 0x002fe200078208ff */
[----:B------:R-:W-:Y:S02]  /*2290*/  UIADD3.64 UR10, UR4, 0x1780, URZ ;  /* 0x00001780040a7897 */ /* 0x000fe4000fffe03f */
[----:B------:R-:W-:Y:S01]  /*22a0*/  UIADD3.64 UR18, UR4, 0x1800, URZ ;  /* 0x0000180004127897 */ /* 0x000fe2000fffe03f */
[-C--:B--2---:R-:W-:Y:S01]  /*22b0*/  LEA.HI.X.SX32 R2, R20, R8.reuse, 0x1, P0 ;  /* 0x0000000814027211 */ /* 0x084fe200000f0eff */
[----:B------:R-:W-:Y:S01]  /*22c0*/  STL [R1+0x540], R3 ;  /* 0x0005400301007387 */ /* 0x000fe20000100800 */
[----:B------:R-:W-:Y:S01]  /*22d0*/  UIADD3.64 UR14, UR4, 0x1880, URZ ;  /* 0x00001880040e7897 */ /* 0x000fe2000fffe03f */
[----:B---3--:R-:W-:-:S02]  /*22e0*/  LEA.HI.X.SX32 R4, R6, R8, 0x1, P4 ;  /* 0x0000000806047211 */ /* 0x008fc400020f0eff */
[----:B------:R1:W-:Y:S01]  /*22f0*/  STL [R1+0x504], R2 ;  /* 0x0005040201007387 */ /* 0x0003e20000100800 */
[----:B------:R-:W-:Y:S01]  /*2300*/  LEA.HI.X.SX32 R6, R21, R8, 0x1, P3 ;  /* 0x0000000815067211 */ /* 0x000fe200018f0eff */
[----:B------:R-:W-:Y:S02]  /*2310*/  UIADD3.64 UR10, UR4, 0x1900, URZ ;  /* 0x00001900040a7897 */ /* 0x000fe4000fffe03f */
[----:B------:R2:W-:Y:S01]  /*2320*/  STL [R1+0x514], R4 ;  /* 0x0005140401007387 */ /* 0x0005e20000100800 */
[----:B------:R-:W-:Y:S02]  /*2330*/  UIADD3.64 UR18, UR4, 0x1980, URZ ;  /* 0x0000198004127897 */ /* 0x000fe4000fffe03f */
[----:B------:R-:W-:Y:S01]  /*2340*/  UIADD3.64 UR14, UR4, 0x1a00, URZ ;  /* 0x00001a00040e7897 */ /* 0x000fe2000fffe03f */
[----:B------:R3:W-:Y:S01]  /*2350*/  STL [R1+0x51c], R5 ;  /* 0x00051c0501007387 */ /* 0x0007e20000100800 */
[----:B------:R-:W-:Y:S01]  /*2360*/  UIADD3.64 UR10, UR4, 0x1a80, URZ ;  /* 0x00001a80040a7897 */ /* 0x000fe2000fffe03f */
[----:B-1----:R-:W-:Y:S01]  /*2370*/  IMAD.WIDE R2, R25, 0x2, R156 ;  /* 0x0000000219027825 */ /* 0x002fe200078e029c */
[----:B------:R-:W-:-:S02]  /*2380*/  UIADD3.64 UR18, UR4, 0x1b00, URZ ;  /* 0x00001b0004127897 */ /* 0x000fc4000fffe03f */
[----:B------:R-:W-:Y:S01]  /*2390*/  UIADD3.64 UR14, UR4, 0x1b80, URZ ;  /* 0x00001b80040e7897 */ /* 0x000fe2000fffe03f */
[-C--:B--2---:R-:W-:Y:S01]  /*23a0*/  LEA.HI.X.SX32 R4, R9, R8.reuse, 0x1, P5 ;  /* 0x0000000809047211 */ /* 0x084fe200028f0eff */
[----:B------:R-:W-:Y:S01]  /*23b0*/  IMAD R9, R10, 0x7e, RZ ;  /* 0x0000007e0a097824 */ /* 0x000fe200078e02ff */
[----:B------:R-:W-:Y:S01]  /*23c0*/  UIADD3.64 UR10, UR4, 0x1c00, URZ ;  /* 0x00001c00040a7897 */ /* 0x000fe2000fffe03f */
[----:B---3--:R-:W-:Y:S02]  /*23d0*/  LEA.HI.X.SX32 R5, R22, R8, 0x1, P2 ;  /* 0x0000000816057211 */ /* 0x008fe400010f0eff */
[----:B------:R1:W-:Y:S01]  /*23e0*/  STL [R1+0x524], R4 ;  /* 0x0005240401007387 */ /* 0x0003e20000100800 */
[----:B------:R-:W-:Y:S02]  /*23f0*/  UIADD3.64 UR8, UR4, 0x80, URZ ;  /* 0x0000008004087897 */ /* 0x000fe4000fffe03f */
[----:B------:R-:W-:Y:S01]  /*2400*/  UIADD3.64 UR12, UR4, 0x100, URZ ;  /* 0x00000100040c7897 */ /* 0x000fe2000fffe03f */
[----:B------:R2:W-:Y:S01]  /*2410*/  STL [R1+0x52c], R6 ;  /* 0x00052c0601007387 */ /* 0x0005e20000100800 */
[----:B------:R-:W-:-:S02]  /*2420*/  UIADD3.64 UR16, UR4, 0x180, URZ ;  /* 0x0000018004107897 */ /* 0x000fc4000fffe03f */
[----:B------:R-:W-:Y:S01]  /*2430*/  UIADD3.64 UR20, UR4, 0x200, URZ ;  /* 0x0000020004147897 */ /* 0x000fe2000fffe03f */
[----:B------:R-:W-:Y:S01]  /*2440*/  STL [R1+0x534], R5 ;  /* 0x0005340501007387 */ /* 0x000fe20000100800 */
[----:B------:R-:W-:Y:S01]  /*2450*/  UIADD3.64 UR24, UR4, 0x280, URZ ;  /* 0x0000028004187897 */ /* 0x000fe2000fffe03f */
[----:B-1----:R-:W-:Y:S01]  /*2460*/  LEA.HI.X.SX32 R4, R23, R8, 0x1, P1 ;  /* 0x0000000817047211 */ /* 0x002fe200008f0eff */
[----:B------:R-:W-:Y:S01]  /*2470*/  UIADD3.64 UR28, UR4, 0x300, URZ ;  /* 0x00000300041c7897 */ /* 0x000fe2000fffe03f */
[----:B------:R-:W-:Y:S01]  /*2480*/  STL [R1+0x548], R2 ;  /* 0x0005480201007387 */ /* 0x000fe20000100800 */
[----:B------:R-:W-:Y:S01]  /*2490*/  UIADD3.64 UR36, UR4, 0x1c80, URZ ;  /* 0x00001c8004247897 */ /* 0x000fe2000fffe03f */
[----:B--2---:R-:W-:Y:S01]  /*24a0*/  IMAD.WIDE R6, R25, 0x2, R160 ;  /* 0x0000000219067825 */ /* 0x004fe200078e02a0 */
[----:B------:R-:W-:Y:S01]  /*24b0*/  UIADD3.64 UR40, UR4, 0x1d00, URZ ;  /* 0x00001d0004287897 */ /* 0x000fe2000fffe03f */
[----:B------:R1:W-:Y:S01]  /*24c0*/  STL [R1+0x53c], R4 ;  /* 0x00053c0401007387 */ /* 0x0003e20000100800 */
[----:B------:R-:W-:-:S02]  /*24d0*/  UIADD3.64 UR44, UR4, 0x1d80, URZ ;  /* 0x00001d80042c7897 */ /* 0x000fc4000fffe03f */
[----:B------:R-:W-:Y:S01]  /*24e0*/  UIADD3.64 UR48, UR4, 0x1e00, URZ ;  /* 0x00001e0004307897 */ /* 0x000fe2000fffe03f */
[----:B------:R2:W-:Y:S01]  /*24f0*/  STL [R1+0x544], R3 ;  /* 0x0005440301007387 */ /* 0x0005e20000100800 */
[----:B------:R-:W-:Y:S02]  /*2500*/  UIADD3.64 UR52, UR4, 0x1e80, URZ ;  /* 0x00001e8004347897 */ /* 0x000fe4000fffe03f */
[----:B------:R-:W-:Y:S02]  /*2510*/  UIADD3.64 UR56, UR4, 0x1f00, URZ ;  /* 0x00001f0004387897 */ /* 0x000fe4000fffe03f */
[----:B------:R-:W-:Y:S01]  /*2520*/  UIADD3.64 UR10, UR6, 0x2, URZ ;  /* 0x00000002060a7897 */ /* 0x000fe2000fffe03f */
[C---:B-1----:R-:W-:Y:S01]  /*2530*/  IMAD.WIDE R4, R25.reuse, 0x2, R158 ;  /* 0x0000000219047825 */ /* 0x042fe200078e029e */
[----:B------:R-:W-:Y:S02]  /*2540*/  UIADD3.64 UR14, UR6, 0x4, URZ ;  /* 0x00000004060e7897 */ /* 0x000fe4000fffe03f */
[----:B------:R-:W-:Y:S01]  /*2550*/  UIADD3.64 UR18, UR6, 0x7e, URZ ;  /* 0x0000007e06127897 */ /* 0x000fe2000fffe03f */
[----:B--2---:R-:W-:Y:S01]  /*2560*/  IMAD.WIDE R2, R25, 0x2, R154 ;  /* 0x0000000219027825 */ /* 0x004fe200078e029a */
[----:B------:R-:W-:Y:S01]  /*2570*/  CS2R R24, SRZ ;  /* 0x0000000000187805 */ /* 0x000fe2000001ff00 */
[----:B------:R-:W-:-:S02]  /*2580*/  UIADD3.64 UR22, UR6, 0x80, URZ ;  /* 0x0000008006167897 */ /* 0x000fc4000fffe03f */
[----:B------:R-:W-:Y:S01]  /*2590*/  UIADD3.64 UR26, UR6, 0x82, URZ ;  /* 0x00000082061a7897 */ /* 0x000fe2000fffe03f */
[----:B------:R-:W-:Y:S01]  /*25a0*/  STL [R1+0x550], R2 ;  /* 0x0005500201007387 */ /* 0x000fe20000100800 */
[----:B------:R-:W-:-:S03]  /*25b0*/  UIADD3.64 UR30, UR6, 0x84, URZ ;  /* 0x00000084061e7897 */ /* 0x000fc6000fffe03f */
[----:B------:R1:W-:Y:S04]  /*25c0*/  STL [R1+0x54c], R3 ;  /* 0x00054c0301007387 */ /* 0x0003e80000100800 */
[----:B------:R-:W-:Y:S04]  /*25d0*/  STL [R1+0x558], R4 ;  /* 0x0005580401007387 */ /* 0x000fe80000100800 */
[----:B------:R2:W-:Y:S01]  /*25e0*/  STL [R1+0x554], R5 ;  /* 0x0005540501007387 */ /* 0x0005e20000100800 */
[----:B-1----:R-:W-:-:S03]  /*25f0*/  IMAD.WIDE R2, R9, 0x2, R156 ;  /* 0x0000000209027825 */ /* 0x002fc600078e029c */
[----:B------:R-:W-:Y:S04]  /*2600*/  STL [R1+0x570], R6 ;  /* 0x0005700601007387 */ /* 0x000fe80000100800 */
[----:B------:R1:W-:Y:S01]  /*2610*/  STL [R1+0x56c], R7 ;  /* 0x00056c0701007387 */ /* 0x0003e20000100800 */
[----:B--2---:R-:W-:-:S03]  /*2620*/  IMAD.WIDE R4, R9, 0x2, R154 ;  /* 0x0000000209047825 */ /* 0x004fc600078e029a */
[----:B------:R-:W-:Y:S04]  /*2630*/  STL [R1+0x578], R2 ;  /* 0x0005780201007387 */ /* 0x000fe80000100800 */
[----:B------:R2:W-:Y:S01]  /*2640*/  STL [R1+0x574], R3 ;  /* 0x0005740301007387 */ /* 0x0005e20000100800 */
[----:B-1----:R-:W-:-:S03]  /*2650*/  IMAD.WIDE R6, R9, 0x2, R160 ;  /* 0x0000000209067825 */ /* 0x002fc600078e02a0 */
[----:B------:R-:W-:Y:S04]  /*2660*/  STL [R1+0x588], R4 ;  /* 0x0005880401007387 */ /* 0x000fe80000100800 */
[----:B------:R1:W-:Y:S01]  /*2670*/  STL [R1+0x580], R5 ;  /* 0x0005800501007387 */ /* 0x0003e20000100800 */
[----:B--2---:R-:W-:-:S04]  /*2680*/  IMAD.WIDE R2, R9, 0x2, R158 ;  /* 0x0000000209027825 */ /* 0x004fc800078e029e */
[----:B------:R-:W-:Y:S01]  /*2690*/  IMAD R9, R10, 0x7c, RZ ;  /* 0x0000007c0a097824 */ /* 0x000fe200078e02ff */
[----:B------:R-:W-:Y:S01]  /*26a0*/  STL [R1+0x598], R2 ;  /* 0x0005980201007387 */ /* 0x000fe20000100800 */
[----:B-1----:R-:W-:-:S03]  /*26b0*/  IMAD.WIDE R4, R11, 0x2, R156 ;  /* 0x000000020b047825 */ /* 0x002fc600078e029c */
        /* <DEDUP_REMOVED lines=9> */
[----:B-1----:R-:W-:-:S04]  /*2750*/  IMAD.WIDE R4, R11, 0x2, R158 ;  /* 0x000000020b047825 */ /* 0x002fc800078e029e */
[----:B------:R-:W-:Y:S01]  /*2760*/  IMAD R11, R10, 0x7b, RZ ;  /* 0x0000007b0a0b7824 */ /* 0x000fe200078e02ff */
[----:B------:R-:W-:Y:S01]  /*2770*/  STL [R1+0x5b8], R4 ;  /* 0x0005b80401007387 */ /* 0x000fe20000100800 */
[----:B--2---:R-:W-:-:S03]  /*2780*/  IMAD.WIDE R2, R9, 0x2, R156 ;  /* 0x0000000209027825 */ /* 0x004fc600078e029c */
        /* <DEDUP_REMOVED lines=88> */
[----:B------:R-:W-:Y:S01]  /*2d10*/  STL [R1+0x6a8], R6 ;  /* 0x0006a80601007387 */ /* 0x000fe20000100800 */
[----:B------:R-:W-:-:S03]  /*2d20*/  IMAD R9, R10, 0x74, RZ ;  /* 0x000000740a097824 */ /* 0x000fc600078e02ff */
[----:B------:R1:W-:Y:S01]  /*2d30*/  STL [R1+0x6a4], R7 ;  /* 0x0006a40701007387 */ /* 0x0003e20000100800 */
[----:B--2---:R-:W-:-:S03]  /*2d40*/  IMAD.WIDE R4, R11, 0x2, R156 ;  /* 0x000000020b047825 */ /* 0x004fc600078e029c */
[----:B------:R-:W-:Y:S04]  /*2d50*/  STL [R1+0x6b0], R2 ;  /* 0x0006b00201007387 */ /* 0x000fe80000100800 */
[----:B------:R2:W-:Y:S01]  /*2d60*/  STL [R1+0x6ac], R3 ;  /* 0x0006ac0301007387 */ /* 0x0005e20000100800 */
[----:B-1----:R-:W-:-:S03]  /*2d70*/  IMAD.WIDE R6, R11, 0x2, R158 ;  /* 0x000000020b067825 */ /* 0x002fc600078e029e */
[----:B------:R-:W-:Y:S04]  /*2d80*/  STL [R1+0x6b8], R4 ;  /* 0x0006b80401007387 */ /* 0x000fe80000100800 */
[----:B------:R1:W-:Y:S01]  /*2d90*/  STL [R1+0x6b4], R5 ;  /* 0x0006b40501007387 */ /* 0x0003e20000100800 */
[----:B--2---:R-:W-:-:S05]  /*2da0*/  IMAD.WIDE R2, R11, 0x2, R154 ;  /* 0x000000020b027825 */ /* 0x004fca00078e029a */
[----:B------:R-:W-:Y:S01]  /*2db0*/  STL [R1+0x6c0], R2 ;  /* 0x0006c00201007387 */ /* 0x000fe20000100800 */
[----:B-1----:R-:W-:-:S03]  /*2dc0*/  IMAD.WIDE R4, R11, 0x2, R160 ;  /* 0x000000020b047825 */ /* 0x002fc600078e02a0 */
[----:B------:R1:W-:Y:S01]  /*2dd0*/  STL [R1+0x6bc], R3 ;  /* 0x0006bc0301007387 */ /* 0x0003e20000100800 */
[----:B------:R-:W-:-:S03]  /*2de0*/  IMAD R11, R10, 0x73, RZ ;  /* 0x000000730a0b7824 */ /* 0x000fc600078e02ff */
        /* <DEDUP_REMOVED lines=8> */
[----:B-1----:R-:W-:-:S05]  /*2e70*/  IMAD.WIDE R4, R9, 0x2, R154 ;  /* 0x0000000209047825 */ /* 0x002fca00078e029a */
[----:B------:R-:W-:Y:S01]  /*2e80*/  STL [R1+0x1544], R4 ;  /* 0x0015440401007387 */ /* 0x000fe20000100800 */
[----:B--2---:R-:W-:-:S03]  /*2e90*/  IMAD.WIDE R2, R9, 0x2, R160 ;  /* 0x0000000209027825 */ /* 0x004fc600078e02a0 */
        /* <DEDUP_REMOVED lines=53> */
[----:B------:R-:W-:-:S03]  /*31f0*/  IMAD.WIDE R8, R13, 0x2, R156 ;  /* 0x000000020d087825 */ /* 0x000fc600078e029c */
        /* <DEDUP_REMOVED lines=101> */
[----:B------:R-:W1:Y:S03]  /*3850*/  LDC R13, c[0x0][0x238] ;  /* 0x00008e00ff0d7b82 */ /* 0x000e660000000800 */
[----:B------:R3:W-:Y:S01]  /*3860*/  STL [R1+0x7ac], R3 ;  /* 0x0007ac0301007387 */ /* 0x0007e20000100800 */
[----:B--2---:R-:W-:-:S03]  /*3870*/  IMAD.WIDE R8, R11, 0x2, R156 ;  /* 0x000000020b087825 */ /* 0x004fc600078e029c */
[----:B------:R-:W-:Y:S04]  /*3880*/  STL [R1+0x7b8], R4 ;  /* 0x0007b80401007387 */ /* 0x000fe80000100800 */
[----:B------:R2:W-:Y:S01]  /*3890*/  STL [R1+0x7b4], R5 ;  /* 0x0007b40501007387 */ /* 0x0005e20000100800 */
[----:B---3--:R-:W-:-:S03]  /*38a0*/  IMAD.WIDE R2, R11, 0x2, R154 ;  /* 0x000000020b027825 */ /* 0x008fc600078e029a */
[----:B------:R-:W-:Y:S04]  /*38b0*/  STL [R1+0x7c0], R6 ;  /* 0x0007c00601007387 */ /* 0x000fe80000100800 */
[----:B------:R3:W-:Y:S01]  /*38c0*/  STL [R1+0x7bc], R7 ;  /* 0x0007bc0701007387 */ /* 0x0007e20000100800 */
[----:B--2---:R-:W-:-:S03]  /*38d0*/  IMAD.WIDE R4, R11, 0x2, R158 ;  /* 0x000000020b047825 */ /* 0x004fc600078e029e */
[----:B------:R-:W-:Y:S04]  /*38e0*/  STL [R1+0x7c8], R8 ;  /* 0x0007c80801007387 */ /* 0x000fe80000100800 */
[----:B------:R2:W-:Y:S01]  /*38f0*/  STL [R1+0x7c4], R9 ;  /* 0x0007c40901007387 */ /* 0x0005e20000100800 */
[----:B---3--:R-:W-:-:S03]  /*3900*/  IMAD.WIDE R6, R11, 0x2, R160 ;  /* 0x000000020b067825 */ /* 0x008fc600078e02a0 */
[----:B------:R-:W-:Y:S01]  /*3910*/  STL [R1+0x7d0], R2 ;  /* 0x0007d00201007387 */ /* 0x000fe20000100800 */
[----:B------:R-:W-:-:S03]  /*3920*/  IMAD R11, R10, 0x65, RZ ;  /* 0x000000650a0b7824 */ /* 0x000fc600078e02ff */
        /* <DEDUP_REMOVED lines=480> */
[----:B------:R-:W-:-:S03]  /*5730*/  IMAD.SHL.U32 R12, R10, 0x40, RZ ;  /* 0x000000400a0c7824 */ /* 0x000fc600078e00ff */
        /* <DEDUP_REMOVED lines=47> */
[----:B------:R2:W-:Y:S04]  /*5a30*/  STL [R1+0xce8], R8 ;  /* 0x000ce80801007387 */ /* 0x0005e80000100800 */
[----:B------:R-:W-:Y:S01]  /*5a40*/  STL [R1+0xce4], R9 ;  /* 0x000ce40901007387 */ /* 0x000fe20000100800 */
[----:B---3--:R-:W-:-:S03]  /*5a50*/  IMAD.WIDE R6, R12, 0x2, R160 ;  /* 0x000000020c067825 */ /* 0x008fc600078e02a0 */
[----:B------:R-:W-:Y:S01]  /*5a60*/  STL [R1+0xcf0], R2 ;  /* 0x000cf00201007387 */ /* 0x000fe20000100800 */
[----:B------:R-:W3:Y:S01]  /*5a70*/  LDC R12, c[0x0][0x238] ;  /* 0x00008e00ff0c7b82 */ /* 0x000ee20000000800 */
[C---:B--2---:R-:W-:Y:S02]  /*5a80*/  IMAD R8, R10.reuse, 0x3d, RZ ;  /* 0x0000003d0a087824 */ /* 0x044fe400078e02ff */
[----:B------:R2:W-:Y:S01]  /*5a90*/  STL [R1+0xcec], R3 ;  /* 0x000cec0301007387 */ /* 0x0005e20000100800 */
[----:B------:R-:W-:-:S03]  /*5aa0*/  IMAD R10, R10, 0x3b, RZ ;  /* 0x0000003b0a0a7824 */ /* 0x000fc600078e02ff */
[----:B------:R-:W-:Y:S04]  /*5ab0*/  STL [R1+0xcf8], R4 ;  /* 0x000cf80401007387 */ /* 0x000fe80000100800 */
[----:B------:R4:W-:Y:S01]  /*5ac0*/  STL [R1+0xcf4], R5 ;  /* 0x000cf40501007387 */ /* 0x0009e20000100800 */
[----:B--2---:R-:W-:-:S03]  /*5ad0*/  IMAD.WIDE R2, R8, 0x2, R156 ;  /* 0x0000000208027825 */ /* 0x004fc600078e029c */
[----:B------:R-:W-:Y:S04]  /*5ae0*/  STL [R1+0xd00], R6 ;  /* 0x000d000601007387 */ /* 0x000fe80000100800 */
[----:B------:R2:W-:Y:S01]  /*5af0*/  STL [R1+0xcfc], R7 ;  /* 0x000cfc0701007387 */ /* 0x0005e20000100800 */
[----:B----4-:R-:W-:-:S03]  /*5b00*/  IMAD.WIDE R4, R8, 0x2, R158 ;  /* 0x0000000208047825 */ /* 0x010fc600078e029e */
[----:B------:R-:W-:Y:S04]  /*5b10*/  STL [R1+0xd08], R2 ;  /* 0x000d080201007387 */ /* 0x000fe80000100800 */
[----:B------:R4:W-:Y:S01]  /*5b20*/  STL [R1+0xd04], R3 ;  /* 0x000d040301007387 */ /* 0x0009e20000100800 */
[----:B--2---:R-:W-:-:S04]  /*5b30*/  IMAD.WIDE R6, R8, 0x2, R160 ;  /* 0x0000000208067825 */ /* 0x004fc800078e02a0 */
[----:B----4-:R-:W-:-:S04]  /*5b40*/  IMAD.WIDE R2, R8, 0x2, R154 ;  /* 0x0000000208027825 */ /* 0x010fc800078e029a */
[C---:B------:R-:W-:Y:S01]  /*5b50*/  IMAD.WIDE R8, R11.reuse, 0x2, R156 ;  /* 0x000000020b087825 */ /* 0x040fe200078e029c */
[----:B------:R-:W-:Y:S04]  /*5b60*/  STL [R1+0xd10], R2 ;  /* 0x000d100201007387 */ /* 0x000fe80000100800 */
[----:B------:R2:W-:Y:S04]  /*5b70*/  STL [R1+0xd0c], R3 ;  /* 0x000d0c0301007387 */ /* 0x0005e80000100800 */
[----:B------:R-:W-:Y:S04]  /*5b80*/  STL [R1+0xd18], R4 ;  /* 0x000d180401007387 */ /* 0x000fe80000100800 */
[----:B------:R4:W-:Y:S01]  /*5b90*/  STL [R1+0xd14], R5 ;  /* 0x000d140501007387 */ /* 0x0009e20000100800 */
[----:B--2---:R-:W-:-:S03]  /*5ba0*/  IMAD.WIDE R2, R11, 0x2, R154 ;  /* 0x000000020b027825 */ /* 0x004fc600078e029a */
[----:B------:R-:W-:Y:S04]  /*5bb0*/  STL [R1+0xd20], R6 ;  /* 0x000d200601007387 */ /* 0x000fe80000100800 */
[----:B------:R2:W-:Y:S01]  /*5bc0*/  STL [R1+0xd1c], R7 ;  /* 0x000d1c0701007387 */ /* 0x0005e20000100800 */
[----:B----4-:R-:W-:-:S03]  /*5bd0*/  IMAD.WIDE R4, R11, 0x2, R158 ;  /* 0x000000020b047825 */ /* 0x010fc600078e029e */
[----:B------:R3:W-:Y:S04]  /*5be0*/  STL [R1+0xd28], R8 ;  /* 0x000d280801007387 */ /* 0x0007e80000100800 */
[----:B------:R4:W-:Y:S01]  /*5bf0*/  STL [R1+0xd24], R9 ;  /* 0x000d240901007387 */ /* 0x0009e20000100800 */
[----:B--2---:R-:W-:-:S03]  /*5c00*/  IMAD.WIDE R6, R10, 0x2, R156 ;  /* 0x000000020a067825 */ /* 0x004fc600078e029c */
[----:B------:R-:W-:Y:S04]  /*5c10*/  STL [R1+0xd30], R2 ;  /* 0x000d300201007387 */ /* 0x000fe80000100800 */
[----:B------:R2:W-:Y:S01]  /*5c20*/  STL [R1+0xd2c], R3 ;  /* 0x000d2c0301007387 */ /* 0x0005e20000100800 */
[----:B---3--:R-:W-:Y:S01]  /*5c30*/  IMAD R8, R12, 0x3a, RZ ;  /* 0x0000003a0c087824 */ /* 0x008fe200078e02ff */
[----:B----4-:R-:W3:Y:S02]  /*5c40*/  LDC R9, c[0x0][0x238] ;  /* 0x00008e00ff097b82 */ /* 0x010ee40000000800 */
[----:B------:R-:W-:Y:S04]  /*5c50*/  STL [R1+0xd38], R4 ;  /* 0x000d380401007387 */ /* 0x000fe80000100800 */
[----:B------:R4:W-:Y:S01]  /*5c60*/  STL [R1+0xd34], R5 ;  /* 0x000d340501007387 */ /* 0x0009e20000100800 */
[----:B--2---:R-:W-:Y:S01]  /*5c70*/  IMAD.WIDE R2, R11, 0x2, R160 ;  /* 0x000000020b027825 */ /* 0x004fe200078e02a0 */
[----:B------:R-:W2:Y:S04]  /*5c80*/  LDC R12, c[0x0][0x238] ;  /* 0x00008e00ff0c7b82 */ /* 0x000ea80000000800 */
[----:B------:R-:W-:Y:S01]  /*5c90*/  STL [R1+0xd40], R2 ;  /* 0x000d400201007387 */ /* 0x000fe20000100800 */
[----:B----4-:R-:W-:-:S03]  /*5ca0*/  IMAD.WIDE R4, R10, 0x2, R158 ;  /* 0x000000020a047825 */ /* 0x010fc600078e029e */
[----:B------:R4:W-:Y:S01]  /*5cb0*/  STL [R1+0xd3c], R3 ;  /* 0x000d3c0301007387 */ /* 0x0009e20000100800 */
[----:B------:R-:W5:Y:S03]  /*5cc0*/  LDC R11, c[0x0][0x238] ;  /* 0x00008e00ff0b7b82 */ /* 0x000f660000000800 */
[----:B------:R-:W-:Y:S01]  /*5cd0*/  STL [R1+0xd48], R6 ;  /* 0x000d480601007387 */ /* 0x000fe20000100800 */
[----:B---3--:R-:W-:-:S03]  /*5ce0*/  IMAD R9, R9, 0x39, RZ ;  /* 0x0000003909097824 */ /* 0x008fc600078e02ff */
[----:B------:R3:W-:Y:S01]  /*5cf0*/  STL [R1+0xd44], R7 ;  /* 0x000d440701007387 */ /* 0x0007e20000100800 */
[----:B----4-:R-:W-:-:S05]  /*5d00*/  IMAD.WIDE R2, R10, 0x2, R154 ;  /* 0x000000020a027825 */ /* 0x010fca00078e029a */
[----:B------:R-:W-:Y:S01]  /*5d10*/  STL [R1+0xd50], R2 ;  /* 0x000d500201007387 */ /* 0x000fe20000100800 */
[----:B---3--:R-:W-:-:S03]  /*5d20*/  IMAD.WIDE R6, R8, 0x2, R156 ;  /* 0x0000000208067825 */ /* 0x008fc600078e029c */
[----:B------:R3:W-:Y:S04]  /*5d30*/  STL [R1+0xd4c], R3 ;  /* 0x000d4c0301007387 */ /* 0x0007e80000100800 */
[----:B------:R-:W-:Y:S04]  /*5d40*/  STL [R1+0xd58], R4 ;  /* 0x000d580401007387 */ /* 0x000fe80000100800 */
[----:B------:R4:W-:Y:S01]  /*5d50*/  STL [R1+0xd54], R5 ;  /* 0x000d540501007387 */ /* 0x0009e20000100800 */
[----:B---3--:R-:W-:Y:S02]  /*5d60*/  IMAD.WIDE R2, R10, 0x2, R160 ;  /* 0x000000020a027825 */ /* 0x008fe400078e02a0 */
[----:B------:R-:W3:Y:S03]  /*5d70*/  LDC R10, c[0x0][0x238] ;  /* 0x00008e00ff0a7b82 */ /* 0x000ee60000000800 */
[----:B------:R-:W-:Y:S01]  /*5d80*/  STL [R1+0xd60], R2 ;  /* 0x000d600201007387 */ /* 0x000fe20000100800 */
[----:B----4-:R-:W-:-:S03]  /*5d90*/  IMAD.WIDE R4, R8, 0x2, R158 ;  /* 0x0000000208047825 */ /* 0x010fc600078e029e */
[----:B------:R4:W-:Y:S04]  /*5da0*/  STL [R1+0xd5c], R3 ;  /* 0x000d5c0301007387 */ /* 0x0009e80000100800 */
[----:B------:R-:W-:Y:S04]  /*5db0*/  STL [R1+0xd68], R6 ;  /* 0x000d680601007387 */ /* 0x000fe80000100800 */
[----:B------:R0:W-:Y:S01]  /*5dc0*/  STL [R1+0xd64], R7 ;  /* 0x000d640701007387 */ /* 0x0001e20000100800 */
[----:B----4-:R-:W-:-:S05]  /*5dd0*/  IMAD.WIDE R2, R8, 0x2, R154 ;  /* 0x0000000208027825 */ /* 0x010fca00078e029a */
[----:B------:R-:W-:Y:S01]  /*5de0*/  STL [R1+0xd70], R2 ;  /* 0x000d700201007387 */ /* 0x000fe20000100800 */
[----:B---3--:R-:W-:Y:S02]  /*5df0*/  IMAD R10, R10, 0x38, RZ ;  /* 0x000000380a0a7824 */ /* 0x008fe400078e02ff */
[----:B0-----:R-:W-:Y:S01]  /*5e00*/  IMAD.WIDE R6, R8, 0x2, R160 ;  /* 0x0000000208067825 */ /* 0x001fe200078e02a0 */
[----:B------:R0:W-:Y:S04]  /*5e10*/  STL [R1+0xd6c], R3 ;  /* 0x000d6c0301007387 */ /* 0x0001e80000100800 */
[----:B------:R-:W-:Y:S04]  /*5e20*/  STL [R1+0xd78], R4 ;  /* 0x000d780401007387 */ /* 0x000fe80000100800 */
[----:B------:R3:W-:Y:S01]  /*5e30*/  STL [R1+0xd74], R5 ;  /* 0x000d740501007387 */ /* 0x0007e20000100800 */
[----:B0-----:R-:W-:-:S03]  /*5e40*/  IMAD.WIDE R2, R9, 0x2, R156 ;  /* 0x0000000209027825 */ /* 0x001fc600078e029c */
[----:B------:R-:W-:Y:S04]  /*5e50*/  STL [R1+0xd80], R6 ;  /* 0x000d800601007387 */ /* 0x000fe80000100800 */
[----:B------:R0:W-:Y:S01]  /*5e60*/  STL [R1+0xd7c], R7 ;  /* 0x000d7c0701007387 */ /* 0x0001e20000100800 */
[----:B---3--:R-:W-:-:S03]  /*5e70*/  IMAD.WIDE R4, R9, 0x2, R158 ;  /* 0x0000000209047825 */ /* 0x008fc600078e029e */
[----:B------:R-:W-:Y:S04]  /*5e80*/  STL [R1+0xd88], R2 ;  /* 0x000d880201007387 */ /* 0x000fe80000100800 */
[----:B------:R3:W-:Y:S01]  /*5e90*/  STL [R1+0xd84], R3 ;  /* 0x000d840301007387 */ /* 0x0007e20000100800 */
[----:B0-----:R-:W-:-:S04]  /*5ea0*/  IMAD.WIDE R6, R9, 0x2, R160 ;  /* 0x0000000209067825 */ /* 0x001fc800078e02a0 */
[----:B---3--:R-:W-:-:S04]  /*5eb0*/  IMAD.WIDE R2, R9, 0x2, R154 ;  /* 0x0000000209027825 */ /* 0x008fc800078e029a */
[C---:B------:R-:W-:Y:S01]  /*5ec0*/  IMAD.WIDE R8, R10.reuse, 0x2, R156 ;  /* 0x000000020a087825 */ /* 0x040fe200078e029c */
[----:B------:R-:W-:Y:S04]  /*5ed0*/  STL [R1+0xd90], R2 ;  /* 0x000d900201007387 */ /* 0x000fe80000100800 */
[----:B------:R0:W-:Y:S04]  /*5ee0*/  STL [R1+0xd8c], R3 ;  /* 0x000d8c0301007387 */ /* 0x0001e80000100800 */
[----:B------:R-:W-:Y:S04]  /*5ef0*/  STL [R1+0xd98], R4 ;  /* 0x000d980401007387 */ /* 0x000fe80000100800 */
[----:B------:R3:W-:Y:S01]  /*5f00*/  STL [R1+0xd94], R5 ;  /* 0x000d940501007387 */ /* 0x0007e20000100800 */
[----:B0-----:R-:W-:-:S03]  /*5f10*/  IMAD.WIDE R2, R10, 0x2, R154 ;  /* 0x000000020a027825 */ /* 0x001fc600078e029a */
[----:B------:R-:W-:Y:S04]  /*5f20*/  STL [R1+0xda0], R6 ;  /* 0x000da00601007387 */ /* 0x000fe80000100800 */
[----:B------:R-:W-:Y:S01]  /*5f30*/  STL [R1+0xd9c], R7 ;  /* 0x000d9c0701007387 */ /* 0x000fe20000100800 */
[----:B---3--:R-:W-:-:S03]  /*5f40*/  IMAD.WIDE R4, R10, 0x2, R158 ;  /* 0x000000020a047825 */ /* 0x008fc600078e029e */
[----:B------:R5:W-:Y:S04]  /*5f50*/  STL [R1+0xda8], R8 ;  /* 0x000da80801007387 */ /* 0x000be80000100800 */
[----:B------:R2:W-:Y:S04]  /*5f60*/  STL [R1+0xda4], R9 ;  /* 0x000da40901007387 */ /* 0x0005e80000100800 */
[----:B------:R-:W-:Y:S04]  /*5f70*/  STL [R1+0xdb0], R2 ;  /* 0x000db00201007387 */ /* 0x000fe80000100800 */
[----:B------:R0:W-:Y:S01]  /*5f80*/  STL [R1+0xdac], R3 ;  /* 0x000dac0301007387 */ /* 0x0001e20000100800 */
[----:B-----5:R-:W-:-:S02]  /*5f90*/  IMAD R8, R11, 0x37, RZ ;  /* 0x000000370b087824 */ /* 0x020fc400078e02ff */
[----:B------:R-:W3:Y:S01]  /*5fa0*/  LDC R11, c[0x0][0x238] ;  /* 0x00008e00ff0b7b82 */ /* 0x000ee20000000800 */
[----:B------:R-:W-:Y:S01]  /*5fb0*/  STL [R1+0xdb8], R4 ;  /* 0x000db80401007387 */ /* 0x000fe20000100800 */
[----:B------:R-:W-:-:S03]  /*5fc0*/  IMAD.WIDE R6, R8, 0x2, R156 ;  /* 0x0000000208067825 */ /* 0x000fc600078e029c */
[----:B------:R4:W-:Y:S01]  /*5fd0*/  STL [R1+0xdb4], R5 ;  /* 0x000db40501007387 */ /* 0x0009e20000100800 */
[----:B--2---:R-:W-:Y:S02]  /*5fe0*/  IMAD R9, R12, 0x36, RZ ;  /* 0x000000360c097824 */ /* 0x004fe400078e02ff */
[----:B0-----:R-:W-:Y:S01]  /*5ff0*/  IMAD.WIDE R2, R10, 0x2, R160 ;  /* 0x000000020a027825 */ /* 0x001fe200078e02a0 */
[----:B------:R-:W0:Y:S04]  /*6000*/  LDC R12, c[0x0][0x238] ;  /* 0x00008e00ff0c7b82 */ /* 0x000e280000000800 */
[----:B------:R-:W-:Y:S01]  /*6010*/  STL [R1+0xdc0], R2 ;  /* 0x000dc00201007387 */ /* 0x000fe20000100800 */
[----:B----4-:R-:W-:-:S03]  /*6020*/  IMAD.WIDE R4, R8, 0x2, R158 ;  /* 0x0000000208047825 */ /* 0x010fc600078e029e */
[----:B------:R-:W2:Y:S01]  /*6030*/  LDC R10, c[0x0][0x238] ;  /* 0x00008e00ff0a7b82 */ /* 0x000ea20000000800 */
[----:B------:R4:W-:Y:S04]  /*6040*/  STL [R1+0xdbc], R3 ;  /* 0x000dbc0301007387 */ /* 0x0009e80000100800 */
[----:B------:R-:W-:Y:S04]  /*6050*/  STL [R1+0xdc8], R6 ;  /* 0x000dc80601007387 */ /* 0x000fe80000100800 */
[----:B------:R5:W-:Y:S01]  /*6060*/  STL [R1+0xdc4], R7 ;  /* 0x000dc40701007387 */ /* 0x000be20000100800 */
[----:B----4-:R-:W-:-:S05]  /*6070*/  IMAD.WIDE R2, R8, 0x2, R154 ;  /* 0x0000000208027825 */ /* 0x010fca00078e029a */
[----:B------:R-:W-:Y:S01]  /*6080*/  STL [R1+0xdd0], R2 ;  /* 0x000dd00201007387 */ /* 0x000fe20000100800 */
[----:B-----5:R-:W-:-:S03]  /*6090*/  IMAD.WIDE R6, R9, 0x2, R156 ;  /* 0x0000000209067825 */ /* 0x020fc600078e029c */
[----:B------:R4:W-:Y:S04]  /*60a0*/  STL [R1+0xdcc], R3 ;  /* 0x000dcc0301007387 */ /* 0x0009e80000100800 */
[----:B------:R-:W-:Y:S04]  /*60b0*/  STL [R1+0xdd8], R4 ;  /* 0x000dd80401007387 */ /* 0x000fe80000100800 */
[----:B------:R5:W-:Y:S01]  /*60c0*/  STL [R1+0xdd4], R5 ;  /* 0x000dd40501007387 */ /* 0x000be20000100800 */
[----:B----4-:R-:W-:-:S04]  /*60d0*/  IMAD.WIDE R2, R8, 0x2, R160 ;  /* 0x0000000208027825 */ /* 0x010fc800078e02a0 */
[----:B--2---:R-:W-:Y:S01]  /*60e0*/  IMAD R8, R10, 0x35, RZ ;  /* 0x000000350a087824 */ /* 0x004fe200078e02ff */
[----:B------:R-:W-:Y:S01]  /*60f0*/  STL [R1+0xde0], R2 ;  /* 0x000de00201007387 */ /* 0x000fe20000100800 */
[----:B---3--:R-:W-:Y:S02]  /*6100*/  IMAD R10, R11, 0x34, RZ ;  /* 0x000000340b0a7824 */ /* 0x008fe400078e02ff */
[C---:B-----5:R-:W-:Y:S01]  /*6110*/  IMAD.WIDE R4, R9.reuse, 0x2, R158 ;  /* 0x0000000209047825 */ /* 0x060fe200078e029e */
[----:B------:R2:W-:Y:S01]  /*6120*/  STL [R1+0xddc], R3 ;  /* 0x000ddc0301007387 */ /* 0x0005e20000100800 */
[----:B------:R-:W3:Y:S03]  /*6130*/  LDC R11, c[0x0][0x238] ;  /* 0x00008e00ff0b7b82 */ /* 0x000ee60000000800 */
[----:B------:R-:W-:Y:S04]  /*6140*/  STL [R1+0xde8], R6 ;  /* 0x000de80601007387 */ /* 0x000fe80000100800 */
[----:B------:R4:W-:Y:S01]  /*6150*/  STL [R1+0xde4], R7 ;  /* 0x000de40701007387 */ /* 0x0009e20000100800 */
[----:B--2---:R-:W-:-:S05]  /*6160*/  IMAD.WIDE R2, R9, 0x2, R154 ;  /* 0x0000000209027825 */ /* 0x004fca00078e029a */
[----:B------:R-:W-:Y:S01]  /*6170*/  STL [R1+0xdf0], R2 ;  /* 0x000df00201007387 */ /* 0x000fe20000100800 */
[----:B----4-:R-:W-:-:S03]  /*6180*/  IMAD.WIDE R6, R9, 0x2, R160 ;  /* 0x0000000209067825 */ /* 0x010fc600078e02a0 */
[----:B------:R2:W-:Y:S04]  /*6190*/  STL [R1+0xdec], R3 ;  /* 0x000dec0301007387 */ /* 0x0005e80000100800 */
        /* <DEDUP_REMOVED lines=17> */
[----:B------:R-:W-:Y:S01]  /*62b0*/  STL [R1+0xe1c], R7 ;  /* 0x000e1c0701007387 */ /* 0x000fe20000100800 */
[----:B----4-:R-:W-:-:S03]  /*62c0*/  IMAD.WIDE R4, R10, 0x2, R158 ;  /* 0x000000020a047825 */ /* 0x010fc600078e029e */
[----:B------:R0:W-:Y:S04]  /*62d0*/  STL [R1+0xe28], R8 ;  /* 0x000e280801007387 */ /* 0x0001e80000100800 */
[----:B------:R1:W-:Y:S04]  /*62e0*/  STL [R1+0xe24], R9 ;  /* 0x000e240901007387 */ /* 0x0003e80000100800 */
[----:B------:R-:W-:Y:S04]  /*62f0*/  STL [R1+0xe30], R2 ;  /* 0x000e300201007387 */ /* 0x000fe80000100800 */
[----:B------:R2:W-:Y:S01]  /*6300*/  STL [R1+0xe2c], R3 ;  /* 0x000e2c0301007387 */ /* 0x0005e20000100800 */
[----:B0-----:R-:W-:-:S02]  /*6310*/  IMAD R8, R12, 0x33, RZ ;  /* 0x000000330c087824 */ /* 0x001fc400078e02ff */
[----:B-1----:R-:W-:Y:S01]  /*6320*/  IMAD R9, R13, 0x32, RZ ;  /* 0x000000320d097824 */ /* 0x002fe200078e02ff */
[----:B------:R-:W-:Y:S01]  /*6330*/  STL [R1+0xe38], R4 ;  /* 0x000e380401007387 */ /* 0x000fe20000100800 */
[----:B------:R-:W-:Y:S01]  /*6340*/  IMAD.WIDE R6, R8, 0x2, R156 ;  /* 0x0000000208067825 */ /* 0x000fe200078e029c */
[----:B------:R-:W0:Y:S02]  /*6350*/  LDC R12, c[0x0][0x238] ;  /* 0x00008e00ff0c7b82 */ /* 0x000e240000000800 */
[----:B------:R1:W-:Y:S01]  /*6360*/  STL [R1+0xe34], R5 ;  /* 0x000e340501007387 */ /* 0x0003e20000100800 */
[----:B--2---:R-:W-:-:S05]  /*6370*/  IMAD.WIDE R2, R10, 0x2, R160 ;  /* 0x000000020a027825 */ /* 0x004fca00078e02a0 */
[----:B------:R-:W2:Y:S01]  /*6380*/  LDC R10, c[0x0][0x238] ;  /* 0x00008e00ff0a7b82 */ /* 0x000ea20000000800 */
[----:B------:R-:W-:Y:S01]  /*6390*/  STL [R1+0xe40], R2 ;  /* 0x000e400201007387 */ /* 0x000fe20000100800 */
[----:B-1----:R-:W-:-:S03]  /*63a0*/  IMAD.WIDE R4, R8, 0x2, R158 ;  /* 0x0000000208047825 */ /* 0x002fc600078e029e */
[----:B------:R1:W-:Y:S03]  /*63b0*/  STL [R1+0xe3c], R3 ;  /* 0x000e3c0301007387 */ /* 0x0003e60000100800 */
[----:B------:R-:W4:Y:S01]  /*63c0*/  LDC R13, c[0x0][0x238] ;  /* 0x00008e00ff0d7b82 */ /* 0x000f220000000800 */
[----:B------:R-:W-:Y:S04]  /*63d0*/  STL [R1+0xe48], R6 ;  /* 0x000e480601007387 */ /* 0x000fe80000100800 */
[----:B------:R5:W-:Y:S01]  /*63e0*/  STL [R1+0xe44], R7 ;  /* 0x000e440701007387 */ /* 0x000be20000100800 */
[----:B-1----:R-:W-:-:S05]  /*63f0*/  IMAD.WIDE R2, R8, 0x2, R154 ;  /* 0x0000000208027825 */ /* 0x002fca00078e029a */
[----:B------:R-:W-:Y:S01]  /*6400*/  STL [R1+0xe50], R2 ;  /* 0x000e500201007387 */ /* 0x000fe20000100800 */
[----:B-----5:R-:W-:-:S03]  /*6410*/  IMAD.WIDE R6, R9, 0x2, R156 ;  /* 0x0000000209067825 */ /* 0x020fc600078e029c */
[----:B------:R1:W-:Y:S04]  /*6420*/  STL [R1+0xe4c], R3 ;  /* 0x000e4c0301007387 */ /* 0x0003e80000100800 */
[----:B------:R-:W-:Y:S04]  /*6430*/  STL [R1+0xe58], R4 ;  /* 0x000e580401007387 */ /* 0x000fe80000100800 */
[----:B------:R5:W-:Y:S01]  /*6440*/  STL [R1+0xe54], R5 ;  /* 0x000e540501007387 */ /* 0x000be20000100800 */
[----:B-1----:R-:W-:-:S04]  /*6450*/  IMAD.WIDE R2, R8, 0x2, R160 ;  /* 0x0000000208027825 */ /* 0x002fc800078e02a0 */
[----:B--2---:R-:W-:Y:S01]  /*6460*/  IMAD R8, R10, 0x31, RZ ;  /* 0x000000310a087824 */ /* 0x004fe200078e02ff */
[----:B------:R-:W-:Y:S01]  /*6470*/  STL [R1+0xe60], R2 ;  /* 0x000e600201007387 */ /* 0x000fe20000100800 */
[----:B---3--:R-:W-:Y:S02]  /*6480*/  IMAD R10, R11, 0x30, RZ ;  /* 0x000000300b0a7824 */ /* 0x008fe400078e02ff */
[C---:B-----5:R-:W-:Y:S01]  /*6490*/  IMAD.WIDE R4, R9.reuse, 0x2, R158 ;  /* 0x0000000209047825 */ /* 0x060fe200078e029e */
[----:B------:R1:W-:Y:S01]  /*64a0*/  STL [R1+0xe5c], R3 ;  /* 0x000e5c0301007387 */ /* 0x0003e20000100800 */
[----:B------:R-:W2:Y:S03]  /*64b0*/  LDC R11, c[0x0][0x238] ;  /* 0x00008e00ff0b7b82 */ /* 0x000ea60000000800 */
[----:B------:R-:W-:Y:S04]  /*64c0*/  STL [R1+0xe68], R6 ;  /* 0x000e680601007387 */ /* 0x000fe80000100800 */
[----:B------:R3:W-:Y:S01]  /*64d0*/  STL [R1+0xe64], R7 ;  /* 0x000e640701007387 */ /* 0x0007e20000100800 */
[----:B-1----:R-:W-:-:S05]  /*64e0*/  IMAD.WIDE R2, R9, 0x2, R154 ;  /* 0x0000000209027825 */ /* 0x002fca00078e029a */
[----:B------:R-:W-:Y:S01]  /*64f0*/  STL [R1+0xe70], R2 ;  /* 0x000e700201007387 */ /* 0x000fe20000100800 */
[----:B---3--:R-:W-:-:S03]  /*6500*/  IMAD.WIDE R6, R9, 0x2, R160 ;  /* 0x0000000209067825 */ /* 0x008fc600078e02a0 */
[----:B------:R1:W-:Y:S04]  /*6510*/  STL [R1+0xe6c], R3 ;  /* 0x000e6c0301007387 */ /* 0x0003e80000100800 */
[----:B------:R-:W-:Y:S04]  /*6520*/  STL [R1+0xe78], R4 ;  /* 0x000e780401007387 */ /* 0x000fe80000100800 */
[----:B------:R3:W-:Y:S01]  /*6530*/  STL [R1+0xe74], R5 ;  /* 0x000e740501007387 */ /* 0x0007e20000100800 */
[----:B-1----:R-:W-:-:S03]  /*6540*/  IMAD.WIDE R2, R8, 0x2, R156 ;  /* 0x0000000208027825 */ /* 0x002fc600078e029c */
[----:B------:R-:W-:Y:S04]  /*6550*/  STL [R1+0xe80], R6 ;  /* 0x000e800601007387 */ /* 0x000fe80000100800 */
[----:B------:R1:W-:Y:S01]  /*6560*/  STL [R1+0xe7c], R7 ;  /* 0x000e7c0701007387 */ /* 0x0003e20000100800 */
[----:B---3--:R-:W-:-:S03]  /*6570*/  IMAD.WIDE R4, R8, 0x2, R158 ;  /* 0x0000000208047825 */ /* 0x008fc600078e029e */
[----:B------:R-:W-:Y:S04]  /*6580*/  STL [R1+0xe88], R2 ;  /* 0x000e880201007387 */ /* 0x000fe80000100800 */
[----:B------:R3:W-:Y:S01]  /*6590*/  STL [R1+0xe84], R3 ;  /* 0x000e840301007387 */ /* 0x0007e20000100800 */
[----:B-1----:R-:W-:-:S04]  /*65a0*/  IMAD.WIDE R6, R8, 0x2, R160 ;  /* 0x0000000208067825 */ /* 0x002fc800078e02a0 */
[----:B---3--:R-:W-:-:S04]  /*65b0*/  IMAD.WIDE R2, R8, 0x2, R154 ;  /* 0x0000000208027825 */ /* 0x008fc800078e029a */
[C---:B------:R-:W-:Y:S01]  /*65c0*/  IMAD.WIDE R8, R10.reuse, 0x2, R156 ;  /* 0x000000020a087825 */ /* 0x040fe200078e029c */
[----:B------:R-:W-:Y:S04]  /*65d0*/  STL [R1+0xe90], R2 ;  /* 0x000e900201007387 */ /* 0x000fe80000100800 */
[----:B------:R1:W-:Y:S04]  /*65e0*/  STL [R1+0xe8c], R3 ;  /* 0x000e8c0301007387 */ /* 0x0003e80000100800 */
[----:B------:R-:W-:Y:S04]  /*65f0*/  STL [R1+0xe98], R4 ;  /* 0x000e980401007387 */ /* 0x000fe80000100800 */
[----:B------:R3:W-:Y:S01]  /*6600*/  STL [R1+0xe94], R5 ;  /* 0x000e940501007387 */ /* 0x0007e20000100800 */
[----:B-1----:R-:W-:-:S03]  /*6610*/  IMAD.WIDE R2, R10, 0x2, R154 ;  /* 0x000000020a027825 */ /* 0x002fc600078e029a */
[----:B------:R-:W-:Y:S04]  /*6620*/  STL [R1+0xea0], R6 ;  /* 0x000ea00601007387 */ /* 0x000fe80000100800 */
[----:B------:R-:W-:Y:S01]  /*6630*/  STL [R1+0xe9c], R7 ;  /* 0x000e9c0701007387 */ /* 0x000fe20000100800 */
[----:B---3--:R-:W-:-:S03]  /*6640*/  IMAD.WIDE R4, R10, 0x2, R158 ;  /* 0x000000020a047825 */ /* 0x008fc600078e029e */
[----:B------:R0:W-:Y:S04]  /*6650*/  STL [R1+0xea8], R8 ;  /* 0x000ea80801007387 */ /* 0x0001e80000100800 */
[----:B------:R4:W-:Y:S04]  /*6660*/  STL [R1+0xea4], R9 ;  /* 0x000ea40901007387 */ /* 0x0009e80000100800 */
[----:B------:R-:W-:Y:S04]  /*6670*/  STL [R1+0xeb0], R2 ;  /* 0x000eb00201007387 */ /* 0x000fe80000100800 */
[----:B------:R1:W-:Y:S01]  /*6680*/  STL [R1+0xeac], R3 ;  /* 0x000eac0301007387 */ /* 0x0003e20000100800 */
[----:B0-----:R-:W-:-:S02]  /*6690*/  IMAD R8, R12, 0x2f, RZ ;  /* 0x0000002f0c087824 */ /* 0x001fc400078e02ff */
[----:B----4-:R-:W-:Y:S01]  /*66a0*/  IMAD R9, R13, 0x2e, RZ ;  /* 0x0000002e0d097824 */ /* 0x010fe200078e02ff */
[----:B------:R-:W-:Y:S01]  /*66b0*/  STL [R1+0xeb8], R4 ;  /* 0x000eb80401007387 */ /* 0x000fe20000100800 */
[----:B------:R-:W-:Y:S01]  /*66c0*/  IMAD.WIDE R6, R8, 0x2, R156 ;  /* 0x0000000208067825 */ /* 0x000fe200078e029c */
[----:B------:R-:W0:Y:S02]  /*66d0*/  LDC R12, c[0x0][0x238] ;  /* 0x00008e00ff0c7b82 */ /* 0x000e240000000800 */
[----:B------:R3:W-:Y:S01]  /*66e0*/  STL [R1+0xeb4], R5 ;  /* 0x000eb40501007387 */ /* 0x0007e20000100800 */
[----:B-1----:R-:W-:-:S05]  /*66f0*/  IMAD.WIDE R2, R10, 0x2, R160 ;  /* 0x000000020a027825 */ /* 0x002fca00078e02a0 */
[----:B------:R-:W1:Y:S01]  /*6700*/  LDC R10, c[0x0][0x238] ;  /* 0x00008e00ff0a7b82 */ /* 0x000e620000000800 */
[----:B------:R-:W-:Y:S01]  /*6710*/  STL [R1+0xec0], R2 ;  /* 0x000ec00201007387 */ /* 0x000fe20000100800 */
[----:B---3--:R-:W-:-:S03]  /*6720*/  IMAD.WIDE R4, R8, 0x2, R158 ;  /* 0x0000000208047825 */ /* 0x008fc600078e029e */
[----:B------:R3:W-:Y:S03]  /*6730*/  STL [R1+0xebc], R3 ;  /* 0x000ebc0301007387 */ /* 0x0007e60000100800 */
[----:B------:R-:W4:Y:S01]  /*6740*/  LDC R13, c[0x0][0x238] ;  /* 0x00008e00ff0d7b82 */ /* 0x000f220000000800 */
[----:B------:R-:W-:Y:S04]  /*6750*/  STL [R1+0xec8], R6 ;  /* 0x000ec80601007387 */ /* 0x000fe80000100800 */
[----:B------:R5:W-:Y:S01]  /*6760*/  STL [R1+0xec4], R7 ;  /* 0x000ec40701007387 */ /* 0x000be20000100800 */
[----:B---3--:R-:W-:-:S05]  /*6770*/  IMAD.WIDE R2, R8, 0x2, R154 ;  /* 0x0000000208027825 */ /* 0x008fca00078e029a */
[----:B------:R-:W-:Y:S01]  /*6780*/  STL [R1+0xed0], R2 ;  /* 0x000ed00201007387 */ /* 0x000fe20000100800 */
[----:B-----5:R-:W-:-:S03]  /*6790*/  IMAD.WIDE R6, R9, 0x2, R156 ;  /* 0x0000000209067825 */ /* 0x020fc600078e029c */
[----:B------:R3:W-:Y:S04]  /*67a0*/  STL [R1+0xecc], R3 ;  /* 0x000ecc0301007387 */ /* 0x0007e80000100800 */
[----:B------:R-:W-:Y:S04]  /*67b0*/  STL [R1+0xed8], R4 ;  /* 0x000ed80401007387 */ /* 0x000fe80000100800 */
[----:B------:R5:W-:Y:S01]  /*67c0*/  STL [R1+0xed4], R5 ;  /* 0x000ed40501007387 */ /* 0x000be20000100800 */
[----:B---3--:R-:W-:-:S04]  /*67d0*/  IMAD.WIDE R2, R8, 0x2, R160 ;  /* 0x0000000208027825 */ /* 0x008fc800078e02a0 */
[----:B-1----:R-:W-:Y:S01]  /*67e0*/  IMAD R8, R10, 0x2d, RZ ;  /* 0x0000002d0a087824 */ /* 0x002fe200078e02ff */
[----:B------:R-:W-:Y:S01]  /*67f0*/  STL [R1+0xee0], R2 ;  /* 0x000ee00201007387 */ /* 0x000fe20000100800 */
[----:B--2---:R-:W-:Y:S02]  /*6800*/  IMAD R10, R11, 0x2c, RZ ;  /* 0x0000002c0b0a7824 */ /* 0x004fe400078e02ff */
        /* <DEDUP_REMOVED lines=167> */
[----:B--2---:R-:W-:Y:S02]  /*7280*/  IMAD.SHL.U32 R10, R11, 0x20, RZ ;  /* 0x000000200b0a7824 */ /* 0x004fe400078e00ff */
        /* <DEDUP_REMOVED lines=385> */
[----:B------:R3:W-:Y:S01]  /*8aa0*/  STL [R1+0x13cc], R3 ;  /* 0x0013cc0301007387 */ /* 0x0007e20000100800 */
[----:B-1----:R-:W-:-:S03]  /*8ab0*/  IMAD R10, R10, 0x5, RZ ;  /* 0x000000050a0a7824 */ /* 0x002fc600078e02ff */
[----:B------:R-:W-:Y:S04]  /*8ac0*/  STL [R1+0x13d8], R4 ;  /* 0x0013d80401007387 */ /* 0x000fe80000100800 */
[----:B------:R1:W-:Y:S01]  /*8ad0*/  STL [R1+0x13d4], R5 ;  /* 0x0013d40501007387 */ /* 0x0003e20000100800 */
[----:B---3--:R-:W-:-:S05]  /*8ae0*/  IMAD.WIDE R2, R8, 0x2, R160 ;  /* 0x0000000208027825 */ /* 0x008fca00078e02a0 */
[----:B------:R-:W-:Y:S01]  /*8af0*/  STL [R1+0x13e0], R2 ;  /* 0x0013e00201007387 */ /* 0x000fe20000100800 */
[----:B-1----:R-:W-:-:S03]  /*8b00*/  IMAD.WIDE R4, R9, 0x2, R158 ;  /* 0x0000000209047825 */ /* 0x002fc600078e029e */
[----:B------:R1:W-:Y:S04]  /*8b10*/  STL [R1+0x13dc], R3 ;  /* 0x0013dc0301007387 */ /* 0x0003e80000100800 */
[----:B------:R-:W-:Y:S04]  /*8b20*/  STL [R1+0x13e8], R6 ;  /* 0x0013e80601007387 */ /* 0x000fe80000100800 */
[----:B------:R3:W-:Y:S01]  /*8b30*/  STL [R1+0x13e4], R7 ;  /* 0x0013e40701007387 */ /* 0x0007e20000100800 */
[----:B-1----:R-:W-:-:S05]  /*8b40*/  IMAD.WIDE R2, R9, 0x2, R154 ;  /* 0x0000000209027825 */ /* 0x002fca00078e029a */
[----:B------:R-:W-:Y:S01]  /*8b50*/  STL [R1+0x13f0], R2 ;  /* 0x0013f00201007387 */ /* 0x000fe20000100800 */
[----:B---3--:R-:W-:-:S03]  /*8b60*/  IMAD.WIDE R6, R9, 0x2, R160 ;  /* 0x0000000209067825 */ /* 0x008fc600078e02a0 */
[----:B------:R1:W-:Y:S01]  /*8b70*/  STL [R1+0x13ec], R3 ;  /* 0x0013ec0301007387 */ /* 0x0003e20000100800 */
[----:B------:R-:W-:-:S03]  /*8b80*/  IMAD.WIDE R8, R10, 0x2, R156 ;  /* 0x000000020a087825 */ /* 0x000fc600078e029c */
[----:B------:R-:W-:Y:S04]  /*8b90*/  STL [R1+0x13f8], R4 ;  /* 0x0013f80401007387 */ /* 0x000fe80000100800 */
[----:B------:R3:W-:Y:S01]  /*8ba0*/  STL [R1+0x13f4], R5 ;  /* 0x0013f40501007387 */ /* 0x0007e20000100800 */
[----:B-1----:R-:W-:-:S03]  /*8bb0*/  IMAD.WIDE R2, R10, 0x2, R154 ;  /* 0x000000020a027825 */ /* 0x002fc600078e029a */
[----:B------:R2:W-:Y:S04]  /*8bc0*/  STL [R1+0x1400], R6 ;  /* 0x0014000601007387 */ /* 0x0005e80000100800 */
[----:B------:R-:W-:Y:S01]  /*8bd0*/  STL [R1+0x13fc], R7 ;  /* 0x0013fc0701007387 */ /* 0x000fe20000100800 */
[----:B---3--:R-:W-:-:S03]  /*8be0*/  IMAD.WIDE R4, R10, 0x2, R158 ;  /* 0x000000020a047825 */ /* 0x008fc600078e029e */
[----:B------:R0:W-:Y:S04]  /*8bf0*/  STL [R1+0x1408], R8 ;  /* 0x0014080801007387 */ /* 0x0001e80000100800 */
[----:B------:R1:W-:Y:S01]  /*8c00*/  STL [R1+0x1404], R9 ;  /* 0x0014040901007387 */ /* 0x0003e20000100800 */
[----:B--2---:R-:W-:Y:S02]  /*8c10*/  IMAD.SHL.U32 R6, R11, 0x4, RZ ;  /* 0x000000040b067824 */ /* 0x004fe400078e00ff */
[----:B------:R-:W2:Y:S01]  /*8c20*/  LDC R11, c[0x0][0x238] ;  /* 0x00008e00ff0b7b82 */ /* 0x000ea20000000800 */
[----:B------:R-:W-:Y:S04]  /*8c30*/  STL [R1+0x1410], R2 ;  /* 0x0014100201007387 */ /* 0x000fe80000100800 */
[----:B------:R3:W-:Y:S01]  /*8c40*/  STL [R1+0x140c], R3 ;  /* 0x00140c0301007387 */ /* 0x0007e20000100800 */
[----:B0-----:R-:W-:-:S02]  /*8c50*/  IMAD R8, R12, 0x3, RZ ;  /* 0x000000030c087824 */ /* 0x001fc400078e02ff */
[----:B-1----:R-:W0:Y:S01]  /*8c60*/  LDC R9, c[0x0][0x238] ;  /* 0x00008e00ff097b82 */ /* 0x002e220000000800 */
[----:B------:R-:W-:Y:S04]  /*8c70*/  STL [R1+0x1418], R4 ;  /* 0x0014180401007387 */ /* 0x000fe80000100800 */
[----:B------:R1:W-:Y:S01]  /*8c80*/  STL [R1+0x1414], R5 ;  /* 0x0014140501007387 */ /* 0x0003e20000100800 */
[----:B---3--:R-:W-:Y:S02]  /*8c90*/  IMAD.WIDE R2, R10, 0x2, R160 ;  /* 0x000000020a027825 */ /* 0x008fe400078e02a0 */
[----:B------:R-:W3:Y:S03]  /*8ca0*/  LDC R12, c[0x0][0x238] ;  /* 0x00008e00ff0c7b82 */ /* 0x000ee60000000800 */
[----:B------:R-:W-:Y:S01]  /*8cb0*/  STL [R1+0x1420], R2 ;  /* 0x0014200201007387 */ /* 0x000fe20000100800 */
[----:B-1----:R-:W-:-:S03]  /*8cc0*/  IMAD.WIDE R4, R6, 0x2, R156 ;  /* 0x0000000206047825 */ /* 0x002fc600078e029c */
[----:B------:R1:W-:Y:S01]  /*8cd0*/  STL [R1+0x141c], R3 ;  /* 0x00141c0301007387 */ /* 0x0003e20000100800 */
[----:B------:R-:W5:Y:S03]  /*8ce0*/  LDC R10, c[0x0][0x238] ;  /* 0x00008e00ff0a7b82 */ /* 0x000f660000000800 */
[----:B------:R-:W-:Y:S04]  /*8cf0*/  STL [R1+0x1428], R4 ;  /* 0x0014280401007387 */ /* 0x000fe80000100800 */
[----:B------:R4:W-:Y:S01]  /*8d00*/  STL [R1+0x1424], R5 ;  /* 0x0014240501007387 */ /* 0x0009e20000100800 */
[----:B0-----:R-:W-:Y:S02]  /*8d10*/  IMAD.SHL.U32 R9, R9, 0x2, RZ ;  /* 0x0000000209097824 */ /* 0x001fe400078e00ff */
[----:B-1----:R-:W-:-:S05]  /*8d20*/  IMAD.WIDE R2, R6, 0x2, R154 ;  /* 0x0000000206027825 */ /* 0x002fca00078e029a */
[----:B------:R-:W-:Y:S01]  /*8d30*/  STL [R1+0x1430], R2 ;  /* 0x0014300201007387 */ /* 0x000fe20000100800 */
[----:B----4-:R-:W-:-:S03]  /*8d40*/  IMAD.WIDE R4, R6, 0x2, R158 ;  /* 0x0000000206047825 */ /* 0x010fc600078e029e */
[----:B------:R0:W-:Y:S01]  /*8d50*/  STL [R1+0x142c], R3 ;  /* 0x00142c0301007387 */ /* 0x0001e20000100800 */
[----:B------:R-:W-:-:S03]  /*8d60*/  IMAD.WIDE R6, R6, 0x2, R160 ;  /* 0x0000000206067825 */ /* 0x000fc600078e02a0 */
[----:B------:R-:W-:Y:S04]  /*8d70*/  STL [R1+0x1438], R4 ;  /* 0x0014380401007387 */ /* 0x000fe80000100800 */
[----:B------:R1:W-:Y:S01]  /*8d80*/  STL [R1+0x1434], R5 ;  /* 0x0014340501007387 */ /* 0x0003e20000100800 */
[----:B0-----:R-:W-:-:S03]  /*8d90*/  IMAD.WIDE R2, R8, 0x2, R156 ;  /* 0x0000000208027825 */ /* 0x001fc600078e029c */
[----:B------:R-:W-:Y:S04]  /*8da0*/  STL [R1+0x1440], R6 ;  /* 0x0014400601007387 */ /* 0x000fe80000100800 */
[----:B------:R0:W-:Y:S01]  /*8db0*/  STL [R1+0x143c], R7 ;  /* 0x00143c0701007387 */ /* 0x0001e20000100800 */
[----:B-1----:R-:W-:-:S03]  /*8dc0*/  IMAD.WIDE R4, R8, 0x2, R158 ;  /* 0x0000000208047825 */ /* 0x002fc600078e029e */
[----:B------:R-:W-:Y:S04]  /*8dd0*/  STL [R1+0x1448], R2 ;  /* 0x0014480201007387 */ /* 0x000fe80000100800 */
[----:B------:R1:W-:Y:S01]  /*8de0*/  STL [R1+0x1444], R3 ;  /* 0x0014440301007387 */ /* 0x0003e20000100800 */
[----:B0-----:R-:W-:-:S04]  /*8df0*/  IMAD.WIDE R6, R8, 0x2, R160 ;  /* 0x0000000208067825 */ /* 0x001fc800078e02a0 */
[----:B-1----:R-:W-:-:S05]  /*8e00*/  IMAD.WIDE R2, R8, 0x2, R154 ;  /* 0x0000000208027825 */ /* 0x002fca00078e029a */
[----:B------:R-:W-:Y:S04]  /*8e10*/  STL [R1+0x1450], R2 ;  /* 0x0014500201007387 */ /* 0x000fe80000100800 */
[----:B------:R0:W-:Y:S04]  /*8e20*/  STL [R1+0x144c], R3 ;  /* 0x00144c0301007387 */ /* 0x0001e80000100800 */
        /* <DEDUP_REMOVED lines=8> */
[----:B0-----:R-:W-:-:S03]  /*8eb0*/  IMAD.WIDE R6, R9, 0x2, R158 ;  /* 0x0000000209067825 */ /* 0x001fc600078e029e */
[----:B------:R-:W-:Y:S01]  /*8ec0*/  STL [R1+0x1470], R4 ;  /* 0x0014700401007387 */ /* 0x000fe20000100800 */
[----:B------:R-:W-:-:S03]  /*8ed0*/  IMAD.WIDE R8, R9, 0x2, R160 ;  /* 0x0000000209087825 */ /* 0x000fc600078e02a0 */
[----:B------:R2:W-:Y:S01]  /*8ee0*/  STL [R1+0x146c], R5 ;  /* 0x00146c0501007387 */ /* 0x0005e20000100800 */
[----:B-----5:R-:W-:-:S03]  /*8ef0*/  IMAD.WIDE R2, R10, 0x2, R156 ;  /* 0x000000020a027825 */ /* 0x020fc600078e029c */
[----:B------:R-:W-:Y:S04]  /*8f00*/  STL [R1+0x1478], R6 ;  /* 0x0014780601007387 */ /* 0x000fe80000100800 */
[----:B------:R3:W-:Y:S01]  /*8f10*/  STL [R1+0x1474], R7 ;  /* 0x0014740701007387 */ /* 0x0007e20000100800 */
[----:B--2---:R-:W-:-:S03]  /*8f20*/  IMAD.WIDE R4, R11, 0x2, R154 ;  /* 0x000000020b047825 */ /* 0x004fc600078e029a */
[----:B------:R-:W-:Y:S04]  /*8f30*/  STL [R1+0x1480], R8 ;  /* 0x0014800801007387 */ /* 0x000fe80000100800 */
[----:B------:R-:W-:Y:S01]  /*8f40*/  STL [R1+0x147c], R9 ;  /* 0x00147c0901007387 */ /* 0x000fe20000100800 */
[----:B---3--:R-:W-:-:S03]  /*8f50*/  IMAD.WIDE R6, R12, 0x2, R158 ;  /* 0x000000020c067825 */ /* 0x008fc600078e029e */
[----:B------:R-:W-:Y:S04]  /*8f60*/  STL [R1+0x1488], R2 ;  /* 0x0014880201007387 */ /* 0x000fe80000100800 */
[----:B------:R0:W-:Y:S04]  /*8f70*/  STL [R1+0x1484], R3 ;  /* 0x0014840301007387 */ /* 0x0001e80000100800 */
[----:B------:R-:W-:Y:S04]  /*8f80*/  STL [R1+0x1490], R4 ;  /* 0x0014900401007387 */ /* 0x000fe80000100800 */
[----:B------:R-:W-:Y:S01]  /*8f90*/  STL [R1+0x148c], R5 ;  /* 0x00148c0501007387 */ /* 0x000fe20000100800 */
[----:B0-----:R-:W-:-:S03]  /*8fa0*/  IMAD.WIDE R2, R13, 0x2, R160 ;  /* 0x000000020d027825 */ /* 0x001fc600078e02a0 */
[----:B------:R-:W-:Y:S04]  /*8fb0*/  STL [R1+0x1498], R6 ;  /* 0x0014980601007387 */ /* 0x000fe80000100800 */
[----:B------:R-:W-:Y:S04]  /*8fc0*/  STL [R1+0x1494], R7 ;  /* 0x0014940701007387 */ /* 0x000fe80000100800 */
[----:B------:R0:W-:Y:S04]  /*8fd0*/  STL [R1+0x14a0], R2 ;  /* 0x0014a00201007387 */ /* 0x0001e80000100800 */
[----:B------:R1:W-:Y:S01]  /*8fe0*/  STL [R1+0x149c], R3 ;  /* 0x00149c0301007387 */ /* 0x0003e20000100800 */
[----:B0-----:R-:W-:-:S07]  /*8ff0*/  IMAD.MOV.U32 R2, RZ, RZ, RZ ;  /* 0x000000ffff027224 */ /* 0x001fce00078e00ff */
.L_x_1:
[----:B0-----:R0:W-:Y:S01]  /*9000*/  STL [R1+0x19e4], R155 ;  /* 0x0019e49b01007387 */ /* 0x0011e20000100800 */
[----:B------:R-:W-:Y:S02]  /*9010*/  MOV R168, UR49 ;  /* 0x0000003100a87c02 */ /* 0x000fe40008000f00 */
[----:B------:R-:W-:Y:S01]  /*9020*/  MOV R5, UR48 ;  /* 0x0000003000057c02 */ /* 0x000fe20008000f00 */
[----:B------:R2:W-:Y:S01]  /*9030*/  STL [R1+0x19e0], R156 ;  /* 0x0019e09c01007387 */ /* 0x0005e20000100800 */
[----:B------:R-:W-:-:S03]  /*9040*/  MOV R4, UR53 ;  /* 0x0000003500047c02 */ /* 0x000fc60008000f00 */
[----:B------:R-:W-:Y:S01]  /*9050*/  STL [R1+0x19dc], R157 ;  /* 0x0019dc9d01007387 */ /* 0x000fe20000100800 */
[----:B0-----:R-:W-:-:S03]  /*9060*/  PRMT R155, RZ, 0x7610, R155 ;  /* 0x00007610ff9b7816 */ /* 0x001fc6000000009b */
[----:B------:R-:W-:Y:S01]  /*9070*/  STL [R1+0x1914], R251 ;  /* 0x001914fb01007387 */ /* 0x000fe20000100800 */
[----:B--2---:R-:W-:-:S03]  /*9080*/  PRMT R156, RZ, 0x7610, R156 ;  /* 0x00007610ff9c7816 */ /* 0x004fc6000000009c */
[----:B------:R-:W-:Y:S04]  /*9090*/  STL [R1+0x191c], R251 ;  /* 0x00191cfb01007387 */ /* 0x000fe80000100800 */
        /* <DEDUP_REMOVED lines=223> */
[----:B------:R0:W-:Y:S04]  /*9e90*/  STL [R1+0x156c], R168 ;  /* 0x00156ca801007387 */ /* 0x0001e80000100800 */
[----:B------:R2:W-:Y:S04]  /*9ea0*/  STL [R1+0x1568], R5 ;  /* 0x0015680501007387 */ /* 0x0005e80000100800 */
[----:B------:R3:W-:Y:S01]  /*9eb0*/  STL [R1+0x1564], R4 ;  /* 0x0015640401007387 */ /* 0x0007e20000100800 */
[----:B0-----:R-:W-:-:S02]  /*9ec0*/  MOV R168, UR52 ;  /* 0x0000003400a87c02 */ /* 0x001fc40008000f00 */
[----:B--2---:R-:W-:-:S03]  /*9ed0*/  MOV R5, UR57 ;  /* 0x0000003900057c02 */ /* 0x004fc60008000f00 */
[----:B------:R0:W-:Y:S01]  /*9ee0*/  STL [R1+0x1560], R168 ;  /* 0x001560a801007387 */ /* 0x0001e20000100800 */
[----:B---3--:R-:W-:-:S03]  /*9ef0*/  MOV R4, UR56 ;  /* 0x0000003800047c02 */ /* 0x008fc60008000f00 */
[----:B------:R-:W-:Y:S04]  /*9f00*/  STL [R1+0x155c], R5 ;  /* 0x00155c0501007387 */ /* 0x000fe80000100800 */
[----:B------:R2:W-:Y:S01]  /*9f10*/  STL [R1+0x1558], R4 ;  /* 0x0015580401007387 */ /* 0x0005e20000100800 */
[----:B0-----:R-:W0:Y:S03]  /*9f20*/  LDC R168, c[0x0][0x230] ;  /* 0x00008c00ffa87b82 */ /* 0x001e260000000800 */
[----:B------:R-:W-:Y:S04]  /*9f30*/  STL [R1+0x1584], R2 ;  /* 0x0015840201007387 */ /* 0x000fe80000100800 */
[----:B------:R-:W-:Y:S04]  /*9f40*/  STL [R1+0x158c], R160 ;  /* 0x00158ca001007387 */ /* 0x000fe80000100800 */
[----:B------:R-:W-:Y:S01]  /*9f50*/  STL [R1+0x1588], R161 ;  /* 0x001588a101007387 */ /* 0x000fe20000100800 */
[----:B0-----:R-:W-:-:S05]  /*9f60*/  IMAD R168, R2, -0x80, R168 ;  /* 0xffffff8002a87824 */ /* 0x001fca00078e02a8 */
[C---:B------:R-:W-:Y:S02]  /*9f70*/  ISETP.GT.AND P0, PT, R168.reuse, RZ, PT ;  /* 0x000000ffa800720c */ /* 0x040fe40003f04270 */
[----:B------:R-:W-:Y:S02]  /*9f80*/  PRMT R157, RZ, 0x7610, R157 ;  /* 0x00007610ff9d7816 */ /* 0x000fe4000000009d */
[----:B------:R-:W-:Y:S02]  /*9f90*/  PRMT R252, RZ, 0x7610, R252 ;  /* 0x00007610fffc7816 */ /* 0x000fe400000000fc */
[----:B------:R-:W-:-:S07]  /*9fa0*/  ISETP.GT.AND P1, PT, R168, 0x1, PT ;  /* 0x00000001a800780c */ /* 0x000fce0003f24270 */
[----:B--2---:R-:W-:Y:S02]  /*9fb0*/  @P0 IMAD.MOV.U32 R4, RZ, RZ, R160 ;  /* 0x000000ffff040224 */ /* 0x004fe400078e00a0 */
[----:B------:R-:W-:-:S05]  /*9fc0*/  @P0 IMAD.MOV.U32 R5, RZ, RZ, R161 ;  /* 0x000000ffff050224 */ /* 0x000fca00078e00a1 */
[----:B------:R-:W2:Y:S04]  /*9fd0*/  @P0 LDG.E.U16 R155, desc[UR60][R4.64] ;  /* 0x0000003c049b0981 */ /* 0x000ea8000c1e1500 */
[----:B--2---:R0:W-:Y:S04]  /*9fe0*/  STL [R1+0xbc], R155 ;  /* 0x0000bc9b01007387 */ /* 0x0041e80000100800 */
[----:B0-----:R-:W2:Y:S01]  /*9ff0*/  LDL.LU R155, [R1+0x19e4] ;  /* 0x0019e400019b7983 */ /* 0x001ea20000300800 */
[----:B------:R-:W-:Y:S02]  /*a000*/  @P0 IMAD.MOV.U32 R4, RZ, RZ, R158 ;  /* 0x000000ffff040224 */ /* 0x000fe400078e009e */
[----:B------:R-:W-:Y:S01]  /*a010*/  @P0 IMAD.MOV.U32 R5, RZ, RZ, R159 ;  /* 0x000000ffff050224 */ /* 0x000fe200078e009f */
[----:B------:R-:W-:Y:S04]  /*a020*/  STL [R1+0x1594], R158 ;  /* 0x0015949e01007387 */ /* 0x000fe80000100800 */
[----:B------:R0:W3:Y:S04]  /*a030*/  @P0 LDG.E.U16 R156, desc[UR60][R4.64] ;  /* 0x0000003c049c0981 */ /* 0x0000e8000c1e1500 */
[----:B------:R-:W-:Y:S01]  /*a040*/  STL [R1+0x1590], R159 ;  /* 0x0015909f01007387 */ /* 0x000fe20000100800 */
[----:B0-----:R-:W-:-:S02]  /*a050*/  @P0 IMAD.MOV.U32 R4, RZ, RZ, R154 ;  /* 0x000000ffff040224 */ /* 0x001fc400078e009a */
[----:B--2---:R-:W-:-:S05]  /*a060*/  @P0 IMAD.MOV.U32 R5, RZ, RZ, R155 ;  /* 0x000000ffff050224 */ /* 0x004fca00078e009b */
[----:B------:R-:W2:Y:S04]  /*a070*/  @P0 LDG.E.U16 R157, desc[UR60][R4.64] ;  /* 0x0000003c049d0981 */ /* 0x000ea8000c1e1500 */
[----:B---3--:R0:W-:Y:S04]  /*a080*/  STL [R1+0xb8], R156 ;  /* 0x0000b89c01007387 */ /* 0x0081e80000100800 */
[----:B0-----:R-:W3:Y:S04]  /*a090*/  LDL.LU R156, [R1+0x19e0] ;  /* 0x0019e000019c7983 */ /* 0x001ee80000300800 */
[----:B------:R-:W-:Y:S04]  /*a0a0*/  STL [R1+0x159c], R154 ;  /* 0x00159c9a01007387 */ /* 0x000fe80000100800 */
[----:B------:R-:W-:Y:S04]  /*a0b0*/  STL [R1+0x1598], R155 ;  /* 0x0015989b01007387 */ /* 0x000fe80000100800 */
[----:B--2---:R0:W-:Y:S04]  /*a0c0*/  STL [R1+0xb4], R157 ;  /* 0x0000b49d01007387 */ /* 0x0041e80000100800 */
[----:B0-----:R-:W2:Y:S01]  /*a0d0*/  LDL.LU R157, [R1+0x19dc] ;  /* 0x0019dc00019d7983 */ /* 0x001ea20000300800 */
[----:B---3--:R-:W-:-:S02]  /*a0e0*/  @P0 IMAD.MOV.U32 R4, RZ, RZ, R156 ;  /* 0x000000ffff040224 */ /* 0x008fc400078e009c */
[----:B--2---:R-:W-:-:S05]  /*a0f0*/  @P0 IMAD.MOV.U32 R5, RZ, RZ, R157 ;  /* 0x000000ffff050224 */ /* 0x004fca00078e009d */
[----:B------:R-:W2:Y:S04]  /*a100*/  @P0 LDG.E.U16 R252, desc[UR60][R4.64] ;  /* 0x0000003c04fc0981 */ /* 0x000ea8000c1e1500 */
[----:B------:R-:W-:Y:S04]  /*a110*/  STL [R1+0x15a4], R156 ;  /* 0x0015a49c01007387 */ /* 0x000fe80000100800 */
[----:B------:R-:W-:Y:S04]  /*a120*/  STL [R1+0x15a0], R157 ;  /* 0x0015a09d01007387 */ /* 0x000fe80000100800 */
[----:B--2---:R0:W-:Y:S04]  /*a130*/  STL [R1+0xb0], R252 ;  /* 0x0000b0fc01007387 */ /* 0x0041e80000100800 */
[----:B0-----:R-:W2:Y:S04]  /*a140*/  LDL.LU R252, [R1+0x19d8] ;  /* 0x0019d80001fc7983 */ /* 0x001ea80000300800 */
[----:B------:R-:W3:Y:S04]  /*a150*/  LDL R4, [R1+0x149c] ;  /* 0x00149c0001047983 */ /* 0x000ee80000100800 */
[----:B------:R-:W3:Y:S01]  /*a160*/  LDL R5, [R1+0x14a0] ;  /* 0x0014a00001057983 */ /* 0x000ee20000100800 */
[----:B------:R-:W-:-:S02]  /*a170*/  PRMT R251, RZ, 0x7610, R251 ;  /* 0x00007610fffb7816 */ /* 0x000fc400000000fb */
[----:B---3--:R-:W-:-:S04]  /*a180*/  @P1 LOP3.LUT R5, R5, R4, RZ, 0x3c, !PT ;  /* 0x0000000405051212 */ /* 0x008fc800078e3cff */
[----:B------:R-:W-:-:S04]  /*a190*/  @P1 LOP3.LUT R4, R5, R4, RZ, 0x3c, !PT ;  /* 0x0000000405041212 */ /* 0x000fc800078e3cff */
[----:B------:R-:W-:-:S05]  /*a1a0*/  @P1 LOP3.LUT R5, R5, R4, RZ, 0x3c, !PT ;  /* 0x0000000405051212 */ /* 0x000fca00078e3cff */
[----:B------:R-:W3:Y:S04]  /*a1b0*/  @P1 LDG.E.U16 R251, desc[UR60][R4.64] ;  /* 0x0000003c04fb1981 */ /* 0x000ee8000c1e1500 */
[----:B---3--:R0:W-:Y:S04]  /*a1c0*/  STL [R1+0x198], R251 ;  /* 0x000198fb01007387 */ /* 0x0081e80000100800 */
[----:B0-----:R-:W3:Y:S04]  /*a1d0*/  LDL.LU R251, [R1+0x19d4] ;  /* 0x0019d40001fb7983 */ /* 0x001ee80000300800 */
[----:B------:R-:W4:Y:S04]  /*a1e0*/  LDL R4, [R1+0x1494] ;  /* 0x0014940001047983 */ /* 0x000f280000100800 */
[----:B------:R-:W4:Y:S01]  /*a1f0*/  LDL R5, [R1+0x1498] ;  /* 0x0014980001057983 */ /* 0x000f220000100800 */
[----:B--2---:R-:W-:-:S02]  /*a200*/  PRMT R252, RZ, 0x7610, R252 ;  /* 0x00007610fffc7816 */ /* 0x004fc400000000fc */
[----:B----4-:R-:W-:-:S04]  /*a210*/  @P1 LOP3.LUT R5, R5, R4, RZ, 0x3c, !PT ;  /* 0x0000000405051212 */ /* 0x010fc800078e3cff */
[----:B------:R-:W-:-:S04]  /*a220*/  @P1 LOP3.LUT R4, R5, R4, RZ, 0x3c, !PT ;  /* 0x0000000405041212 */ /* 0x000fc800078e3cff */
[----:B------:R-:W-:-:S05]  /*a230*/  @P1 LOP3.LUT R5, R5, R4, RZ, 0x3c, !PT ;  /* 0x0000000405051212 */ /* 0x000fca00078e3cff */
[----:B------:R-:W2:Y:S04]  /*a240*/  @P1 LDG.E.U16 R252, desc[UR60][R4.64] ;  /* 0x0000003c04fc1981 */ /* 0x000ea8000c1e1500 */
[----:B--2---:R0:W-:Y:S04]  /*a250*/  STL [R1+0x194], R252 ;  /* 0x000194fc01007387 */ /* 0x0041e80000100800 */
[----:B0-----:R-:W2:Y:S04]  /*a260*/  LDL.LU R252, [R1+0x19d0] ;  /* 0x0019d00001fc7983 */ /* 0x001ea80000300800 */
[----:B------:R-:W4:Y:S04]  /*a270*/  LDL R4, [R1+0x148c] ;  /* 0x00148c0001047983 */ /* 0x000f280000100800 */
[----:B------:R-:W4:Y:S01]  /*a280*/  LDL R5, [R1+0x1490] ;  /* 0x0014900001057983 */ /* 0x000f220000100800 */
[----:B---3--:R-:W-:-:S02]  /*a290*/  PRMT R251, RZ, 0x7610, R251 ;  /* 0x00007610fffb7816 */ /* 0x008fc400000000fb */
[----:B----4-:R-:W-:-:S04]  /*a2a0*/  @P1 LOP3.LUT R5, R5, R4, RZ, 0x3c, !PT ;  /* 0x0000000405051212 */ /* 0x010fc800078e3cff */
        /* <DEDUP_REMOVED lines=11> */
[----:B------:R-:W2:Y:S01]  /*a360*/  @P1 LDG.E.U16 R252, desc[UR60][R4.64] ;  /* 0x0000003c04fc1981 */ /* 0x000ea2000c1e1500 */
[----:B------:R-:W-:-:S03]  /*a370*/  ISETP.GT.AND P0, PT, R168, 0x2, PT ;  /* 0x00000002a800780c */ /* 0x000fc60003f04270 */
        /* <DEDUP_REMOVED lines=429> */
[----:B------:R-:W-:-:S02]  /*be50*/  PRMT R163, RZ, 0x7610, R163 ;  /* 0x00007610ffa37816 */ /* 0x000fc400000000a3 */
[----:B----4-:R-:W-:-:S04]  /*be60*/  @P1 LOP3.LUT R5, R5, R4, RZ, 0x3c, !PT ;  /* 0x0000000405051212 */ /* 0x010fc800078e3cff */
[----:B------:R-:W-:-:S04]  /*be70*/  @P1 LOP3.LUT R4, R5, R4, RZ, 0x3c, !PT ;  /* 0x0000000405041212 */ /* 0x000fc800078e3cff */
[----:B------:R-:W-:-:S05]  /*be80*/  @P1 LOP3.LUT R5, R5, R4, RZ, 0x3c, !PT ;  /* 0x0000000405051212 */ /* 0x000fca00078e3cff */
[----:B------:R-:W4:Y:S04]  /*be90*/  @P1 LDG.E.U16 R163, desc[UR60][R4.64] ;  /* 0x0000003c04a31981 */ /* 0x000f28000c1e1500 */
[----:B----4-:R0:W-:Y:S04]  /*bea0*/  STL [R1+0x468], R163 ;  /* 0x000468a301007387 */ /* 0x0101e80000100800 */
[----:B0-----:R-:W4:Y:S04]  /*beb0*/  LDL.LU R163, [R1+0x190c] ;  /* 0x00190c0001a37983 */ /* 0x001f280000300800 */
[----:B------:R-:W5:Y:S04]  /*bec0*/  LDL R4, [R1+0x1304] ;  /* 0x0013040001047983 */ /* 0x000f680000100800 */
[----:B------:R-:W5:Y:S01]  /*bed0*/  LDL R5, [R1+0x1308] ;  /* 0x0013080001057983 */ /* 0x000f620000100800 */
[----:B------:R-:W-:-:S02]  /*bee0*/  PRMT R162, RZ, 0x7610, R162 ;  /* 0x00007610ffa27816 */ /* 0x000fc400000000a2 */
[----:B-----5:R-:W-:-:S04]  /*bef0*/  @P1 LOP3.LUT R5, R5, R4, RZ, 0x3c, !PT ;  /* 0x0000000405051212 */ /* 0x020fc800078e3cff */
[----:B------:R-:W-:-:S04]  /*bf00*/  @P1 LOP3.LUT R4, R5, R4, RZ, 0x3c, !PT ;  /* 0x0000000405041212 */ /* 0x000fc800078e3cff */
[----:B------:R-:W-:-:S05]  /*bf10*/  @P1 LOP3.LUT R5, R5, R4, RZ, 0x3c, !PT ;  /* 0x0000000405051212 */ /* 0x000fca00078e3cff */
[----:B------:R-:W5:Y:S01]  /*bf20*/  @P1 LDG.E.U16 R162, desc[UR60][R4.64] ;  /* 0x0000003c04a21981 */ /* 0x000f62000c1e1500 */
[----:B------:R-:W-:-:S03]  /*bf30*/  ISETP.GT.AND P0, PT, R168, 0xe, PT ;  /* 0x0000000ea800780c */ /* 0x000fc60003f04270 */
[----:B-----5:R0:W-:Y:S04]  /*bf40*/  STL [R1+0x464], R162 ;  /* 0x000464a201007387 */ /* 0x0201e80000100800 */
[----:B0-----:R-:W5:Y:S04]  /*bf50*/  LDL.LU R162, [R1+0x1908] ;  /* 0x0019080001a27983 */ /* 0x001f680000300800 */
        /* <DEDUP_REMOVED lines=9> */
[----:B------:R-:W2:Y:S04]  /*bff0*/  LDL R4, [R1+0x12f4] ;  /* 0x0012f40001047983 */ /* 0x000ea80000100800 */
[----:B------:R-:W2:Y:S01]  /*c000*/  LDL R5, [R1+0x12f8] ;  /* 0x0012f80001057983 */ /* 0x000ea20000100800 */
[----:B------:R-:W-:-:S02]  /*c010*/  PRMT R150, RZ, 0x7610, R150 ;  /* 0x00007610ff967816 */ /* 0x000fc40000000096 */
[----:B--2---:R-:W-:-:S04]  /*c020*/  @P0 LOP3.LUT R5, R5, R4, RZ, 0x3c, !PT ;  /* 0x0000000405050212 */ /* 0x004fc800078e3cff */
        /* <DEDUP_REMOVED lines=1154> */
[----:B-1----:R-:W-:-:S02]  /*10850*/  PRMT R3, RZ, 0x7610, R3 ;  /* 0x00007610ff037816 */ /* 0x002fc40000000003 */
        /* <DEDUP_REMOVED lines=290> */
[----:B------:R0:W2:Y:S04]  /*11a80*/  @P1 LDG.E.U16 R251, desc[UR60][R4.64] ;  /* 0x0000003c04fb1981 */ /* 0x0000a8000c1e1500 */
[----:B------:R-:W0:Y:S04]  /*11a90*/  LDL R4, [R1+0xe0c] ;  /* 0x000e0c0001047983 */ /* 0x000e280000100800 */
[----:B------:R-:W0:Y:S01]  /*11aa0*/  LDL R5, [R1+0xe10] ;  /* 0x000e100001057983 */ /* 0x000e220000100800 */
[----:B------:R-:W-:Y:S02]  /*11ab0*/  PRMT R222, RZ, 0x7610, R222 ;  /* 0x00007610ffde7816 */ /* 0x000fe400000000de */
[----:B0-----:R-:W-:-:S04]  /*11ac0*/  @P1 LOP3.LUT R5, R5, R4, RZ, 0x3c, !PT ;  /* 0x0000000405051212 */ /* 0x001fc800078e3cff */
[----:B------:R-:W-:-:S04]  /*11ad0*/  @P1 LOP3.LUT R4, R5, R4, RZ, 0x3c, !PT ;  /* 0x0000000405041212 */ /* 0x000fc800078e3cff */
[----:B------:R-:W-:-:S05]  /*11ae0*/  @P1 LOP3.LUT R5, R5, R4, RZ, 0x3c, !PT ;  /* 0x0000000405051212 */ /* 0x000fca00078e3cff */
[----:B------:R-:W4:Y:S04]  /*11af0*/  @P1 LDG.E.U16 R222, desc[UR60][R4.64] ;  /* 0x0000003c04de1981 */ /* 0x000f28000c1e1500 */
[----:B--2---:R0:W-:Y:S04]  /*11b00*/  STL [R1+0x2e0], R251 ;  /* 0x0002e0fb01007387 */ /* 0x0041e80000100800 */
[----:B0-----:R-:W2:Y:S04]  /*11b10*/  LDL R251, [R1+0xde8] ;  /* 0x000de80001fb7983 */ /* 0x001ea80000100800 */
        /* <DEDUP_REMOVED lines=36> */
[----:B------:R-:W4:Y:S01]  /*11d60*/  @P0 LDG.E.U16 R230, desc[UR60][R4.64] ;  /* 0x0000003c04e60981 */ /* 0x000f22000c1e1500 */
[----:B------:R-:W-:-:S03]  /*11d70*/  PRMT R232, RZ, 0x7610, R232 ;  /* 0x00007610ffe87816 */ /* 0x000fc600000000e8 */
[----:B----4-:R0:W-:Y:S04]  /*11d80*/  STL [R1+0x2cc], R230 ;  /* 0x0002cce601007387 */ /* 0x0101e80000100800 */
[----:B0-----:R-:W4:Y:S04]  /*11d90*/  LDL.LU R230, [R1+0x1680] ;  /* 0x0016800001e67983 */ /* 0x001f280000300800 */
[----:B------:R-:W5:Y:S01]  /*11da0*/  LDL R5, [R1+0xde4] ;  /* 0x000de40001057983 */ /* 0x000f620000100800 */
[----:B------:R-:W-:-:S03]  /*11db0*/  @P0 IMAD.MOV.U32 R4, RZ, RZ, R251 ;  /* 0x000000ffff040224 */ /* 0x000fc600078e00fb */
[----:B------:R-:W3:Y:S04]  /*11dc0*/  LDL R251, [R1+0xdc0] ;  /* 0x000dc00001fb7983 */ /* 0x000ee80000100800 */
[----:B-----5:R-:W5:Y:S01]  /*11dd0*/  @P0 LDG.E.U16 R232, desc[UR60][R4.64] ;  /* 0x0000003c04e80981 */ /* 0x020f62000c1e1500 */
[----:B------:R-:W-:-:S03]  /*11de0*/  ISETP.GT.AND P1, PT, R168, 0x37, PT ;  /* 0x00000037a800780c */ /* 0x000fc60003f24270 */
[----:B-----5:R0:W-:Y:S04]  /*11df0*/  STL [R1+0x2c8], R232 ;  /* 0x0002c8e801007387 */ /* 0x0201e80000100800 */
[----:B0-----:R-:W5:Y:S04]  /*11e00*/  LDL.LU R232, [R1+0x167c] ;  /* 0x00167c0001e87983 */ /* 0x001f680000300800 */
        /* <DEDUP_REMOVED lines=27> */
[----:B------:R-:W5:Y:S04]  /*11fc0*/  LDL R4, [R1+0xdc4] ;  /* 0x000dc40001047983 */ /* 0x000f680000100800 */
[----:B------:R-:W5:Y:S01]  /*11fd0*/  LDL R5, [R1+0xdc8] ;  /* 0x000dc80001057983 */ /* 0x000f620000100800 */
[----:B------:R-:W-:-:S02]  /*11fe0*/  PRMT R240, RZ, 0x7610, R240 ;  /* 0x00007610fff07816 */ /* 0x000fc400000000f0 */
[----:B-----5:R-:W-:-:S04]  /*11ff0*/  @P1 LOP3.LUT R5, R5, R4, RZ, 0x3c, !PT ;  /* 0x0000000405051212 */ /* 0x020fc800078e3cff */
[----:B------:R-:W-:-:S04]  /*12000*/  @P1 LOP3.LUT R4, R5, R4, RZ, 0x3c, !PT ;  /* 0x0000000405041212 */ /* 0x000fc800078e3cff */
[----:B------:R-:W-:-:S05]  /*12010*/  @P1 LOP3.LUT R5, R5, R4, RZ, 0x3c, !PT ;  /* 0x0000000405051212 */ /* 0x000fca00078e3cff */
[----:B------:R-:W5:Y:S01]  /*12020*/  @P1 LDG.E.U16 R240, desc[UR60][R4.64] ;  /* 0x0000003c04f01981 */ /* 0x000f62000c1e1500 */
[----:B------:R-:W-:Y:S02]  /*12030*/  ISETP.GT.AND P0, PT, R168, 0x38, PT ;  /* 0x00000038a800780c */ /* 0x000fe40003f04270 */
[----:B------:R-:W-:Y:S01]  /*12040*/  PRMT R244, RZ, 0x7610, R244 ;  /* 0x00007610fff47816 */ /* 0x000fe200000000f4 */
[----:B-----5:R0:W-:Y:S04]  /*12050*/  STL [R1+0x2b8], R240 ;  /* 0x0002b8f001007387 */ /* 0x0201e80000100800 */
[----:B0-----:R-:W5:Y:S04]  /*12060*/  LDL.LU R240, [R1+0x166c] ;  /* 0x00166c0001f07983 */ /* 0x001f680000300800 */
[----:B------:R-:W2:Y:S02]  /*12070*/  LDL R5, [R1+0xdbc] ;  /* 0x000dbc0001057983 */ /* 0x000ea40000100800 */
[----:B------:R-:W-:-:S02]  /*12080*/  @P0 IMAD.MOV.U32 R4, RZ, RZ, R251 ;  /* 0x000000ffff040224 */ /* 0x000fc400078e00fb */
[----:B------:R-:W4:Y:S04]  /*12090*/  LDL R251, [R1+0xd98] ;  /* 0x000d980001fb7983 */ /* 0x000f280000100800 */
[----:B--2---:R-:W2:Y:S04]  /*120a0*/  @P0 LDG.E.U16 R244, desc[UR60][R4.64] ;  /* 0x0000003c04f40981 */ /* 0x004ea8000c1e1500 */
        /* <DEDUP_REMOVED lines=17> */
[----:B------:R-:W5:Y:S04]  /*121c0*/  @P0 LDG.E.U16 R248, desc[UR60][R4.64] ;  /* 0x0000003c04f80981 */ /* 0x000f68000c1e1500 */
[----:B-----5:R0:W-:Y:S04]  /*121d0*/  STL [R1+0x44], R248 ;  /* 0x000044f801007387 */ /* 0x0201e80000100800 */
[----:B0-----:R-:W5:Y:S04]  /*121e0*/  LDL.LU R248, [R1+0x1660] ;  /* 0x0016600001f87983 */ /* 0x001f680000300800 */
[----:B------:R-:W4:Y:S04]  /*121f0*/  LDL R4, [R1+0xda4] ;  /* 0x000da40001047983 */ /* 0x000f280000100800 */
[----:B------:R-:W4:Y:S01]  /*12200*/  LDL R5, [R1+0xda8] ;  /* 0x000da80001057983 */ /* 0x000f220000100800 */
[----:B------:R-:W-:-:S02]  /*12210*/  PRMT R252, RZ, 0x7610, R252 ;  /* 0x00007610fffc7816 */ /* 0x000fc400000000fc */
[----:B----4-:R-:W-:-:S04]  /*12220*/  @P0 LOP3.LUT R5, R5, R4, RZ, 0x3c, !PT ;  /* 0x0000000405050212 */ /* 0x010fc800078e3cff */
[----:B------:R-:W-:-:S04]  /*12230*/  @P0 LOP3.LUT R4, R5, R4, RZ, 0x3c, !PT ;  /* 0x0000000405040212 */ /* 0x000fc800078e3cff */
[----:B------:R-:W-:-:S05]  /*12240*/  @P0 LOP3.LUT R5, R5, R4, RZ, 0x3c, !PT ;  /* 0x0000000405050212 */ /* 0x000fca00078e3cff */
[----:B------:R0:W4:Y:S04]  /*12250*/  @P0 LDG.E.U16 R252, desc[UR60][R4.64] ;  /* 0x0000003c04fc0981 */ /* 0x000128000c1e1500 */
[----:B------:R-:W0:Y:S04]  /*12260*/  LDL R4, [R1+0xd9c] ;  /* 0x000d9c0001047983 */ /* 0x000e280000100800 */
[----:B------:R-:W0:Y:S01]  /*12270*/  LDL R5, [R1+0xda0] ;  /* 0x000da00001057983 */ /* 0x000e220000100800 */
[----:B------:R-:W-:Y:S02]  /*12280*/  ISETP.GT.AND P1, PT, R168, 0x39, PT ;  /* 0x00000039a800780c */ /* 0x000fe40003f24270 */
[----:B------:R-:W-:-:S11]  /*12290*/  PRMT R250, RZ, 0x7610, R250 ;  /* 0x00007610fffa7816 */ /* 0x000fd600000000fa */
[----:B0-----:R-:W-:-:S04]  /*122a0*/  @P1 LOP3.LUT R5, R5, R4, RZ, 0x3c, !PT ;  /* 0x0000000405051212 */ /* 0x001fc800078e3cff */
[----:B------:R-:W-:-:S04]  /*122b0*/  @P1 LOP3.LUT R4, R5, R4, RZ, 0x3c, !PT ;  /* 0x0000000405041212 */ /* 0x000fc800078e3cff */
[----:B------:R-:W-:-:S05]  /*122c0*/  @P1 LOP3.LUT R5, R5, R4, RZ, 0x3c, !PT ;  /* 0x0000000405051212 */ /* 0x000fca00078e3cff */
[----:B------:R-:W2:Y:S04]  /*122d0*/  @P1 LDG.E.U16 R250, desc[UR60][R4.64] ;  /* 0x0000003c04fa1981 */ /* 0x000ea8000c1e1500 */
[----:B----4-:R0:W-:Y:S04]  /*122e0*/  STL [R1+0x40], R252 ;  /* 0x000040fc01007387 */ /* 0x0101e80000100800 */
[----:B0-----:R-:W4:Y:S04]  /*122f0*/  LDL R252, [R1+0xd80] ;  /* 0x000d800001fc7983 */ /* 0x001f280000100800 */
[----:B--2---:R0:W-:Y:S04]  /*12300*/  STL [R1+0x128], R250 ;  /* 0x000128fa01007387 */ /* 0x0041e80000100800 */
[----:B0-----:R-:W2:Y:S04]  /*12310*/  LDL.LU R250, [R1+0x165c] ;  /* 0x00165c0001fa7983 */ /* 0x001ea80000300800 */
[----:B------:R-:W3:Y:S01]  /*12320*/  LDL R5, [R1+0xd94] ;  /* 0x000d940001057983 */ /* 0x000ee20000100800 */
[----:B------:R-:W-:Y:S01]  /*12330*/  PRMT R0, RZ, 0x7610, R0 ;  /* 0x00007610ff007816 */ /* 0x000fe20000000000 */
[----:B------:R-:W-:-:S02]  /*12340*/  @P1 IMAD.MOV.U32 R4, RZ, RZ, R251 ;  /* 0x000000ffff041224 */ /* 0x000fc400078e00fb */
[----:B------:R-:W5:Y:S04]  /*12350*/  LDL R251, [R1+0xd78] ;  /* 0x000d780001fb7983 */ /* 0x000f680000100800 */
[----:B---3--:R-:W3:Y:S04]  /*12360*/  @P1 LDG.E.U16 R0, desc[UR60][R4.64] ;  /* 0x0000003c04001981 */ /* 0x008ee8000c1e1500 */
[----:B---3--:R0:W-:Y:S04]  /*12370*/  STL [R1+0x124], R0 ;  /* 0x0001240001007387 */ /* 0x0081e80000100800 */
[----:B0-----:R-:W3:Y:S04]  /*12380*/  LDL.LU R0, [R1+0x1658] ;  /* 0x0016580001007983 */ /* 0x001ee80000300800 */
        /* <DEDUP_REMOVED lines=9> */
[----:B------:R-:W-:Y:S02]  /*12420*/  PRMT R162, RZ, 0x7610, R162 ;  /* 0x00007610ffa27816 */ /* 0x000fe400000000a2 */
[----:B------:R-:W-:-:S02]  /*12430*/  ISETP.GT.AND P0, PT, R168, 0x3a, PT ;  /* 0x0000003aa800780c */ /* 0x000fc40003f04270 */
[----:B0-----:R-:W-:-:S04]  /*12440*/  @P1 LOP3.LUT R5, R5, R4, RZ, 0x3c, !PT ;  /* 0x0000000405051212 */ /* 0x001fc800078e3cff */
[----:B------:R-:W-:-:S04]  /*12450*/  @P1 LOP3.LUT R4, R5, R4, RZ, 0x3c, !PT ;  /* 0x0000000405041212 */ /* 0x000fc800078e3cff */
[----:B------:R-:W-:Y:S01]  /*12460*/  @P1 LOP3.LUT R5, R5, R4, RZ, 0x3c, !PT ;  /* 0x0000000405051212 */ /* 0x000fe200078e3cff */
[----:B----4-:R0:W-:Y:S04]  /*12470*/  STL [R1+0x120], R163 ;  /* 0x000120a301007387 */ /* 0x0101e80000100800 */
[----:B------:R1:W4:Y:S01]  /*12480*/  @P1 LDG.E.U16 R162, desc[UR60][R4.64] ;  /* 0x0000003c04a21981 */ /* 0x000322000c1e1500 */
[----:B------:R-:W-:-:S03]  /*12490*/  PRMT R151, RZ, 0x7610, R151 ;  /* 0x00007610ff977816 */ /* 0x000fc60000000097 */
[----:B0-----:R-:W2:Y:S04]  /*124a0*/  LDL R163, [R1+0xd70] ;  /* 0x000d700001a37983 */ /* 0x001ea80000100800 */
[----:B------:R-:W5:Y:S01]  /*124b0*/  LDL R5, [R1+0xd7c] ;  /* 0x000d7c0001057983 */ /* 0x000f620000100800 */
[----:B-1----:R-:W-:-:S03]  /*124c0*/  @P0 IMAD.MOV.U32 R4, RZ, RZ, R252 ;  /* 0x000000ffff040224 */ /* 0x002fc600078e00fc */
[----:B----4-:R0:W-:Y:S01]  /*124d0*/  STL [R1+0x11c], R162 ;  /* 0x00011ca201007387 */ /* 0x0101e20000100800 */
[----:B------:R-:W-:-:S03]  /*124e0*/  PRMT R150, RZ, 0x7610, R150 ;  /* 0x00007610ff967816 */ /* 0x000fc60000000096 */
[----:B------:R-:W4:Y:S04]  /*124f0*/  LDL R252, [R1+0xd5c] ;  /* 0x000d5c0001fc7983 */ /* 0x000f280000100800 */
[----:B-----5:R1:W5:Y:S04]  /*12500*/  @P0 LDG.E.U16 R151, desc[UR60][R4.64] ;  /* 0x0000003c04970981 */ /* 0x020368000c1e1500 */
[----:B0-----:R-:W3:Y:S04]  /*12510*/  LDL R162, [R1+0xd68] ;  /* 0x000d680001a27983 */ /* 0x001ee80000100800 */
[----:B------:R-:W2:Y:S01]  /*12520*/  LDL R5, [R1+0xd74] ;  /* 0x000d740001057983 */ /* 0x000ea20000100800 */
[----:B-1----:R-:W-:-:S03]  /*12530*/  @P0 IMAD.MOV.U32 R4, RZ, RZ, R251 ;  /* 0x000000ffff040224 */ /* 0x002fc600078e00fb */
[----:B-----5:R0:W-:Y:S01]  /*12540*/  STL [R1+0x220], R151 ;  /* 0x0002209701007387 */ /* 0x0201e20000100800 */
[----:B------:R-:W-:-:S03]  /*12550*/  PRMT R115, RZ, 0x7610, R115 ;  /* 0x00007610ff737816 */ /* 0x000fc60000000073 */
[----:B------:R-:W5:Y:S04]  /*12560*/  LDL R251, [R1+0xd54] ;  /* 0x000d540001fb7983 */ /* 0x000f680000100800 */
[----:B--2---:R1:W2:Y:S04]  /*12570*/  @P0 LDG.E.U16 R150, desc[UR60][R4.64] ;  /* 0x0000003c04960981 */ /* 0x0042a8000c1e1500 */
[----:B0-----:R-:W4:Y:S04]  /*12580*/  LDL R151, [R1+0xd60] ;  /* 0x000d600001977983 */ /* 0x001f280000100800 */
[----:B------:R-:W3:Y:S01]  /*12590*/  LDL R5, [R1+0xd6c] ;  /* 0x000d6c0001057983 */ /* 0x000ee20000100800 */
[----:B-1----:R-:W-:-:S03]  /*125a0*/  @P0 IMAD.MOV.U32 R4, RZ, RZ, R163 ;  /* 0x000000ffff040224 */ /* 0x002fc600078e00a3 */
[----:B--2---:R0:W-:Y:S01]  /*125b0*/  STL [R1+0x21c], R150 ;  /* 0x00021c9601007387 */ /* 0x0041e20000100800 */
[----:B------:R-:W-:Y:S02]  /*125c0*/  ISETP.GT.AND P1, PT, R168, 0x3b, PT ;  /* 0x0000003ba800780c */ /* 0x000fe40003f24270 */
[----:B------:R-:W-:Y:S02]  /*125d0*/  PRMT R113, RZ, 0x7610, R113 ;  /* 0x00007610ff717816 */ /* 0x000fe40000000071 */
[----:B------:R-:W-:Y:S02]  /*125e0*/  PRMT R121, RZ, 0x7610, R121 ;  /* 0x00007610ff797816 */ /* 0x000fe40000000079 */
[----:B------:R-:W-:Y:S01]  /*125f0*/  PRMT R109, RZ, 0x7610, R109 ;  /* 0x00007610ff6d7816 */ /* 0x000fe2000000006d */
[----:B------:R-:W2:Y:S04]  /*12600*/  LDL R163, [R1+0xd4c] ;  /* 0x000d4c0001a37983 */ /* 0x000ea80000100800 */
[----:B---3--:R1:W3:Y:S04]  /*12610*/  @P0 LDG.E.U16 R115, desc[UR60][R4.64] ;  /* 0x0000003c04730981 */ /* 0x0082e8000c1e1500 */
[----:B0-----:R-:W5:Y:S04]  /*12620*/  LDL R150, [R1+0xd58] ;  /* 0x000d580001967983 */ /* 0x001f680000100800 */
[----:B------:R-:W4:Y:S01]  /*12630*/  LDL R5, [R1+0xd64] ;  /* 0x000d640001057983 */ /* 0x000f220000100800 */
[----:B-1----:R-:W-:-:S05]  /*12640*/  @P0 IMAD.MOV.U32 R4, RZ, RZ, R162 ;  /* 0x000000ffff040224 */ /* 0x002fca00078e00a2 */
[----:B----4-:R0:W4:Y:S02]  /*12650*/  @P0 LDG.E.U16 R113, desc[UR60][R4.64] ;  /* 0x0000003c04710981 */ /* 0x010124000c1e1500 */
[----:B0-----:R-:W-:Y:S02]  /*12660*/  @P1 IMAD.MOV.U32 R4, RZ, RZ, R151 ;  /* 0x000000ffff041224 */ /* 0x001fe400078e0097 */
[----:B------:R-:W-:-:S05]  /*12670*/  @P1 IMAD.MOV.U32 R5, RZ, RZ, R252 ;  /* 0x000000ffff051224 */ /* 0x000fca00078e00fc */
[----:B------:R5:W2:Y:S02]  /*12680*/  @P1 LDG.E.U16 R121, desc[UR60][R4.64] ;  /* 0x0000003c04791981 */ /* 0x000aa4000c1e1500 */
[----:B-----5:R-:W-:Y:S02]  /*12690*/  @P1 IMAD.MOV.U32 R4, RZ, RZ, R150 ;  /* 0x000000ffff041224 */ /* 0x020fe400078e0096 */
[----:B------:R-:W-:-:S05]  /*126a0*/  @P1 IMAD.MOV.U32 R5, RZ, RZ, R251 ;  /* 0x000000ffff051224 */ /* 0x000fca00078e00fb */
[----:B------:R-:W5:Y:S04]  /*126b0*/  @P1 LDG.E.U16 R109, desc[UR60][R4.64] ;  /* 0x0000003c046d1981 */ /* 0x000f68000c1e1500 */
[----:B---3--:R0:W-:Y:S04]  /*126c0*/  STL [R1+0x218], R115 ;  /* 0x0002187301007387 */ /* 0x0081e80000100800 */
[----:B------:R-:W3:Y:S04]  /*126d0*/  LDL R162, [R1+0xd44] ;  /* 0x000d440001a27983 */ /* 0x000ee80000100800 */
[----:B0-----:R-:W3:Y:S04]  /*126e0*/  LDL R115, [R1+0xd50] ;  /* 0x000d500001737983 */ /* 0x001ee80000100800 */
[----:B----4-:R0:W-:Y:S04]  /*126f0*/  STL [R1+0x214], R113 ;  /* 0x0002147101007387 */ /* 0x0101e80000100800 */
[----:B------:R-:W4:Y:S04]  /*12700*/  LDL R151, [R1+0xd3c] ;  /* 0x000d3c0001977983 */ /* 0x000f280000100800 */
[----:B0-----:R-:W4:Y:S04]  /*12710*/  LDL R113, [R1+0xd48] ;  /* 0x000d480001717983 */ /* 0x001f280000100800 */
[----:B--2---:R0:W-:Y:S04]  /*12720*/  STL [R1+0x288], R121 ;  /* 0x0002887901007387 */ /* 0x0041e80000100800 */
[----:B------:R-:W2:Y:S04]  /*12730*/  LDL R150, [R1+0xd34] ;  /* 0x000d340001967983 */ /* 0x000ea80000100800 */
[----:B0-----:R-:W2:Y:S04]  /*12740*/  LDL R121, [R1+0xd40] ;  /* 0x000d400001797983 */ /* 0x001ea80000100800 */
[----:B-----5:R0:W-:Y:S04]  /*12750*/  STL [R1+0x284], R109 ;  /* 0x0002846d01007387 */ /* 0x0201e80000100800 */
[----:B0-----:R-:W5:Y:S01]  /*12760*/  LDL R109, [R1+0xd38] ;  /* 0x000d3800016d7983 */ /* 0x001f620000100800 */
[----:B------:R-:W-:Y:S01]  /*12770*/  PRMT R114, RZ, 0x7610, R114 ;  /* 0x00007610ff727816 */ /* 0x000fe20000000072 */
[----:B---3--:R-:W-:-:S02]  /*12780*/  @P1 IMAD.MOV.U32 R4, RZ, RZ, R115 ;  /* 0x000000ffff041224 */ /* 0x008fc400078e0073 */
[----:B------:R-:W-:Y:S01]  /*12790*/  @P1 IMAD.MOV.U32 R5, RZ, RZ, R163 ;  /* 0x000000ffff051224 */ /* 0x000fe200078e00a3 */
[----:B------:R-:W-:Y:S02]  /*127a0*/  ISETP.GT.AND P0, PT, R168, 0x3c, PT ;  /* 0x0000003ca800780c */ /* 0x000fe40003f04270 */
[----:B------:R-:W-:Y:S02]  /*127b0*/  PRMT R110, RZ, 0x7610, R110 ;  /* 0x00007610ff6e7816 */ /* 0x000fe4000000006e */
[----:B------:R-:W-:Y:S02]  /*127c0*/  PRMT R120, RZ, 0x7610, R120 ;  /* 0x00007610ff787816 */ /* 0x000fe40000000078 */
[----:B------:R-:W-:Y:S01]  /*127d0*/  PRMT R119, RZ, 0x7610, R119 ;  /* 0x00007610ff777816 */ /* 0x000fe20000000077 */
[----:B------:R0:W3:Y:S04]  /*127e0*/  @P1 LDG.E.U16 R114, desc[UR60][R4.64] ;  /* 0x0000003c04721981 */ /* 0x0000e8000c1e1500 */
[----:B------:R-:W3:Y:S01]  /*127f0*/  LDL R115, [R1+0xd2c] ;  /* 0x000d2c0001737983 */ /* 0x000ee20000100800 */
[----:B0-----:R-:W-:-:S02]  /*12800*/  @P1 IMAD.MOV.U32 R5, RZ, RZ, R162 ;  /* 0x000000ffff051224 */ /* 0x001fc400078e00a2 */
[----:B----4-:R-:W-:-:S05]  /*12810*/  @P1 IMAD.MOV.U32 R4, RZ, RZ, R113 ;  /* 0x000000ffff041224 */ /* 0x010fca00078e0071 */
[----:B------:R0:W4:Y:S02]  /*12820*/  @P1 LDG.E.U16 R110, desc[UR60][R4.64] ;  /* 0x0000003c046e1981 */ /* 0x000124000c1e1500 */
[----:B0-----:R-:W-:Y:S02]  /*12830*/  @P0 IMAD.MOV.U32 R5, RZ, RZ, R151 ;  /* 0x000000ffff050224 */ /* 0x001fe400078e0097 */
[----:B--2---:R-:W-:-:S05]  /*12840*/  @P0 IMAD.MOV.U32 R4, RZ, RZ, R121 ;  /* 0x000000ffff040224 */ /* 0x004fca00078e0079 */
[----:B------:R0:W2:Y:S02]  /*12850*/  @P0 LDG.E.U16 R120, desc[UR60][R4.64] ;  /* 0x0000003c04780981 */ /* 0x0000a4000c1e1500 */
[----:B0-----:R-:W-:Y:S02]  /*12860*/  @P0 IMAD.MOV.U32 R5, RZ, RZ, R150 ;  /* 0x000000ffff050224 */ /* 0x001fe400078e0096 */
[----:B-----5:R-:W-:-:S05]  /*12870*/  @P0 IMAD.MOV.U32 R4, RZ, RZ, R109 ;  /* 0x000000ffff040224 */ /* 0x020fca00078e006d */
        /* <DEDUP_REMOVED lines=15> */
[----:B------:R-:W-:Y:S01]  /*12970*/  ISETP.GT.AND P1, PT, R168, 0x3d, PT ;  /* 0x0000003da800780c */ /* 0x000fe20003f24270 */
[----:B------:R-:W3:Y:S04]  /*12980*/  LDL R115, [R1+0xd0c] ;  /* 0x000d0c0001737983 */ /* 0x000ee80000100800 */
[----:B------:R-:W3:Y:S04]  /*12990*/  LDL R114, [R1+0xd10] ;  /* 0x000d100001727983 */ /* 0x000ee80000100800 */
[----:B------:R0:W3:Y:S01]  /*129a0*/  @P0 LDG.E.U16 R149, desc[UR60][R4.64] ;  /* 0x0000003c04950981 */ /* 0x0000e2000c1e1500 */
[----:B------:R-:W-:-:S02]  /*129b0*/  PRMT R148, RZ, 0x7610, R148 ;  /* 0x00007610ff947816 */ /* 0x000fc40000000094 */
[----:B------:R-:W-:Y:S01]  /*129c0*/  PRMT R147, RZ, 0x7610, R147 ;  /* 0x00007610ff937816 */ /* 0x000fe20000000093 */
[----:B0-----:R-:W-:Y:S02]  /*129d0*/  @P0 IMAD.MOV.U32 R5, RZ, RZ, R113 ;  /* 0x000000ffff050224 */ /* 0x001fe400078e0071 */
[----:B------:R-:W3:Y:S01]  /*129e0*/  LDL R113, [R1+0xd04] ;  /* 0x000d040001717983 */ /* 0x000ee20000100800 */
[----:B----4-:R-:W-:-:S03]  /*129f0*/  @P0 IMAD.MOV.U32 R4, RZ, RZ, R110 ;  /* 0x000000ffff040224 */ /* 0x010fc600078e006e */
[----:B------:R-:W4:Y:S04]  /*12a00*/  LDL R110, [R1+0xd08] ;  /* 0x000d0800016e7983 */ /* 0x000f280000100800 */
[----:B------:R0:W4:Y:S02]  /*12a10*/  @P0 LDG.E.U16 R148, desc[UR60][R4.64] ;  /* 0x0000003c04940981 */ /* 0x000124000c1e1500 */
[----:B0-----:R-:W-:Y:S02]  /*12a20*/  @P1 IMAD.MOV.U32 R5, RZ, RZ, R121 ;  /* 0x000000ffff051224 */ /* 0x001fe400078e0079 */
[----:B------:R-:W4:Y:S01]  /*12a30*/  LDL R121, [R1+0xcfc] ;  /* 0x000cfc0001797983 */ /* 0x000f220000100800 */
[----:B--2---:R-:W-:-:S03]  /*12a40*/  @P1 IMAD.MOV.U32 R4, RZ, RZ, R120 ;  /* 0x000000ffff041224 */ /* 0x004fc600078e0078 */
[----:B------:R-:W2:Y:S04]  /*12a50*/  LDL R120, [R1+0xd00] ;  /* 0x000d000001787983 */ /* 0x000ea80000100800 */
[----:B------:R0:W2:Y:S02]  /*12a60*/  @P1 LDG.E.U16 R147, desc[UR60][R4.64] ;  /* 0x0000003c04931981 */ /* 0x0000a4000c1e1500 */
[----:B0-----:R-:W-:Y:S02]  /*12a70*/  @P1 IMAD.MOV.U32 R4, RZ, RZ, R109 ;  /* 0x000000ffff041224 */ /* 0x001fe400078e006d */
[----:B-----5:R-:W-:Y:S01]  /*12a80*/  @P1 IMAD.MOV.U32 R5, RZ, RZ, R119 ;  /* 0x000000ffff051224 */ /* 0x020fe200078e0077 */
[----:B------:R-:W5:Y:S04]  /*12a90*/  LDL R109, [R1+0xcf8] ;  /* 0x000cf800016d7983 */ /* 0x000f680000100800 */
[----:B------:R-:W5:Y:S01]  /*12aa0*/  LDL R119, [R1+0xcf4] ;  /* 0x000cf40001777983 */ /* 0x000f620000100800 */
[----:B------:R-:W-:-:S02]  /*12ab0*/  PRMT R146, RZ, 0x7610, R146 ;  /* 0x00007610ff927816 */ /* 0x000fc40000000092 */
[----:B------:R-:W-:Y:S02]  /*12ac0*/  PRMT R145, RZ, 0x7610, R145 ;  /* 0x00007610ff917816 */ /* 0x000fe40000000091 */
[----:B------:R-:W-:Y:S02]  /*12ad0*/  ISETP.GT.AND P0, PT, R168, 0x3e, PT ;  /* 0x0000003ea800780c */ /* 0x000fe40003f04270 */
[----:B------:R3:W5:Y:S01]  /*12ae0*/  @P1 LDG.E.U16 R146, desc[UR60][R4.64] ;  /* 0x0000003c04921981 */ /* 0x000762000c1e1500 */
[----:B------:R-:W-:Y:S01]  /*12af0*/  PRMT R144, RZ, 0x7610, R144 ;  /* 0x00007610ff907816 */ /* 0x000fe20000000090 */
[----:B---3--:R-:W-:Y:S02]  /*12b00*/  @P1 IMAD.MOV.U32 R4, RZ, RZ, R114 ;  /* 0x000000ffff041224 */ /* 0x008fe400078e0072 */
[----:B------:R-:W-:Y:S01]  /*12b10*/  @P1 IMAD.MOV.U32 R5, RZ, RZ, R115 ;  /* 0x000000ffff051224 */ /* 0x000fe200078e0073 */
[----:B------:R-:W3:Y:S04]  /*12b20*/  LDL R114, [R1+0xcf0] ;  /* 0x000cf00001727983 */ /* 0x000ee80000100800 */
[----:B------:R-:W3:Y:S04]  /*12b30*/  LDL R115, [R1+0xcec] ;  /* 0x000cec0001737983 */ /* 0x000ee80000100800 */
[----:B------:R0:W3:Y:S01]  /*12b40*/  @P1 LDG.E.U16 R145, desc[UR60][R4.64] ;  /* 0x0000003c04911981 */ /* 0x0000e2000c1e1500 */
[----:B------:R-:W-:Y:S01]  /*12b50*/  PRMT R143, RZ, 0x7610, R143 ;  /* 0x00007610ff8f7816 */ /* 0x000fe2000000008f */
[----:B0-----:R-:W-:-:S02]  /*12b60*/  @P1 IMAD.MOV.U32 R5, RZ, RZ, R113 ;  /* 0x000000ffff051224 */ /* 0x001fc400078e0071 */
[----:B------:R-:W3:Y:S01]  /*12b70*/  LDL R113, [R1+0xce4] ;  /* 0x000ce40001717983 */ /* 0x000ee20000100800 */
[----:B----4-:R-:W-:-:S03]  /*12b80*/  @P1 IMAD.MOV.U32 R4, RZ, RZ, R110 ;  /* 0x000000ffff041224 */ /* 0x010fc600078e006e */
[----:B------:R-:W4:Y:S04]  /*12b90*/  LDL R110, [R1+0xce8] ;  /* 0x000ce800016e7983 */ /* 0x000f280000100800 */
[----:B------:R0:W4:Y:S02]  /*12ba0*/  @P1 LDG.E.U16 R144, desc[UR60][R4.64] ;  /* 0x0000003c04901981 */ /* 0x000124000c1e1500 */
[----:B0-----:R-:W-:Y:S02]  /*12bb0*/  @P0 IMAD.MOV.U32 R5, RZ, RZ, R121 ;  /* 0x000000ffff050224 */ /* 0x001fe400078e0079 */
[----:B--2---:R-:W-:Y:S01]  /*12bc0*/  @P0 IMAD.MOV.U32 R4, RZ, RZ, R120 ;  /* 0x000000ffff040224 */ /* 0x004fe200078e0078 */
[----:B------:R-:W2:Y:S04]  /*12bd0*/  LDL R121, [R1+0xcdc] ;  /* 0x000cdc0001797983 */ /* 0x000ea80000100800 */
[----:B------:R-:W2:Y:S04]  /*12be0*/  LDL R120, [R1+0xce0] ;  /* 0x000ce00001787983 */ /* 0x000ea80000100800 */
[----:B------:R5:W2:Y:S04]  /*12bf0*/  @P0 LDG.E.U16 R143, desc[UR60][R4.64] ;  /* 0x0000003c048f0981 */ /* 0x000aa8000c1e1500 */
[----:B------:R-:W-:Y:S01]  /*12c00*/  STL [R1+0x270], R149 ;  /* 0x0002709501007387 */ /* 0x000fe20000100800 */
[----:B-----5:R-:W-:-:S02]  /*12c10*/  @P0 IMAD.MOV.U32 R4, RZ, RZ, R109 ;  /* 0x000000ffff040224 */ /* 0x020fc400078e006d */
[----:B------:R-:W-:Y:S01]  /*12c20*/  @P0 IMAD.MOV.U32 R5, RZ, RZ, R119 ;  /* 0x000000ffff050224 */ /* 0x000fe200078e0077 */
[----:B------:R-:W5:Y:S04]  /*12c30*/  LDL R109, [R1+0xcd8] ;  /* 0x000cd800016d7983 */ /* 0x000f680000100800 */
[----:B------:R-:W5:Y:S01]  /*12c40*/  LDL R119, [R1+0xcd4] ;  /* 0x000cd40001777983 */ /* 0x000f620000100800 */
[----:B------:R-:W-:Y:S02]  /*12c50*/  PRMT R142, RZ, 0x7610, R142 ;  /* 0x00007610ff8e7816 */ /* 0x000fe4000000008e */
[----:B------:R-:W-:Y:S01]  /*12c60*/  PRMT R141, RZ, 0x7610, R141 ;  /* 0x00007610ff8d7816 */ /* 0x000fe2000000008d */
[----:B------:R-:W-:Y:S01]  /*12c70*/  STL [R1+0x26c], R148 ;  /* 0x00026c9401007387 */ /* 0x000fe20000100800 */
[----:B------:R-:W-:-:S03]  /*12c80*/  ISETP.GT.AND P1, PT, R168, 0x3f, PT ;  /* 0x0000003fa800780c */ /* 0x000fc60003f24270 */
[----:B------:R3:W5:Y:S01]  /*12c90*/  @P0 LDG.E.U16 R142, desc[UR60][R4.64] ;  /* 0x0000003c048e0981 */ /* 0x000762000c1e1500 */
[----:B------:R-:W-:Y:S01]  /*12ca0*/  PRMT R140, RZ, 0x7610, R140 ;  /* 0x00007610ff8c7816 */ /* 0x000fe2000000008c */
[----:B---3--:R-:W-:Y:S02]  /*12cb0*/  @P0 IMAD.MOV.U32 R4, RZ, RZ, R114 ;  /* 0x000000ffff040224 */ /* 0x008fe400078e0072 */
[----:B------:R-:W-:Y:S01]  /*12cc0*/  @P0 IMAD.MOV.U32 R5, RZ, RZ, R115 ;  /* 0x000000ffff050224 */ /* 0x000fe200078e0073 */
[----:B------:R-:W3:Y:S04]  /*12cd0*/  LDL R114, [R1+0xcd0] ;  /* 0x000cd00001727983 */ /* 0x000ee80000100800 */
[----:B------:R-:W3:Y:S04]  /*12ce0*/  LDL R115, [R1+0xccc] ;  /* 0x000ccc0001737983 */ /* 0x000ee80000100800 */
[----:B------:R0:W3:Y:S04]  /*12cf0*/  @P0 LDG.E.U16 R141, desc[UR60][R4.64] ;  /* 0x0000003c048d0981 */ /* 0x0000e8000c1e1500 */
[----:B------:R-:W-:Y:S01]  /*12d00*/  STL [R1+0x268], R147 ;  /* 0x0002689301007387 */ /* 0x000fe20000100800 */
[----:B------:R-:W-:Y:S01]  /*12d10*/  PRMT R139, RZ, 0x7610, R139 ;  /* 0x00007610ff8b7816 */ /* 0x000fe2000000008b */
[----:B0-----:R-:W-:-:S02]  /*12d20*/  @P0 IMAD.MOV.U32 R5, RZ, RZ, R113 ;  /* 0x000000ffff050224 */ /* 0x001fc400078e0071 */
[----:B------:R-:W3:Y:S01]  /*12d30*/  LDL R113, [R1+0xcc4] ;  /* 0x000cc40001717983 */ /* 0x000ee20000100800 */
[----:B----4-:R-:W-:-:S03]  /*12d40*/  @P0 IMAD.MOV.U32 R4, RZ, RZ, R110 ;  /* 0x000000ffff040224 */ /* 0x010fc600078e006e */
[----:B------:R-:W4:Y:S04]  /*12d50*/  LDL R110, [R1+0xcc8] ;  /* 0x000cc800016e7983 */ /* 0x000f280000100800 */
[----:B------:R2:W4:Y:S04]  /*12d60*/  @P0 LDG.E.U16 R140, desc[UR60][R4.64] ;  /* 0x0000003c048c0981 */ /* 0x000528000c1e1500 */
[----:B------:R-:W-:Y:S01]  /*12d70*/  STL [R1+0x210], R146 ;  /* 0x0002109201007387 */ /* 0x000fe20000100800 */
[----:B--2---:R-:W-:Y:S02]  /*12d80*/  @P1 IMAD.MOV.U32 R5, RZ, RZ, R121 ;  /* 0x000000ffff051224 */ /* 0x004fe400078e0079 */
[----:B------:R-:W-:Y:S01]  /*12d90*/  @P1 IMAD.MOV.U32 R4, RZ, RZ, R120 ;  /* 0x000000ffff041224 */ /* 0x000fe200078e0078 */
        /* <DEDUP_REMOVED lines=9> */
[----:B------:R-:W-:Y:S02]  /*12e30*/  PRMT R137, RZ, 0x7610, R137 ;  /* 0x00007610ff897816 */ /* 0x000fe40000000089 */
[----:B------:R-:W-:-:S02]  /*12e40*/  ISETP.GT.AND P0, PT, R168, 0x40, PT ;  /* 0x00000040a800780c */ /* 0x000fc40003f04270 */
[----:B------:R3:W5:Y:S01]  /*12e50*/  @P1 LDG.E.U16 R138, desc[UR60][R4.64] ;  /* 0x0000003c048a1981 */ /* 0x000762000c1e1500 */
[----:B------:R-:W-:Y:S01]  /*12e60*/  PRMT R156, RZ, 0x7610, R156 ;  /* 0x00007610ff9c7816 */ /* 0x000fe2000000009c */
[----:B---3--:R-:W-:Y:S02]  /*12e70*/  @P1 IMAD.MOV.U32 R4, RZ, RZ, R114 ;  /* 0x000000ffff041224 */ /* 0x008fe400078e0072 */
[----:B------:R-:W-:-:S05]  /*12e80*/  @P1 IMAD.MOV.U32 R5, RZ, RZ, R115 ;  /* 0x000000ffff051224 */ /* 0x000fca00078e0073 */
[----:B------:R0:W3:Y:S01]  /*12e90*/  @P1 LDG.E.U16 R137, desc[UR60][R4.64] ;  /* 0x0000003c04891981 */ /* 0x0000e2000c1e1500 */
[----:B------:R-:W-:Y:S01]  /*12ea0*/  PRMT R125, RZ, 0x7610, R125 ;  /* 0x00007610ff7d7816 */ /* 0x000fe2000000007d */
[----:B0-----:R-:W-:Y:S01]  /*12eb0*/  @P1 IMAD.MOV.U32 R5, RZ, RZ, R113 ;  /* 0x000000ffff051224 */ /* 0x001fe200078e0071 */
[----:B------:R-:W-:Y:S01]  /*12ec0*/  PRMT R129, RZ, 0x7610, R129 ;  /* 0x00007610ff817816 */ /* 0x000fe20000000081 */
[----:B------:R-:W-:Y:S04]  /*12ed0*/  STL [R1+0x208], R144 ;  /* 0x0002089001007387 */ /* 0x000fe80000100800 */
[----:B------:R-:W3:Y:S04]  /*12ee0*/  LDL R115, [R1+0xcac] ;  /* 0x000cac0001737983 */ /* 0x000ee80000100800 */
[----:B------:R-:W3:Y:S04]  /*12ef0*/  LDL R114, [R1+0xcb0] ;  /* 0x000cb00001727983 */ /* 0x000ee80000100800 */
[----:B------:R-:W-:Y:S04]  /*12f00*/  STL [R1+0x204], R143 ;  /* 0x0002048f01007387 */ /* 0x000fe80000100800 */
[----:B------:R-:W3:Y:S01]  /*12f10*/  LDL R113, [R1+0xca4] ;  /* 0x000ca40001717983 */ /* 0x000ee20000100800 */
[----:B----4-:R-:W-:-:S03]  /*12f20*/  @P1 IMAD.MOV.U32 R4, RZ, RZ, R110 ;  /* 0x000000ffff041224 */ /* 0x010fc600078e006e */
[----:B------:R-:W4:Y:S04]  /*12f30*/  LDL R110, [R1+0xca8] ;  /* 0x000ca800016e7983 */ /* 0x000f280000100800 */
[----:B------:R2:W4:Y:S02]  /*12f40*/  @P1 LDG.E.U16 R156, desc[UR60][R4.64] ;  /* 0x0000003c049c1981 */ /* 0x000524000c1e1500 */
[----:B--2---:R-:W-:Y:S02]  /*12f50*/  @P0 IMAD.MOV.U32 R5, RZ, RZ, R121 ;  /* 0x000000ffff050224 */ /* 0x004fe400078e0079 */
[----:B------:R-:W-:-:S05]  /*12f60*/  @P0 IMAD.MOV.U32 R4, RZ, RZ, R120 ;  /* 0x000000ffff040224 */ /* 0x000fca00078e0078 */
[----:B------:R5:W2:Y:S02]  /*12f70*/  @P0 LDG.E.U16 R125, desc[UR60][R4.64] ;  /* 0x0000003c047d0981 */ /* 0x000aa4000c1e1500 */
[----:B-----5:R-:W-:Y:S02]  /*12f80*/  @P0 IMAD.MOV.U32 R4, RZ, RZ, R109 ;  /* 0x000000ffff040224 */ /* 0x020fe400078e006d */
[----:B------:R-:W-:-:S05]  /*12f90*/  @P0 IMAD.MOV.U32 R5, RZ, RZ, R119 ;  /* 0x000000ffff050224 */ /* 0x000fca00078e0077 */
[----:B------:R3:W5:Y:S04]  /*12fa0*/  @P0 LDG.E.U16 R129, desc[UR60][R4.64] ;  /* 0x0000003c04810981 */ /* 0x000768000c1e1500 */
[----:B------:R-:W-:Y:S01]  /*12fb0*/  STL [R1+0x200], R142 ;  /* 0x0002008e01007387 */ /* 0x000fe20000100800 */
[----:B------:R-:W-:Y:S01]  /*12fc0*/  PRMT R136, RZ, 0x7610, R136 ;  /* 0x00007610ff887816 */ /* 0x000fe20000000088 */
[----:B---3--:R-:W-:Y:S02]  /*12fd0*/  @P0 IMAD.MOV.U32 R5, RZ, RZ, R115 ;  /* 0x000000ffff050224 */ /* 0x008fe400078e0073 */
[----:B------:R-:W-:-:S05]  /*12fe0*/  @P0 IMAD.MOV.U32 R4, RZ, RZ, R114 ;  /* 0x000000ffff040224 */ /* 0x000fca00078e0072 */
[----:B------:R0:W3:Y:S02]  /*12ff0*/  @P0 LDG.E.U16 R136, desc[UR60][R4.64] ;  /* 0x0000003c04880981 */ /* 0x0000e4000c1e1500 */
[----:B0-----:R-:W-:Y:S02]  /*13000*/  @P0 IMAD.MOV.U32 R5, RZ, RZ, R113 ;  /* 0x000000ffff050224 */ /* 0x001fe400078e0071 */
[----:B----4-:R-:W-:Y:S04]  /*13010*/  STL [R1+0x15a8], R156 ;  /* 0x0015a89c01007387 */ /* 0x010fe80000100800 */
[----:B------:R-:W4:Y:S04]  /*13020*/  LDL R121, [R1+0xc9c] ;  /* 0x000c9c0001797983 */ /* 0x000f280000100800 */
[----:B------:R-:W-:Y:S04]  /*13030*/  STL [R1+0x1fc], R141 ;  /* 0x0001fc8d01007387 */ /* 0x000fe80000100800 */
[----:B------:R-:W3:Y:S04]  /*13040*/  LDL R120, [R1+0xca0] ;  /* 0x000ca00001787983 */ /* 0x000ee80000100800 */
[----:B------:R-:W3:Y:S04]  /*13050*/  LDL R119, [R1+0xc94] ;  /* 0x000c940001777983 */ /* 0x000ee80000100800 */
[----:B------:R-:W-:Y:S04]  /*13060*/  STL [R1+0x1f8], R140 ;  /* 0x0001f88c01007387 */ /* 0x000fe80000100800 */
[----:B------:R-:W3:Y:S04]  /*13070*/  LDL R109, [R1+0xc98] ;  /* 0x000c9800016d7983 */ /* 0x000ee80000100800 */
[----:B--2---:R0:W-:Y:S04]  /*13080*/  STL [R1+0x3c], R125 ;  /* 0x00003c7d01007387 */ /* 0x0041e80000100800 */
[----:B0-----:R-:W2:Y:S04]  /*13090*/  LDL R125, [R1+0xc90] ;  /* 0x000c9000017d7983 */ /* 0x001ea80000100800 */
[----:B------:R-:W-:Y:S04]  /*130a0*/  STL [R1+0x1f4], R139 ;  /* 0x0001f48b01007387 */ /* 0x000fe80000100800 */
[----:B-----5:R0:W-:Y:S04]  /*130b0*/  STL [R1+0x38], R129 ;  /* 0x0000388101007387 */ /* 0x0201e80000100800 */
[----:B------:R-:W5:Y:S04]  /*130c0*/  LDL R115, [R1+0xc84] ;  /* 0x000c840001737983 */ /* 0x000f680000100800 */
[----:B------:R-:W5:Y:S04]  /*130d0*/  LDL R114, [R1+0xc88] ;  /* 0x000c880001727983 */ /* 0x000f680000100800 */
[----:B0-----:R-:W5:Y:S04]  /*130e0*/  LDL R129, [R1+0xc8c] ;  /* 0x000c8c0001817983 */ /* 0x001f680000100800 */
[----:B------:R-:W-:Y:S01]  /*130f0*/  STL [R1+0x1f0], R138 ;  /* 0x0001f08a01007387 */ /* 0x000fe20000100800 */
[----:B------:R-:W-:-:S03]  /*13100*/  @P0 IMAD.MOV.U32 R4, RZ, RZ, R110 ;  /* 0x000000ffff040224 */ /* 0x000fc600078e006e */
[----:B------:R-:W5:Y:S04]  /*13110*/  LDL R113, [R1+0xc7c] ;  /* 0x000c7c0001717983 */ /* 0x000f680000100800 */
[----:B------:R-:W5:Y:S01]  /*13120*/  LDL R110, [R1+0xc80] ;  /* 0x000c8000016e7983 */ /* 0x000f620000100800 */
[----:B------:R-:W-:Y:S02]  /*13130*/  ISETP.GT.AND P1, PT, R168, 0x41, PT ;  /* 0x00000041a800780c */ /* 0x000fe40003f24270 */
[----:B------:R-:W-:Y:S02]  /*13140*/  PRMT R135, RZ, 0x7610, R135 ;  /* 0x00007610ff877816 */ /* 0x000fe40000000087 */
[----:B------:R-:W-:-:S04]  /*13150*/  PRMT R134, RZ, 0x7610, R134 ;  /* 0x00007610ff867816 */ /* 0x000fc80000000086 */
[----:B------:R4:W5:Y:S01]  /*13160*/  @P0 LDG.E.U16 R135, desc[UR60][R4.64] ;  /* 0x0000003c04870981 */ /* 0x000962000c1e1500 */
[----:B------:R-:W-:Y:S02]  /*13170*/  PRMT R133, RZ, 0x7610, R133 ;  /* 0x00007610ff857816 */ /* 0x000fe40000000085 */
[----:B------:R-:W-:Y:S02]  /*13180*/  ISETP.GT.AND P0, PT, R168, 0x42, PT ;  /* 0x00000042a800780c */ /* 0x000fe40003f04270 */
[----:B------:R-:W-:Y:S02]  /*13190*/  PRMT R132, RZ, 0x7610, R132 ;  /* 0x00007610ff847816 */ /* 0x000fe40000000084 */
[----:B------:R-:W-:Y:S02]  /*131a0*/  PRMT R124, RZ, 0x7610, R124 ;  /* 0x00007610ff7c7816 */ /* 0x000fe4000000007c */
[----:B------:R-:W-:Y:S01]  /*131b0*/  PRMT R126, RZ, 0x7610, R126 ;  /* 0x00007610ff7e7816 */ /* 0x000fe2000000007e */
[----:B------:R-:W-:Y:S01]  /*131c0*/  STL [R1+0x1ec], R137 ;  /* 0x0001ec8901007387 */ /* 0x000fe20000100800 */
[----:B----4-:R-:W-:-:S02]  /*131d0*/  @P1 IMAD.MOV.U32 R5, RZ, RZ, R121 ;  /* 0x000000ffff051224 */ /* 0x010fc400078e0079 */
[----:B---3--:R-:W-:Y:S01]  /*131e0*/  @P1 IMAD.MOV.U32 R4, RZ, RZ, R120 ;  /* 0x000000ffff041224 */ /* 0x008fe200078e0078 */
[----:B------:R-:W3:Y:S04]  /*131f0*/  LDL R121, [R1+0xc74] ;  /* 0x000c740001797983 */ /* 0x000ee80000100800 */
[----:B------:R-:W4:Y:S04]  /*13200*/  LDL R120, [R1+0xc78] ;  /* 0x000c780001787983 */ /* 0x000f280000100800 */
[----:B------:R0:W4:Y:S02]  /*13210*/  @P1 LDG.E.U16 R134, desc[UR60][R4.64] ;  /* 0x0000003c04861981 */ /* 0x000124000c1e1500 */
[----:B0-----:R-:W-:-:S02]  /*13220*/  @P1 IMAD.MOV.U32 R4, RZ, RZ, R109 ;  /* 0x000000ffff041224 */ /* 0x001fc400078e006d */
[----:B------:R-:W-:Y:S01]  /*13230*/  @P1 IMAD.MOV.U32 R5, RZ, RZ, R119 ;  /* 0x000000ffff051224 */ /* 0x000fe200078e0077 */
[----:B------:R-:W4:Y:S04]  /*13240*/  LDL R109, [R1+0xc70] ;  /* 0x000c7000016d7983 */ /* 0x000f280000100800 */
[----:B------:R-:W4:Y:S04]  /*13250*/  LDL R119, [R1+0xc6c] ;  /* 0x000c6c0001777983 */ /* 0x000f280000100800 */
[----:B------:R2:W4:Y:S02]  /*13260*/  @P1 LDG.E.U16 R133, desc[UR60][R4.64] ;  /* 0x0000003c04851981 */ /* 0x000524000c1e1500 */
[----:B--2---:R-:W-:-:S02]  /*13270*/  @P1 IMAD.MOV.U32 R4, RZ, RZ, R125 ;  /* 0x000000ffff041224 */ /* 0x004fc400078e007d */
[----:B------:R-:W2:Y:S01]  /*13280*/  LDL R125, [R1+0xc68] ;  /* 0x000c6800017d7983 */ /* 0x000ea20000100800 */
[----:B-----5:R-:W-:-:S03]  /*13290*/  @P1 IMAD.MOV.U32 R5, RZ, RZ, R129 ;  /* 0x000000ffff051224 */ /* 0x020fc600078e0081 */
[----:B------:R-:W5:Y:S04]  /*132a0*/  LDL R129, [R1+0xc64] ;  /* 0x000c640001817983 */ /* 0x000f680000100800 */
[----:B------:R0:W5:Y:S02]  /*132b0*/  @P1 LDG.E.U16 R132, desc[UR60][R4.64] ;  /* 0x0000003c04841981 */ /* 0x000164000c1e1500 */
[----:B0-----:R-:W-:Y:S02]  /*132c0*/  @P1 IMAD.MOV.U32 R4, RZ, RZ, R114 ;  /* 0x000000ffff041224 */ /* 0x001fe400078e0072 */
[----:B------:R-:W-:Y:S01]  /*132d0*/  @P1 IMAD.MOV.U32 R5, RZ, RZ, R115 ;  /* 0x000000ffff051224 */ /* 0x000fe200078e0073 */
[----:B------:R-:W5:Y:S04]  /*132e0*/  LDL R114, [R1+0xc60] ;  /* 0x000c600001727983 */ /* 0x000f680000100800 */
[----:B------:R-:W5:Y:S04]  /*132f0*/  LDL R115, [R1+0xc5c] ;  /* 0x000c5c0001737983 */ /* 0x000f680000100800 */
[----:B------:R0:W2:Y:S02]  /*13300*/  @P1 LDG.E.U16 R124, desc[UR60][R4.64] ;  /* 0x0000003c047c1981 */ /* 0x0000a4000c1e1500 */
[----:B0-----:R-:W-:-:S02]  /*13310*/  @P0 IMAD.MOV.U32 R4, RZ, RZ, R110 ;  /* 0x000000ffff040224 */ /* 0x001fc400078e006e */
[----:B------:R-:W-:Y:S01]  /*13320*/  @P0 IMAD.MOV.U32 R5, RZ, RZ, R113 ;  /* 0x000000ffff050224 */ /* 0x000fe200078e0071 */
[----:B------:R-:W5:Y:S04]  /*13330*/  LDL R110, [R1+0xc58] ;  /* 0x000c5800016e7983 */ /* 0x000f680000100800 */
[----:B------:R-:W5:Y:S04]  /*13340*/  LDL R113, [R1+0xc54] ;  /* 0x000c540001717983 */ /* 0x000f680000100800 */
[----:B------:R3:W5:Y:S04]  /*13350*/  @P0 LDG.E.U16 R126, desc[UR60][R4.64] ;  /* 0x0000003c047e0981 */ /* 0x000768000c1e1500 */
[----:B------:R-:W-:Y:S01]  /*13360*/  STL [R1+0x34], R136 ;  /* 0x0000348801007387 */ /* 0x000fe20000100800 */
[----:B---3--:R-:W-:-:S02]  /*13370*/  @P0 IMAD.MOV.U32 R5, RZ, RZ, R121 ;  /* 0x000000ffff050224 */ /* 0x008fc400078e0079 */
[----:B----4-:R-:W-:Y:S01]  /*13380*/  @P0 IMAD.MOV.U32 R4, RZ, RZ, R120 ;  /* 0x000000ffff040224 */ /* 0x010fe200078e0078 */
[----:B--2---:R0:W-:Y:S04]  /*13390*/  STL [R1+0x10c], R124 ;  /* 0x00010c7c01007387 */ /* 0x0041e80000100800 */
[----:B0-----:R-:W2:Y:S04]  /*133a0*/  LDL R124, [R1+0xc50] ;  /* 0x000c5000017c7983 */ /* 0x001ea80000100800 */
[----:B------:R-:W-:Y:S04]  /*133b0*/  STL [R1+0x30], R135 ;  /* 0x0000308701007387 */ /* 0x000fe80000100800 */
[----:B-----5:R0:W-:Y:S04]  /*133c0*/  STL [R1+0x1e8], R126 ;  /* 0x0001e87e01007387 */ /* 0x0201e80000100800 */
[----:B------:R-:W3:Y:S04]  /*133d0*/  LDL R121, [R1+0xc44] ;  /* 0x000c440001797983 */ /* 0x000ee80000100800 */
[----:B------:R-:W4:Y:S04]  /*133e0*/  LDL R120, [R1+0xc48] ;  /* 0x000c480001787983 */ /* 0x000f280000100800 */
[----:B0-----:R-:W5:Y:S01]  /*133f0*/  LDL R126, [R1+0xc4c] ;  /* 0x000c4c00017e7983 */ /* 0x001f620000100800 */
[----:B------:R-:W-:-:S02]  /*13400*/  PRMT R131, RZ, 0x7610, R131 ;  /* 0x00007610ff837816 */ /* 0x000fc40000000083 */
[----:B------:R-:W-:-:S04]  /*13410*/  PRMT R130, RZ, 0x7610, R130 ;  /* 0x00007610ff827816 */ /* 0x000fc80000000082 */
[----:B------:R0:W3:Y:S01]  /*13420*/  @P0 LDG.E.U16 R131, desc[UR60][R4.64] ;  /* 0x0000003c04830981 */ /* 0x0000e2000c1e1500 */
[----:B------:R-:W-:Y:S02]  /*13430*/  ISETP.GT.AND P1, PT, R168, 0x43, PT ;  /* 0x00000043a800780c */ /* 0x000fe40003f24270 */
[----:B------:R-:W-:Y:S01]  /*13440*/  PRMT R108, RZ, 0x7610, R108 ;  /* 0x00007610ff6c7816 */ /* 0x000fe2000000006c */
[----:B0-----:R-:W-:Y:S02]  /*13450*/  @P0 IMAD.MOV.U32 R4, RZ, RZ, R109 ;  /* 0x000000ffff040224 */ /* 0x001fe400078e006d */
[----:B------:R-:W-:-:S05]  /*13460*/  @P0 IMAD.MOV.U32 R5, RZ, RZ, R119 ;  /* 0x000000ffff050224 */ /* 0x000fca00078e0077 */
[----:B------:R0:W3:Y:S02]  /*13470*/  @P0 LDG.E.U16 R130, desc[UR60][R4.64] ;  /* 0x0000003c04820981 */ /* 0x0000e4000c1e1500 */
[----:B0-----:R-:W-:Y:S02]  /*13480*/  @P0 IMAD.MOV.U32 R4, RZ, RZ, R125 ;  /* 0x000000ffff040224 */ /* 0x001fe400078e007d */
[----:B------:R-:W-:-:S05]  /*13490*/  @P0 IMAD.MOV.U32 R5, RZ, RZ, R129 ;  /* 0x000000ffff050224 */ /* 0x000fca00078e0081 */
[----:B------:R0:W3:Y:S01]  /*134a0*/  @P0 LDG.E.U16 R108, desc[UR60][R4.64] ;  /* 0x0000003c046c0981 */ /* 0x0000e2000c1e1500 */
[----:B------:R-:W-:Y:S02]  /*134b0*/  PRMT R128, RZ, 0x7610, R128 ;  /* 0x00007610ff807816 */ /* 0x000fe40000000080 */
[----:B------:R-:W-:Y:S01]  /*134c0*/  PRMT R127, RZ, 0x7610, R127 ;  /* 0x00007610ff7f7816 */ /* 0x000fe2000000007f */
[----:B0-----:R-:W-:Y:S02]  /*134d0*/  @P1 IMAD.MOV.U32 R4, RZ, RZ, R114 ;  /* 0x000000ffff041224 */ /* 0x001fe400078e0072 */
[----:B------:R-:W-:-:S05]  /*134e0*/  @P1 IMAD.MOV.U32 R5, RZ, RZ, R115 ;  /* 0x000000ffff051224 */ /* 0x000fca00078e0073 */
[----:B------:R0:W3:Y:S01]  /*134f0*/  @P1 LDG.E.U16 R128, desc[UR60][R4.64] ;  /* 0x0000003c04801981 */ /* 0x0000e2000c1e1500 */
[----:B------:R-:W-:Y:S01]  /*13500*/  PRMT R123, RZ, 0x7610, R123 ;  /* 0x00007610ff7b7816 */ /* 0x000fe2000000007b */
[----:B0-----:R-:W-:Y:S02]  /*13510*/  @P1 IMAD.MOV.U32 R4, RZ, RZ, R110 ;  /* 0x000000ffff041224 */ /* 0x001fe400078e006e */
[----:B------:R-:W-:-:S05]  /*13520*/  @P1 IMAD.MOV.U32 R5, RZ, RZ, R113 ;  /* 0x000000ffff051224 */ /* 0x000fca00078e0071 */
[----:B------:R2:W3:Y:S01]  /*13530*/  @P1 LDG.E.U16 R127, desc[UR60][R4.64] ;  /* 0x0000003c047f1981 */ /* 0x0004e2000c1e1500 */
[----:B------:R-:W-:Y:S01]  /*13540*/  PRMT R105, RZ, 0x7610, R105 ;  /* 0x00007610ff697816 */ /* 0x000fe20000000069 */
[----:B--2---:R-:W-:Y:S02]  /*13550*/  @P1 IMAD.MOV.U32 R4, RZ, RZ, R124 ;  /* 0x000000ffff041224 */ /* 0x004fe400078e007c */
[----:B-----5:R-:W-:-:S05]  /*13560*/  @P1 IMAD.MOV.U32 R5, RZ, RZ, R126 ;  /* 0x000000ffff051224 */ /* 0x020fca00078e007e */
[----:B------:R4:W2:Y:S02]  /*13570*/  @P1 LDG.E.U16 R123, desc[UR60][R4.64] ;  /* 0x0000003c047b1981 */ /* 0x0008a4000c1e1500 */
[----:B----4-:R-:W-:Y:S02]  /*13580*/  @P1 IMAD.MOV.U32 R4, RZ, RZ, R120 ;  /* 0x000000ffff041224 */ /* 0x010fe400078e0078 */
[----:B---3--:R-:W-:-:S05]  /*13590*/  @P1 IMAD.MOV.U32 R5, RZ, RZ, R121 ;  /* 0x000000ffff051224 */ /* 0x008fca00078e0079 */
[----:B------:R-:W3:Y:S04]  /*135a0*/  @P1 LDG.E.U16 R105, desc[UR60][R4.64] ;  /* 0x0000003c04691981 */ /* 0x000ee8000c1e1500 */
[----:B------:R-:W-:Y:S04]  /*135b0*/  STL [R1+0x118], R134 ;  /* 0x0001188601007387 */ /* 0x000fe80000100800 */
[----:B------:R-:W4:Y:S04]  /*135c0*/  LDL R119, [R1+0xc3c] ;  /* 0x000c3c0001777983 */ /* 0x000f280000100800 */
[----:B------:R-:W5:Y:S04]  /*135d0*/  LDL R109, [R1+0xc40] ;  /* 0x000c4000016d7983 */ /* 0x000f680000100800 */
[----:B------:R-:W-:Y:S04]  /*135e0*/  STL [R1+0x114], R133 ;  /* 0x0001148501007387 */ /* 0x000fe80000100800 */
[----:B------:R-:W4:Y:S04]  /*135f0*/  LDL R125, [R1+0xc34] ;  /* 0x000c3400017d7983 */ /* 0x000f280000100800 */
[----:B------:R0:W-:Y:S04]  /*13600*/  STL [R1+0x1dc], R108 ;  /* 0x0001dc6c01007387 */ /* 0x0001e80000100800 */
[----:B0-----:R-:W4:Y:S04]  /*13610*/  LDL R108, [R1+0xc38] ;  /* 0x000c3800016c7983 */ /* 0x001f280000100800 */
[----:B------:R-:W-:Y:S04]  /*13620*/  STL [R1+0x110], R132 ;  /* 0x0001108401007387 */ /* 0x000fe80000100800 */
[----:B------:R-:W4:Y:S04]  /*13630*/  LDL R115, [R1+0xc2c] ;  /* 0x000c2c0001737983 */ /* 0x000f280000100800 */
[----:B------:R-:W4:Y:S04]  /*13640*/  LDL R114, [R1+0xc30] ;  /* 0x000c300001727983 */ /* 0x000f280000100800 */
[----:B------:R-:W4:Y:S04]  /*13650*/  LDL R113, [R1+0xc24] ;  /* 0x000c240001717983 */ /* 0x000f280000100800 */
[----:B------:R-:W4:Y:S04]  /*13660*/  LDL R110, [R1+0xc28] ;  /* 0x000c2800016e7983 */ /* 0x000f280000100800 */
[----:B------:R-:W4:Y:S04]  /*13670*/  LDL R124, [R1+0xc1c] ;  /* 0x000c1c00017c7983 */ /* 0x000f280000100800 */
[----:B--2---:R0:W-:Y:S04]  /*13680*/  STL [R1+0x1d0], R123 ;  /* 0x0001d07b01007387 */ /* 0x0041e80000100800 */
[----:B0-----:R-:W2:Y:S04]  /*13690*/  LDL R123, [R1+0xc20] ;  /* 0x000c2000017b7983 */ /* 0x001ea80000100800 */
[----:B------:R-:W-:Y:S04]  /*136a0*/  STL [R1+0x1e4], R131 ;  /* 0x0001e48301007387 */ /* 0x000fe80000100800 */
[----:B------:R-:W2:Y:S04]  /*136b0*/  LDL R121, [R1+0xc14] ;  /* 0x000c140001797983 */ /* 0x000ea80000100800 */
[----:B---3--:R0:W-:Y:S04]  /*136c0*/  STL [R1+0x1cc], R105 ;  /* 0x0001cc6901007387 */ /* 0x0081e80000100800 */
[----:B0-----:R-:W3:Y:S01]  /*136d0*/  LDL R105, [R1+0xc18] ;  /* 0x000c180001697983 */ /* 0x001ee20000100800 */
[----:B------:R-:W-:-:S02]  /*136e0*/  ISETP.GT.AND P0, PT, R168, 0x44, PT ;  /* 0x00000044a800780c */ /* 0x000fc40003f04270 */
[----:B------:R-:W-:Y:S02]  /*136f0*/  PRMT R98, RZ, 0x7610, R98 ;  /* 0x00007610ff627816 */ /* 0x000fe40000000062 */
[----:B------:R-:W-:-:S09]  /*13700*/  PRMT R96, RZ, 0x7610, R96 ;  /* 0x00007610ff607816 */ /* 0x000fd20000000060 */
[----:B-----5:R-:W-:Y:S02]  /*13710*/  @P0 IMAD.MOV.U32 R4, RZ, RZ, R109 ;  /* 0x000000ffff040224 */ /* 0x020fe400078e006d */
[----:B----4-:R-:W-:-:S05]  /*13720*/  @P0 IMAD.MOV.U32 R5, RZ, RZ, R119 ;  /* 0x000000ffff050224 */ /* 0x010fca00078e0077 */
[----:B------:R0:W4:Y:S01]  /*13730*/  @P0 LDG.E.U16 R98, desc[UR60][R4.64] ;  /* 0x0000003c04620981 */ /* 0x000122000c1e1500 */
[----:B------:R-:W-:Y:S01]  /*13740*/  PRMT R101, RZ, 0x7610, R101 ;  /* 0x00007610ff657816 */ /* 0x000fe20000000065 */
[----:B0-----:R-:W-:Y:S02]  /*13750*/  @P0 IMAD.MOV.U32 R4, RZ, RZ, R108 ;  /* 0x000000ffff040224 */ /* 0x001fe400078e006c */
[----:B------:R-:W-:-:S05]  /*13760*/  @P0 IMAD.MOV.U32 R5, RZ, RZ, R125 ;  /* 0x000000ffff050224 */ /* 0x000fca00078e007d */
[----:B------:R0:W5:Y:S01]  /*13770*/  @P0 LDG.E.U16 R96, desc[UR60][R4.64] ;  /* 0x0000003c04600981 */ /* 0x000162000c1e1500 */
[----:B------:R-:W-:Y:S01]  /*13780*/  ISETP.GT.AND P1, PT, R168, 0x45, PT ;  /* 0x00000045a800780c */ /* 0x000fe20003f24270 */
[----:B0-----:R-:W-:Y:S02]  /*13790*/  @P0 IMAD.MOV.U32 R4, RZ, RZ, R114 ;  /* 0x000000ffff040224 */ /* 0x001fe400078e0072 */
[----:B------:R-:W-:Y:S01]  /*137a0*/  @P0 IMAD.MOV.U32 R5, RZ, RZ, R115 ;  /* 0x000000ffff050224 */ /* 0x000fe200078e0073 */
[----:B------:R-:W-:-:S04]  /*137b0*/  PRMT R107, RZ, 0x7610, R107 ;  /* 0x00007610ff6b7816 */ /* 0x000fc8000000006b */
[----:B------:R0:W5:Y:S01]  /*137c0*/  @P0 LDG.E.U16 R101, desc[UR60][R4.64] ;  /* 0x0000003c04650981 */ /* 0x000162000c1e1500 */
[----:B------:R-:W-:Y:S01]  /*137d0*/  PRMT R122, RZ, 0x7610, R122 ;  /* 0x00007610ff7a7816 */ /* 0x000fe2000000007a */
[----:B0-----:R-:W-:Y:S02]  /*137e0*/  @P0 IMAD.MOV.U32 R4, RZ, RZ, R110 ;  /* 0x000000ffff040224 */ /* 0x001fe400078e006e */
[----:B------:R-:W-:-:S05]  /*137f0*/  @P0 IMAD.MOV.U32 R5, RZ, RZ, R113 ;  /* 0x000000ffff050224 */ /* 0x000fca00078e0071 */
[----:B------:R0:W5:Y:S01]  /*13800*/  @P0 LDG.E.U16 R107, desc[UR60][R4.64] ;  /* 0x0000003c046b0981 */ /* 0x000162000c1e1500 */
[----:B------:R-:W-:Y:S01]  /*13810*/  PRMT R99, RZ, 0x7610, R99 ;  /* 0x00007610ff637816 */ /* 0x000fe20000000063 */
[----:B0-----:R-:W-:Y:S02]  /*13820*/  @P1 IMAD.MOV.U32 R5, RZ, RZ, R124 ;  /* 0x000000ffff051224 */ /* 0x001fe400078e007c */
[----:B--2---:R-:W-:-:S05]  /*13830*/  @P1 IMAD.MOV.U32 R4, RZ, RZ, R123 ;  /* 0x000000ffff041224 */ /* 0x004fca00078e007b */
[----:B------:R0:W2:Y:S02]  /*13840*/  @P1 LDG.E.U16 R122, desc[UR60][R4.64] ;  /* 0x0000003c047a1981 */ /* 0x0000a4000c1e1500 */
[----:B0-----:R-:W-:Y:S02]  /*13850*/  @P1 IMAD.MOV.U32 R5, RZ, RZ, R121 ;  /* 0x000000ffff051224 */ /* 0x001fe400078e0079 */
[----:B---3--:R-:W-:-:S05]  /*13860*/  @P1 IMAD.MOV.U32 R4, RZ, RZ, R105 ;  /* 0x000000ffff041224 */ /* 0x008fca00078e0069 */
[----:B------:R-:W3:Y:S04]  /*13870*/  @P1 LDG.E.U16 R99, desc[UR60][R4.64] ;  /* 0x0000003c04631981 */ /* 0x000ee8000c1e1500 */
[----:B------:R-:W-:Y:S04]  /*13880*/  STL [R1+0x1e0], R130 ;  /* 0x0001e08201007387 */ /* 0x000fe80000100800 */
[----:B------:R-:W2:Y:S04]  /*13890*/  LDL R120, [R1+0xc0c] ;  /* 0x000c0c0001787983 */ /* 0x000ea80000100800 */
[----:B------:R-:W2:Y:S04]  /*138a0*/  LDL R119, [R1+0xc10] ;  /* 0x000c100001777983 */ /* 0x000ea80000100800 */
[----:B------:R-:W2:Y:S04]  /*138b0*/  LDL R109, [R1+0xc04] ;  /* 0x000c0400016d7983 */ /* 0x000ea80000100800 */
[----:B----4-:R0:W-:Y:S04]  /*138c0*/  STL [R1+0x1c8], R98 ;  /* 0x0001c86201007387 */ /* 0x0101e80000100800 */
[----:B------:R-:W4:Y:S04]  /*138d0*/  LDL R108, [R1+0xbfc] ;  /* 0x000bfc00016c7983 */ /* 0x000f280000100800 */
[----:B0-----:R-:W4:Y:S04]  /*138e0*/  LDL R98, [R1+0xc08] ;  /* 0x000c080001627983 */ /* 0x001f280000100800 */
[----:B-----5:R0:W-:Y:S04]  /*138f0*/  STL [R1+0x1c4], R96 ;  /* 0x0001c46001007387 */ /* 0x0201e80000100800 */
[----:B------:R-:W-:Y:S04]  /*13900*/  STL [R1+0x1d8], R128 ;  /* 0x0001d88001007387 */ /* 0x000fe80000100800 */
[----:B------:R-:W5:Y:S04]  /*13910*/  LDL R115, [R1+0xbf4] ;  /* 0x000bf40001737983 */ /* 0x000f680000100800 */
[----:B0-----:R-:W5:Y:S04]  /*13920*/  LDL R96, [R1+0xc00] ;  /* 0x000c000001607983 */ /* 0x001f680000100800 */
[----:B------:R-:W-:Y:S04]  /*13930*/  STL [R1+0x1d4], R127 ;  /* 0x0001d47f01007387 */ /* 0x000fe80000100800 */
[----:B------:R0:W-:Y:S04]  /*13940*/  STL [R1+0x1c0], R101 ;  /* 0x0001c06501007387 */ /* 0x0001e80000100800 */
[----:B------:R-:W5:Y:S04]  /*13950*/  LDL R114, [R1+0xbec] ;  /* 0x000bec0001727983 */ /* 0x000f680000100800 */
[----:B------:R-:W5:Y:S04]  /*13960*/  LDL R113, [R1+0xbf0] ;  /* 0x000bf00001717983 */ /* 0x000f680000100800 */
[----:B------:R-:W5:Y:S04]  /*13970*/  LDL R110, [R1+0xbe4] ;  /* 0x000be400016e7983 */ /* 0x000f680000100800 */
[----:B0-----:R-:W5:Y:S04]  /*13980*/  LDL R101, [R1+0xbf8] ;  /* 0x000bf80001657983 */ /* 0x001f680000100800 */
[----:B------:R0:W-:Y:S04]  /*13990*/  STL [R1+0x1bc], R107 ;  /* 0x0001bc6b01007387 */ /* 0x0001e80000100800 */
[----:B------:R-:W5:Y:S04]  /*139a0*/  LDL R105, [R1+0xbdc] ;  /* 0x000bdc0001697983 */ /* 0x000f680000100800 */
[----:B0-----:R-:W5:Y:S04]  /*139b0*/  LDL R107, [R1+0xbe8] ;  /* 0x000be800016b7983 */ /* 0x001f680000100800 */
[----:B---3--:R0:W-:Y:S04]  /*139c0*/  STL [R1+0x1b4], R99 ;  /* 0x0001b46301007387 */ /* 0x0081e80000100800 */
[----:B0-----:R-:W3:Y:S01]  /*139d0*/  LDL R99, [R1+0xbe0] ;  /* 0x000be00001637983 */ /* 0x001ee20000100800 */
[----:B------:R-:W-:-:S02]  /*139e0*/  ISETP.GT.AND P0, PT, R168, 0x46, PT ;  /* 0x00000046a800780c */ /* 0x000fc40003f04270 */
[----:B------:R-:W-:Y:S01]  /*139f0*/  PRMT R118, RZ, 0x7610, R118 ;  /* 0x00007610ff767816 */ /* 0x000fe20000000076 */
[----:B--2---:R-:W-:Y:S02]  /*13a00*/  @P1 IMAD.MOV.U32 R4, RZ, RZ, R119 ;  /* 0x000000ffff041224 */ /* 0x004fe400078e0077 */
[----:B------:R-:W-:Y:S01]  /*13a10*/  @P1 IMAD.MOV.U32 R5, RZ, RZ, R120 ;  /* 0x000000ffff051224 */ /* 0x000fe200078e0078 */
[----:B------:R-:W-:-:S04]  /*13a20*/  PRMT R117, RZ, 0x7610, R117 ;  /* 0x00007610ff757816 */ /* 0x000fc80000000075 */
[----:B------:R4:W2:Y:S01]  /*13a30*/  @P1 LDG.E.U16 R118, desc[UR60][R4.64] ;  /* 0x0000003c04761981 */ /* 0x0008a2000c1e1500 */
[----:B------:R-:W-:Y:S01]  /*13a40*/  PRMT R116, RZ, 0x7610, R116 ;  /* 0x00007610ff747816 */ /* 0x000fe20000000074 */
[----:B----4-:R-:W-:Y:S02]  /*13a50*/  @P1 IMAD.MOV.U32 R4, RZ, RZ, R98 ;  /* 0x000000ffff041224 */ /* 0x010fe400078e0062 */
[----:B------:R-:W-:Y:S01]  /*13a60*/  @P1 IMAD.MOV.U32 R5, RZ, RZ, R109 ;  /* 0x000000ffff051224 */ /* 0x000fe200078e006d */
[----:B------:R-:W-:Y:S02]  /*13a70*/  PRMT R95, RZ, 0x7610, R95 ;  /* 0x00007610ff5f7816 */ /* 0x000fe4000000005f */
[----:B------:R-:W-:Y:S02]  /*13a80*/  PRMT R111, RZ, 0x7610, R111 ;  /* 0x00007610ff6f7816 */ /* 0x000fe4000000006f */
[----:B------:R-:W-:Y:S02]  /*13a90*/  PRMT R93, RZ, 0x7610, R93 ;  /* 0x00007610ff5d7816 */ /* 0x000fe4000000005d */
[----:B------:R-:W-:Y:S01]  /*13aa0*/  PRMT R157, RZ, 0x7610, R157 ;  /* 0x00007610ff9d7816 */ /* 0x000fe2000000009d */
[----:B------:R5:W4:Y:S04]  /*13ab0*/  @P1 LDG.E.U16 R117, desc[UR60][R4.64] ;  /* 0x0000003c04751981 */ /* 0x000b28000c1e1500 */
[----:B------:R-:W2:Y:S04]  /*13ac0*/  LDL R98, [R1+0xbd8] ;  /* 0x000bd80001627983 */ /* 0x000ea80000100800 */
[----:B------:R-:W4:Y:S01]  /*13ad0*/  LDL R109, [R1+0xbd4] ;  /* 0x000bd400016d7983 */ /* 0x000f220000100800 */
[----:B-----5:R-:W-:-:S02]  /*13ae0*/  @P0 IMAD.MOV.U32 R4, RZ, RZ, R96 ;  /* 0x000000ffff040224 */ /* 0x020fc400078e0060 */
[----:B------:R-:W-:Y:S01]  /*13af0*/  @P0 IMAD.MOV.U32 R5, RZ, RZ, R108 ;  /* 0x000000ffff050224 */ /* 0x000fe200078e006c */
[----:B------:R-:W-:Y:S01]  /*13b00*/  ISETP.GT.AND P1, PT, R168, 0x47, PT ;  /* 0x00000047a800780c */ /* 0x000fe20003f24270 */
[----:B------:R-:W5:Y:S04]  /*13b10*/  LDL R108, [R1+0xbcc] ;  /* 0x000bcc00016c7983 */ /* 0x000f680000100800 */
[----:B------:R0:W5:Y:S04]  /*13b20*/  @P0 LDG.E.U16 R116, desc[UR60][R4.64] ;  /* 0x0000003c04740981 */ /* 0x000168000c1e1500 */
[----:B------:R-:W5:Y:S01]  /*13b30*/  LDL R96, [R1+0xbd0] ;  /* 0x000bd00001607983 */ /* 0x000f620000100800 */
[----:B0-----:R-:W-:-:S02]  /*13b40*/  @P0 IMAD.MOV.U32 R4, RZ, RZ, R101 ;  /* 0x000000ffff040224 */ /* 0x001fc400078e0065 */
[----:B------:R-:W-:Y:S01]  /*13b50*/  @P0 IMAD.MOV.U32 R5, RZ, RZ, R115 ;  /* 0x000000ffff050224 */ /* 0x000fe200078e0073 */
[----:B------:R-:W5:Y:S04]  /*13b60*/  LDL R101, [R1+0xbc4] ;  /* 0x000bc40001657983 */ /* 0x000f680000100800 */
[----:B------:R0:W4:Y:S02]  /*13b70*/  @P0 LDG.E.U16 R95, desc[UR60][R4.64] ;  /* 0x0000003c045f0981 */ /* 0x000124000c1e1500 */
[----:B0-----:R-:W-:Y:S02]  /*13b80*/  @P0 IMAD.MOV.U32 R4, RZ, RZ, R113 ;  /* 0x000000ffff040224 */ /* 0x001fe400078e0071 */
[----:B------:R-:W-:-:S05]  /*13b90*/  @P0 IMAD.MOV.U32 R5, RZ, RZ, R114 ;  /* 0x000000ffff050224 */ /* 0x000fca00078e0072 */
[----:B------:R0:W5:Y:S02]  /*13ba0*/  @P0 LDG.E.U16 R111, desc[UR60][R4.64] ;  /* 0x0000003c046f0981 */ /* 0x000164000c1e1500 */
[----:B0-----:R-:W-:Y:S02]  /*13bb0*/  @P0 IMAD.MOV.U32 R4, RZ, RZ, R107 ;  /* 0x000000ffff040224 */ /* 0x001fe400078e006b */
[----:B------:R-:W-:-:S05]  /*13bc0*/  @P0 IMAD.MOV.U32 R5, RZ, RZ, R110 ;  /* 0x000000ffff050224 */ /* 0x000fca00078e006e */
[----:B------:R0:W5:Y:S02]  /*13bd0*/  @P0 LDG.E.U16 R93, desc[UR60][R4.64] ;  /* 0x0000003c045d0981 */ /* 0x000164000c1e1500 */
[----:B0-----:R-:W-:Y:S02]  /*13be0*/  @P1 IMAD.MOV.U32 R5, RZ, RZ, R105 ;  /* 0x000000ffff051224 */ /* 0x001fe400078e0069 */
[----:B---3--:R-:W-:-:S05]  /*13bf0*/  @P1 IMAD.MOV.U32 R4, RZ, RZ, R99 ;  /* 0x000000ffff041224 */ /* 0x008fca00078e0063 */
[----:B------:R2:W3:Y:S01]  /*13c00*/  @P1 LDG.E.U16 R157, desc[UR60][R4.64] ;  /* 0x0000003c049d1981 */ /* 0x0004e2000c1e1500 */
[----:B------:R-:W-:Y:S01]  /*13c10*/  PRMT R154, RZ, 0x7610, R154 ;  /* 0x00007610ff9a7816 */ /* 0x000fe2000000009a */
[----:B--2---:R-:W-:Y:S02]  /*13c20*/  @P1 IMAD.MOV.U32 R4, RZ, RZ, R98 ;  /* 0x000000ffff041224 */ /* 0x004fe400078e0062 */
[----:B----4-:R0:W-:Y:S04]  /*13c30*/  STL [R1+0x1a4], R95 ;  /* 0x0001a45f01007387 */ /* 0x0101e80000100800 */
[----:B0-----:R-:W2:Y:S04]  /*13c40*/  LDL R95, [R1+0xbc8] ;  /* 0x000bc800015f7983 */ /* 0x001ea80000100800 */
[----:B------:R-:W-:Y:S04]  /*13c50*/  STL [R1+0x1b8], R122 ;  /* 0x0001b87a01007387 */ /* 0x000fe80000100800 */
[----:B------:R-:W4:Y:S04]  /*13c60*/  LDL R114, [R1+0xbbc] ;  /* 0x000bbc0001727983 */ /* 0x000f280000100800 */
[----:B------:R-:W4:Y:S04]  /*13c70*/  LDL R113, [R1+0xbc0] ;  /* 0x000bc00001717983 */ /* 0x000f280000100800 */
[----:B------:R-:W4:Y:S01]  /*13c80*/  LDL R107, [R1+0xbb4] ;  /* 0x000bb400016b7983 */ /* 0x000f220000100800 */
[----:B------:R-:W-:-:S05]  /*13c90*/  @P1 IMAD.MOV.U32 R5, RZ, RZ, R109 ;  /* 0x000000ffff051224 */ /* 0x000fca00078e006d */
[----:B------:R0:W4:Y:S04]  /*13ca0*/  @P1 LDG.E.U16 R154, desc[UR60][R4.64] ;  /* 0x0000003c049a1981 */ /* 0x000128000c1e1500 */
[----:B-----5:R1:W-:Y:S04]  /*13cb0*/  STL [R1+0x19c], R93 ;  /* 0x00019c5d01007387 */ /* 0x0203e80000100800 */
[----:B-1----:R-:W5:Y:S04]  /*13cc0*/  LDL R93, [R1+0xbb8] ;  /* 0x000bb800015d7983 */ /* 0x002f680000100800 */
[----:B------:R-:W-:Y:S04]  /*13cd0*/  STL [R1+0x1b0], R118 ;  /* 0x0001b07601007387 */ /* 0x000fe80000100800 */
[----:B------:R-:W5:Y:S04]  /*13ce0*/  LDL R105, [R1+0xbac] ;  /* 0x000bac0001697983 */ /* 0x000f680000100800 */
[----:B------:R-:W5:Y:S04]  /*13cf0*/  LDL R99, [R1+0xbb0] ;  /* 0x000bb00001637983 */ /* 0x000f680000100800 */
[----:B---3--:R-:W-:Y:S04]  /*13d00*/  STL [R1+0x15ac], R157 ;  /* 0x0015ac9d01007387 */ /* 0x008fe80000100800 */
[----:B------:R-:W-:Y:S04]  /*13d10*/  STL [R1+0x1ac], R117 ;  /* 0x0001ac7501007387 */ /* 0x000fe80000100800 */
[----:B------:R1:W-:Y:S04]  /*13d20*/  STL [R1+0x1a0], R111 ;  /* 0x0001a06f01007387 */ /* 0x0003e80000100800 */
[----:B------:R-:W3:Y:S04]  /*13d30*/  LDL R98, [R1+0xba8] ;  /* 0x000ba80001627983 */ /* 0x000ee80000100800 */
[----:B-1----:R-:W3:Y:S01]  /*13d40*/  LDL R111, [R1+0xba4] ;  /* 0x000ba400016f7983 */ /* 0x002ee20000100800 */
[----:B------:R-:W-:-:S02]  /*13d50*/  PRMT R155, RZ, 0x7610, R155 ;  /* 0x00007610ff9b7816 */ /* 0x000fc4000000009b */
[----:B------:R-:W-:Y:S01]  /*13d60*/  ISETP.GT.AND P0, PT, R168, 0x48, PT ;  /* 0x00000048a800780c */ /* 0x000fe20003f04270 */
[----:B0-----:R-:W-:Y:S02]  /*13d70*/  @P1 IMAD.MOV.U32 R4, RZ, RZ, R96 ;  /* 0x000000ffff041224 */ /* 0x001fe400078e0060 */
[----:B------:R-:W-:Y:S01]  /*13d80*/  @P1 IMAD.MOV.U32 R5, RZ, RZ, R108 ;  /* 0x000000ffff051224 */ /* 0x000fe200078e006c */
[----:B------:R-:W-:-:S04]  /*13d90*/  PRMT R158, RZ, 0x7610, R158 ;  /* 0x00007610ff9e7816 */ /* 0x000fc8000000009e */
[----:B------:R0:W3:Y:S01]  /*13da0*/  @P1 LDG.E.U16 R155, desc[UR60][R4.64] ;  /* 0x0000003c049b1981 */ /* 0x0000e2000c1e1500 */
[----:B------:R-:W-:Y:S01]  /*13db0*/  PRMT R112, RZ, 0x7610, R112 ;  /* 0x00007610ff707816 */ /* 0x000fe20000000070 */
[----:B0-----:R-:W-:Y:S01]  /*13dc0*/  @P1 IMAD.MOV.U32 R5, RZ, RZ, R101 ;  /* 0x000000ffff051224 */ /* 0x001fe200078e0065 */
[----:B------:R-:W-:Y:S02]  /*13dd0*/  PRMT R106, RZ, 0x7610, R106 ;  /* 0x00007610ff6a7816 */ /* 0x000fe4000000006a */
[----:B------:R-:W-:Y:S02]  /*13de0*/  PRMT R90, RZ, 0x7610, R90 ;  /* 0x00007610ff5a7816 */ /* 0x000fe4000000005a */
[----:B------:R-:W-:Y:S01]  /*13df0*/  PRMT R97, RZ, 0x7610, R97 ;  /* 0x00007610ff617816 */ /* 0x000fe20000000061 */
[----:B--2---:R-:W-:-:S05]  /*13e00*/  @P1 IMAD.MOV.U32 R4, RZ, RZ, R95 ;  /* 0x000000ffff041224 */ /* 0x004fca00078e005f */
[----:B------:R4:W2:Y:S02]  /*13e10*/  @P1 LDG.E.U16 R158, desc[UR60][R4.64] ;  /* 0x0000003c049e1981 */ /* 0x0008a4000c1e1500 */
[----:B----4-:R-:W-:Y:S02]  /*13e20*/  @P0 IMAD.MOV.U32 R4, RZ, RZ, R113 ;  /* 0x000000ffff040224 */ /* 0x010fe400078e0071 */
[----:B------:R-:W-:-:S05]  /*13e30*/  @P0 IMAD.MOV.U32 R5, RZ, RZ, R114 ;  /* 0x000000ffff050224 */ /* 0x000fca00078e0072 */
[----:B------:R0:W4:Y:S02]  /*13e40*/  @P0 LDG.E.U16 R112, desc[UR60][R4.64] ;  /* 0x0000003c04700981 */ /* 0x000124000c1e1500 */
[----:B0-----:R-:W-:Y:S02]  /*13e50*/  @P0 IMAD.MOV.U32 R5, RZ, RZ, R107 ;  /* 0x000000ffff050224 */ /* 0x001fe400078e006b */
[----:B-----5:R-:W-:-:S05]  /*13e60*/  @P0 IMAD.MOV.U32 R4, RZ, RZ, R93 ;  /* 0x000000ffff040224 */ /* 0x020fca00078e005d */
[----:B------:R0:W5:Y:S02]  /*13e70*/  @P0 LDG.E.U16 R106, desc[UR60][R4.64] ;  /* 0x0000003c046a0981 */ /* 0x000164000c1e1500 */
[----:B0-----:R-:W-:Y:S02]  /*13e80*/  @P0 IMAD.MOV.U32 R4, RZ, RZ, R99 ;  /* 0x000000ffff040224 */ /* 0x001fe400078e0063 */
[----:B------:R-:W-:-:S05]  /*13e90*/  @P0 IMAD.MOV.U32 R5, RZ, RZ, R105 ;  /* 0x000000ffff050224 */ /* 0x000fca00078e0069 */
[----:B------:R3:W4:Y:S04]  /*13ea0*/  @P0 LDG.E.U16 R90, desc[UR60][R4.64] ;  /* 0x0000003c045a0981 */ /* 0x000728000c1e1500 */
[----:B------:R-:W-:Y:S04]  /*13eb0*/  STL [R1+0x15b0], R154 ;  /* 0x0015b09a01007387 */ /* 0x000fe80000100800 */
[----:B------:R-:W-:Y:S04]  /*13ec0*/  STL [R1+0x1a8], R116 ;  /* 0x0001a87401007387 */ /* 0x000fe80000100800 */
[----:B------:R-:W4:Y:S04]  /*13ed0*/  LDL R110, [R1+0xb9c] ;  /* 0x000b9c00016e7983 */ /* 0x000f280000100800 */
[----:B------:R-:W4:Y:S01]  /*13ee0*/  LDL R96, [R1+0xba0] ;  /* 0x000ba00001607983 */ /* 0x000f220000100800 */
[----:B---3--:R-:W-:-:S02]  /*13ef0*/  @P0 IMAD.MOV.U32 R4, RZ, RZ, R98 ;  /* 0x000000ffff040224 */ /* 0x008fc400078e0062 */
[----:B------:R-:W-:-:S05]  /*13f00*/  @P0 IMAD.MOV.U32 R5, RZ, RZ, R111 ;  /* 0x000000ffff050224 */ /* 0x000fca00078e006f */
[----:B------:R0:W3:Y:S04]  /*13f10*/  @P0 LDG.E.U16 R97, desc[UR60][R4.64] ;  /* 0x0000003c04610981 */ /* 0x0000e8000c1e1500 */
[----:B------:R-:W-:Y:S04]  /*13f20*/  STL [R1+0x15b4], R155 ;  /* 0x0015b49b01007387 */ /* 0x000fe80000100800 */
[----:B------:R-:W3:Y:S04]  /*13f30*/  LDL R109, [R1+0xb94] ;  /* 0x000b9400016d7983 */ /* 0x000ee80000100800 */
[----:B------:R-:W3:Y:S04]  /*13f40*/  LDL R108, [R1+0xb98] ;  /* 0x000b9800016c7983 */ /* 0x000ee80000100800 */
[----:B------:R-:W3:Y:S04]  /*13f50*/  LDL R101, [R1+0xb8c] ;  /* 0x000b8c0001657983 */ /* 0x000ee80000100800 */
[----:B------:R-:W3:Y:S01]  /*13f60*/  LDL R95, [R1+0xb90] ;  /* 0x000b9000015f7983 */ /* 0x000ee20000100800 */
[----:B------:R-:W-:-:S02]  /*13f70*/  ISETP.GT.AND P1, PT, R168, 0x49, PT ;  /* 0x00000049a800780c */ /* 0x000fc40003f24270 */
[----:B------:R-:W-:Y:S01]  /*13f80*/  PRMT R88, RZ, 0x7610, R88 ;  /* 0x00007610ff587816 */ /* 0x000fe20000000058 */
[----:B--2---:R-:W-:Y:S04]  /*13f90*/  STL [R1+0x15b8], R158 ;  /* 0x0015b89e01007387 */ /* 0x004fe80000100800 */
[----:B------:R-:W2:Y:S04]  /*13fa0*/  LDL R107, [R1+0xb84] ;  /* 0x000b8400016b7983 */ /* 0x000ea80000100800 */
[----:B------:R-:W2:Y:S04]  /*13fb0*/  LDL R93, [R1+0xb88] ;  /* 0x000b8800015d7983 */ /* 0x000ea80000100800 */
[----:B-----5:R1:W-:Y:S04]  /*13fc0*/  STL [R1+0x28], R106 ;  /* 0x0000286a01007387 */ /* 0x0203e80000100800 */
[----:B------:R-:W5:Y:S04]  /*13fd0*/  LDL R105, [R1+0xb80] ;  /* 0x000b800001697983 */ /* 0x000f680000100800 */
[----:B------:R-:W5:Y:S04]  /*13fe0*/  LDL R99, [R1+0xb74] ;  /* 0x000b740001637983 */ /* 0x000f680000100800 */
[----:B-1----:R-:W5:Y:S04]  /*13ff0*/  LDL R106, [R1+0xb7c] ;  /* 0x000b7c00016a7983 */ /* 0x002f680000100800 */
[----:B----4-:R1:W-:Y:S04]  /*14000*/  STL [R1+0x24], R90 ;  /* 0x0000245a01007387 */ /* 0x0103e80000100800 */
[----:B------:R-:W4:Y:S04]  /*14010*/  LDL R98, [R1+0xb6c] ;  /* 0x000b6c0001627983 */ /* 0x000f280000100800 */
[----:B-1----:R-:W4:Y:S01]  /*14020*/  LDL R90, [R1+0xb78] ;  /* 0x000b7800015a7983 */ /* 0x002f220000100800 */
[----:B0-----:R-:W-:-:S02]  /*14030*/  @P1 IMAD.MOV.U32 R4, RZ, RZ, R96 ;  /* 0x000000ffff041224 */ /* 0x001fc400078e0060 */
[----:B------:R-:W-:-:S05]  /*14040*/  @P1 IMAD.MOV.U32 R5, RZ, RZ, R110 ;  /* 0x000000ffff051224 */ /* 0x000fca00078e006e */
[----:B------:R0:W4:Y:S04]  /*14050*/  @P1 LDG.E.U16 R88, desc[UR60][R4.64] ;  /* 0x0000003c04581981 */ /* 0x000128000c1e1500 */
[----:B---3--:R1:W-:Y:S01]  /*14060*/  STL [R1+0x20], R97 ;  /* 0x0000206101007387 */ /* 0x0083e20000100800 */
[----:B------:R-:W-:Y:S02]  /*14070*/  PRMT R102, RZ, 0x7610, R102 ;  /* 0x00007610ff667816 */ /* 0x000fe40000000066 */
[----:B------:R-:W-:Y:S02]  /*14080*/  PRMT R19, RZ, 0x7610, R19 ;  /* 0x00007610ff137816 */ /* 0x000fe40000000013 */
[----:B------:R-:W-:Y:S02]  /*14090*/  ISETP.GT.AND P0, PT, R168, 0x4a, PT ;  /* 0x0000004aa800780c */ /* 0x000fe40003f04270 */
[----:B------:R-:W-:Y:S01]  /*140a0*/  PRMT R23, RZ, 0x7610, R23 ;  /* 0x00007610ff177816 */ /* 0x000fe20000000017 */
[----:B0-----:R-:W-:-:S02]  /*140b0*/  @P1 IMAD.MOV.U32 R5, RZ, RZ, R109 ;  /* 0x000000ffff051224 */ /* 0x001fc400078e006d */
[----:B------:R-:W-:Y:S01]  /*140c0*/  @P1 IMAD.MOV.U32 R4, RZ, RZ, R108 ;  /* 0x000000ffff041224 */ /* 0x000fe200078e006c */
[----:B------:R-:W-:Y:S02]  /*140d0*/  PRMT R104, RZ, 0x7610, R104 ;  /* 0x00007610ff687816 */ /* 0x000fe40000000068 */
[----:B------:R-:W-:Y:S02]  /*140e0*/  PRMT R103, RZ, 0x7610, R103 ;  /* 0x00007610ff677816 */ /* 0x000fe40000000067 */
[----:B------:R-:W-:Y:S01]  /*140f0*/  PRMT R14, RZ, 0x7610, R14 ;  /* 0x00007610ff0e7816 */ /* 0x000fe2000000000e */
[----:B-1----:R-:W3:Y:S04]  /*14100*/  LDL R97, [R1+0xb70] ;  /* 0x000b700001617983 */ /* 0x002ee80000100800 */
[----:B------:R0:W3:Y:S04]  /*14110*/  @P1 LDG.E.U16 R102, desc[UR60][R4.64] ;  /* 0x0000003c04661981 */ /* 0x0000e8000c1e1500 */
[----:B------:R-:W3:Y:S01]  /*14120*/  LDL R96, [R1+0xb64] ;  /* 0x000b640001607983 */ /* 0x000ee20000100800 */
[----:B0-----:R-:W-:-:S02]  /*14130*/  @P1 IMAD.MOV.U32 R4, RZ, RZ, R95 ;  /* 0x000000ffff041224 */ /* 0x001fc400078e005f */
[----:B------:R-:W-:-:S05]  /*14140*/  @P1 IMAD.MOV.U32 R5, RZ, RZ, R101 ;  /* 0x000000ffff051224 */ /* 0x000fca00078e0065 */
[----:B------:R2:W3:Y:S02]  /*14150*/  @P1 LDG.E.U16 R19, desc[UR60][R4.64] ;  /* 0x0000003c04131981 */ /* 0x0004e4000c1e1500 */
[----:B--2---:R-:W-:Y:S02]  /*14160*/  @P1 IMAD.MOV.U32 R5, RZ, RZ, R107 ;  /* 0x000000ffff051224 */ /* 0x004fe400078e006b */
[----:B------:R-:W-:-:S05]  /*14170*/  @P1 IMAD.MOV.U32 R4, RZ, RZ, R93 ;  /* 0x000000ffff041224 */ /* 0x000fca00078e005d */
[----:B------:R5:W2:Y:S02]  /*14180*/  @P1 LDG.E.U16 R23, desc[UR60][R4.64] ;  /* 0x0000003c04171981 */ /* 0x000aa4000c1e1500 */
[----:B-----5:R-:W-:Y:S02]  /*14190*/  @P0 IMAD.MOV.U32 R4, RZ, RZ, R105 ;  /* 0x000000ffff040224 */ /* 0x020fe400078e0069 */
[----:B------:R-:W-:-:S05]  /*141a0*/  @P0 IMAD.MOV.U32 R5, RZ, RZ, R106 ;  /* 0x000000ffff050224 */ /* 0x000fca00078e006a */
[----:B------:R0:W5:Y:S02]  /*141b0*/  @P0 LDG.E.U16 R104, desc[UR60][R4.64] ;  /* 0x0000003c04680981 */ /* 0x000164000c1e1500 */
[----:B0-----:R-:W-:Y:S02]  /*141c0*/  @P0 IMAD.MOV.U32 R5, RZ, RZ, R99 ;  /* 0x000000ffff050224 */ /* 0x001fe400078e0063 */
[----:B----4-:R-:W-:-:S05]  /*141d0*/  @P0 IMAD.MOV.U32 R4, RZ, RZ, R90 ;  /* 0x000000ffff040224 */ /* 0x010fca00078e005a */
[----:B------:R0:W4:Y:S02]  /*141e0*/  @P0 LDG.E.U16 R103, desc[UR60][R4.64] ;  /* 0x0000003c04670981 */ /* 0x000124000c1e1500 */
[----:B0-----:R-:W-:Y:S02]  /*141f0*/  @P0 IMAD.MOV.U32 R5, RZ, RZ, R98 ;  /* 0x000000ffff050224 */ /* 0x001fe400078e0062 */
[----:B------:R0:W-:Y:S04]  /*14200*/  STL [R1+0x108], R88 ;  /* 0x0001085801007387 */ /* 0x0001e80000100800 */
[----:B0-----:R-:W5:Y:S01]  /*14210*/  LDL R88, [R1+0xb68] ;  /* 0x000b680001587983 */ /* 0x001f620000100800 */
[----:B---3--:R-:W-:-:S05]  /*14220*/  @P0 IMAD.MOV.U32 R4, RZ, RZ, R97 ;  /* 0x000000ffff040224 */ /* 0x008fca00078e0061 */
[----:B------:R0:W3:Y:S04]  /*14230*/  @P0 LDG.E.U16 R14, desc[UR60][R4.64] ;  /* 0x0000003c040e0981 */ /* 0x0000e8000c1e1500 */
[----:B------:R-:W-:Y:S04]  /*14240*/  STL [R1+0x2c], R112 ;  /* 0x00002c7001007387 */ /* 0x000fe80000100800 */
[----:B------:R1:W-:Y:S04]  /*14250*/  STL [R1+0x104], R102 ;  /* 0x0001046601007387 */ /* 0x0003e80000100800 */
[----:B------:R-:W4:Y:S04]  /*14260*/  LDL R101, [R1+0xb60] ;  /* 0x000b600001657983 */ /* 0x000f280000100800 */
[----:B------:R-:W4:Y:S04]  /*14270*/  LDL R95, [R1+0xb54] ;  /* 0x000b5400015f7983 */ /* 0x000f280000100800 */
[----:B-1----:R-:W4:Y:S04]  /*14280*/  LDL R102, [R1+0xb5c] ;  /* 0x000b5c0001667983 */ /* 0x002f280000100800 */
[----:B------:R1:W-:Y:S04]  /*14290*/  STL [R1+0x100], R19 ;  /* 0x0001001301007387 */ /* 0x0003e80000100800 */
[----:B------:R-:W4:Y:S04]  /*142a0*/  LDL R93, [R1+0xb4c] ;  /* 0x000b4c00015d7983 */ /* 0x000f280000100800 */
[----:B-1----:R-:W4:Y:S04]  /*142b0*/  LDL R19, [R1+0xb58] ;  /* 0x000b580001137983 */ /* 0x002f280000100800 */
[----:B--2---:R1:W-:Y:S04]  /*142c0*/  STL [R1+0xfc], R23 ;  /* 0x0000fc1701007387 */ /* 0x0043e80000100800 */
[----:B------:R-:W2:Y:S04]  /*142d0*/  LDL R99, [R1+0xb44] ;  /* 0x000b440001637983 */ /* 0x000ea80000100800 */
[----:B------:R-:W2:Y:S04]  /*142e0*/  LDL R90, [R1+0xb48] ;  /* 0x000b4800015a7983 */ /* 0x000ea80000100800 */
[----:B------:R-:W2:Y:S04]  /*142f0*/  LDL R98, [R1+0xb3c] ;  /* 0x000b3c0001627983 */ /* 0x000ea80000100800 */
[----:B-1----:R-:W2:Y:S01]  /*14300*/  LDL R23, [R1+0xb50] ;  /* 0x000b500001177983 */ /* 0x002ea20000100800 */
[----:B------:R-:W-:Y:S01]  /*14310*/  PRMT R21, RZ, 0x7610, R21 ;  /* 0x00007610ff157816 */ /* 0x000fe20000000015 */
[----:B0-----:R-:W-:-:S02]  /*14320*/  @P0 IMAD.MOV.U32 R5, RZ, RZ, R96 ;  /* 0x000000ffff050224 */ /* 0x001fc400078e0060 */
[----:B-----5:R-:W-:-:S05]  /*14330*/  @P0 IMAD.MOV.U32 R4, RZ, RZ, R88 ;  /* 0x000000ffff040224 */ /* 0x020fca00078e0058 */
[----:B------:R4:W5:Y:S04]  /*14340*/  @P0 LDG.E.U16 R21, desc[UR60][R4.64] ;  /* 0x0000003c04150981 */ /* 0x000968000c1e1500 */
[----:B---3--:R0:W-:Y:S04]  /*14350*/  STL [R1+0xf0], R14 ;  /* 0x0000f00e01007387 */ /* 0x0081e80000100800 */
[----:B------:R-:W3:Y:S04]  /*14360*/  LDL R97, [R1+0xb34] ;  /* 0x000b340001617983 */ /* 0x000ee80000100800 */
[----:B------:R-:W3:Y:S01]  /*14370*/  LDL R96, [R1+0xb38] ;  /* 0x000b380001607983 */ /* 0x000ee20000100800 */
[----:B------:R-:W-:-:S02]  /*14380*/  ISETP.GT.AND P1, PT, R168, 0x4b, PT ;  /* 0x0000004ba800780c */ /* 0x000fc40003f24270 */
[----:B------:R-:W-:Y:S02]  /*14390*/  PRMT R100, RZ, 0x7610, R100 ;  /* 0x00007610ff647816 */ /* 0x000fe40000000064 */
[----:B------:R-:W-:Y:S02]  /*143a0*/  PRMT R94, RZ, 0x7610, R94 ;  /* 0x00007610ff5e7816 */ /* 0x000fe4000000005e */
[----:B------:R-:W-:Y:S02]  /*143b0*/  PRMT R18, RZ, 0x7610, R18 ;  /* 0x00007610ff127816 */ /* 0x000fe40000000012 */
[----:B------:R-:W-:Y:S02]  /*143c0*/  ISETP.GT.AND P0, PT, R168, 0x4c, PT ;  /* 0x0000004ca800780c */ /* 0x000fe40003f04270 */
[----:B------:R-:W-:Y:S02]  /*143d0*/  PRMT R22, RZ, 0x7610, R22 ;  /* 0x00007610ff167816 */ /* 0x000fe40000000016 */
[----:B------:R-:W-:Y:S01]  /*143e0*/  PRMT R9, RZ, 0x7610, R9 ;  /* 0x00007610ff097816 */ /* 0x000fe20000000009 */
[----:B0-----:R-:W3:Y:S01]  /*143f0*/  LDL R14, [R1+0xb40] ;  /* 0x000b4000010e7983 */ /* 0x001ee20000100800 */
[----:B------:R-:W-:-:S03]  /*14400*/  PRMT R89, RZ, 0x7610, R89 ;  /* 0x00007610ff597816 */ /* 0x000fc60000000059 */
[----:B------:R-:W3:Y:S01]  /*14410*/  LDL R88, [R1+0xb2c] ;  /* 0x000b2c0001587983 */ /* 0x000ee20000100800 */
[----:B----4-:R-:W-:Y:S02]  /*14420*/  @P1 IMAD.MOV.U32 R4, RZ, RZ, R101 ;  /* 0x000000ffff041224 */ /* 0x010fe400078e0065 */
[----:B------:R-:W-:-:S05]  /*14430*/  @P1 IMAD.MOV.U32 R5, RZ, RZ, R102 ;  /* 0x000000ffff051224 */ /* 0x000fca00078e0066 */
[----:B------:R0:W4:Y:S02]  /*14440*/  @P1 LDG.E.U16 R100, desc[UR60][R4.64] ;  /* 0x0000003c04641981 */ /* 0x000124000c1e1500 */
[----:B0-----:R-:W-:Y:S02]  /*14450*/  @P1 IMAD.MOV.U32 R4, RZ, RZ, R19 ;  /* 0x000000ffff041224 */ /* 0x001fe400078e0013 */
[----:B------:R-:W-:-:S05]  /*14460*/  @P1 IMAD.MOV.U32 R5, RZ, RZ, R95 ;  /* 0x000000ffff051224 */ /* 0x000fca00078e005f */
[----:B------:R0:W4:Y:S02]  /*14470*/  @P1 LDG.E.U16 R94, desc[UR60][R4.64] ;  /* 0x0000003c045e1981 */ /* 0x000124000c1e1500 */
[----:B0-----:R-:W-:Y:S02]  /*14480*/  @P1 IMAD.MOV.U32 R5, RZ, RZ, R93 ;  /* 0x000000ffff051224 */ /* 0x001fe400078e005d */
[----:B--2---:R-:W-:-:S05]  /*14490*/  @P1 IMAD.MOV.U32 R4, RZ, RZ, R23 ;  /* 0x000000ffff041224 */ /* 0x004fca00078e0017 */
[----:B------:R0:W2:Y:S02]  /*144a0*/  @P1 LDG.E.U16 R18, desc[UR60][R4.64] ;  /* 0x0000003c04121981 */ /* 0x0000a4000c1e1500 */
[----:B0-----:R-:W-:Y:S02]  /*144b0*/  @P1 IMAD.MOV.U32 R4, RZ, RZ, R90 ;  /* 0x000000ffff041224 */ /* 0x001fe400078e005a */
[----:B------:R-:W-:-:S05]  /*144c0*/  @P1 IMAD.MOV.U32 R5, RZ, RZ, R99 ;  /* 0x000000ffff051224 */ /* 0x000fca00078e0063 */
[----:B------:R0:W2:Y:S02]  /*144d0*/  @P1 LDG.E.U16 R22, desc[UR60][R4.64] ;  /* 0x0000003c04161981 */ /* 0x0000a4000c1e1500 */
[----:B0-----:R-:W-:Y:S02]  /*144e0*/  @P0 IMAD.MOV.U32 R5, RZ, RZ, R98 ;  /* 0x000000ffff050224 */ /* 0x001fe400078e0062 */
[----:B-----5:R0:W-:Y:S04]  /*144f0*/  STL [R1+0xec], R21 ;  /* 0x0000ec1501007387 */ /* 0x0201e80000100800 */
[----:B------:R-:W5:Y:S04]  /*14500*/  LDL R95, [R1+0xb24] ;  /* 0x000b2400015f7983 */ /* 0x000f680000100800 */
[----:B------:R-:W5:Y:S04]  /*14510*/  LDL R19, [R1+0xb28] ;  /* 0x000b280001137983 */ /* 0x000f680000100800 */
[----:B0-----:R-:W5:Y:S01]  /*14520*/  LDL R21, [R1+0xb30] ;  /* 0x000b300001157983 */ /* 0x001f620000100800 */
[----:B---3--:R-:W-:-:S05]  /*14530*/  @P0 IMAD.MOV.U32 R4, RZ, RZ, R14 ;  /* 0x000000ffff040224 */ /* 0x008fca00078e000e */
[----:B------:R0:W3:Y:S02]  /*14540*/  @P0 LDG.E.U16 R9, desc[UR60][R4.64] ;  /* 0x0000003c04090981 */ /* 0x0000e4000c1e1500 */
[----:B0-----:R-:W-:Y:S02]  /*14550*/  @P0 IMAD.MOV.U32 R4, RZ, RZ, R96 ;  /* 0x000000ffff040224 */ /* 0x001fe400078e0060 */
[----:B------:R-:W-:-:S05]  /*14560*/  @P0 IMAD.MOV.U32 R5, RZ, RZ, R97 ;  /* 0x000000ffff050224 */ /* 0x000fca00078e0061 */
[----:B------:R0:W3:Y:S04]  /*14570*/  @P0 LDG.E.U16 R89, desc[UR60][R4.64] ;  /* 0x0000003c04590981 */ /* 0x0000e8000c1e1500 */
[----:B------:R-:W-:Y:S04]  /*14580*/  STL [R1+0xf8], R104 ;  /* 0x0000f86801007387 */ /* 0x000fe80000100800 */
[----:B----4-:R1:W-:Y:S04]  /*14590*/  STL [R1+0xe4], R94 ;  /* 0x0000e45e01007387 */ /* 0x0103e80000100800 */
[----:B------:R-:W4:Y:S04]  /*145a0*/  LDL R93, [R1+0xb20] ;  /* 0x000b2000015d7983 */ /* 0x000f280000100800 */
[----:B------:R-:W4:Y:S04]  /*145b0*/  LDL R23, [R1+0xb14] ;  /* 0x000b140001177983 */ /* 0x000f280000100800 */
[----:B-1----:R-:W4:Y:S04]  /*145c0*/  LDL R94, [R1+0xb1c] ;  /* 0x000b1c00015e7983 */ /* 0x002f280000100800 */
[----:B--2---:R1:W-:Y:S04]  /*145d0*/  STL [R1+0xe0], R18 ;  /* 0x0000e01201007387 */ /* 0x0043e80000100800 */
[----:B------:R-:W-:Y:S04]  /*145e0*/  STL [R1+0xf4], R103 ;  /* 0x0000f46701007387 */ /* 0x000fe80000100800 */
[----:B------:R-:W2:Y:S04]  /*145f0*/  LDL R90, [R1+0xb0c] ;  /* 0x000b0c00015a7983 */ /* 0x000ea80000100800 */
[----:B-1----:R-:W2:Y:S04]  /*14600*/  LDL R18, [R1+0xb18] ;  /* 0x000b180001127983 */ /* 0x002ea80000100800 */
[----:B------:R1:W-:Y:S04]  /*14610*/  STL [R1+0xdc], R22 ;  /* 0x0000dc1601007387 */ /* 0x0003e80000100800 */
[----:B------:R-:W2:Y:S04]  /*14620*/  LDL R14, [R1+0xb04] ;  /* 0x000b0400010e7983 */ /* 0x000ea80000100800 */
[----:B-1----:R-:W2:Y:S01]  /*14630*/  LDL R22, [R1+0xb10] ;  /* 0x000b100001167983 */ /* 0x002ea20000100800 */
[----:B------:R-:W-:Y:S01]  /*14640*/  PRMT R11, RZ, 0x7610, R11 ;  /* 0x00007610ff0b7816 */ /* 0x000fe2000000000b */
[----:B0-----:R-:W-:Y:S01]  /*14650*/  @P0 IMAD.MOV.U32 R5, RZ, RZ, R88 ;  /* 0x000000ffff050224 */ /* 0x001fe200078e0058 */
[----:B------:R-:W-:Y:S01]  /*14660*/  PRMT R15, RZ, 0x7610, R15 ;  /* 0x00007610ff0f7816 */ /* 0x000fe2000000000f */
[----:B-----5:R-:W-:-:S05]  /*14670*/  @P0 IMAD.MOV.U32 R4, RZ, RZ, R21 ;  /* 0x000000ffff040224 */ /* 0x020fca00078e0015 */
[----:B------:R0:W5:Y:S02]  /*14680*/  @P0 LDG.E.U16 R11, desc[UR60][R4.64] ;  /* 0x0000003c040b0981 */ /* 0x000164000c1e1500 */
[----:B0-----:R-:W-:Y:S02]  /*14690*/  @P0 IMAD.MOV.U32 R4, RZ, RZ, R19 ;  /* 0x000000ffff040224 */ /* 0x001fe400078e0013 */
[----:B------:R-:W-:-:S05]  /*146a0*/  @P0 IMAD.MOV.U32 R5, RZ, RZ, R95 ;  /* 0x000000ffff050224 */ /* 0x000fca00078e005f */
[----:B------:R4:W5:Y:S04]  /*146b0*/  @P0 LDG.E.U16 R15, desc[UR60][R4.64] ;  /* 0x0000003c040f0981 */ /* 0x000968000c1e1500 */
[----:B---3--:R0:W-:Y:S04]  /*146c0*/  STL [R1+0xd8], R9 ;  /* 0x0000d80901007387 */ /* 0x0081e80000100800 */
[----:B0-----:R-:W3:Y:S04]  /*146d0*/  LDL R9, [R1+0xb08] ;  /* 0x000b080001097983 */ /* 0x001ee80000100800 */
[----:B------:R-:W-:Y:S04]  /*146e0*/  STL [R1+0xe8], R100 ;  /* 0x0000e86401007387 */ /* 0x000fe80000100800 */
[----:B------:R0:W-:Y:S04]  /*146f0*/  STL [R1+0xd4], R89 ;  /* 0x0000d45901007387 */ /* 0x0001e80000100800 */
        /* <DEDUP_REMOVED lines=8> */
[----:B------:R-:W3:Y:S04]  /*14780*/  LDL R21, [R1+0xaf4] ;  /* 0x000af40001157983 */ /* 0x000ee80000100800 */
[----:B0-----:R-:W3:Y:S01]  /*14790*/  LDL R89, [R1+0xafc] ;  /* 0x000afc0001597983 */ /* 0x001ee20000100800 */
[----:B----4-:R-:W-:-:S02]  /*147a0*/  @P1 IMAD.MOV.U32 R4, RZ, RZ, R93 ;  /* 0x000000ffff041224 */ /* 0x010fc400078e005d */
[----:B------:R-:W-:-:S05]  /*147b0*/  @P1 IMAD.MOV.U32 R5, RZ, RZ, R94 ;  /* 0x000000ffff051224 */ /* 0x000fca00078e005e */
[----:B------:R0:W4:Y:S02]  /*147c0*/  @P1 LDG.E.U16 R92, desc[UR60][R4.64] ;  /* 0x0000003c045c1981 */ /* 0x000124000c1e1500 */
[----:B0-----:R-:W-:Y:S02]  /*147d0*/  @P1 IMAD.MOV.U32 R5, RZ, RZ, R23 ;  /* 0x000000ffff051224 */ /* 0x001fe400078e0017 */
[----:B--2---:R-:W-:-:S05]  /*147e0*/  @P1 IMAD.MOV.U32 R4, RZ, RZ, R18 ;  /* 0x000000ffff041224 */ /* 0x004fca00078e0012 */
[----:B------:R0:W2:Y:S02]  /*147f0*/  @P1 LDG.E.U16 R91, desc[UR60][R4.64] ;  /* 0x0000003c045b1981 */ /* 0x0000a4000c1e1500 */
[----:B0-----:R-:W-:Y:S02]  /*14800*/  @P1 IMAD.MOV.U32 R5, RZ, RZ, R90 ;  /* 0x000000ffff051224 */ /* 0x001fe400078e005a */
[----:B------:R-:W-:-:S05]  /*14810*/  @P1 IMAD.MOV.U32 R4, RZ, RZ, R22 ;  /* 0x000000ffff041224 */ /* 0x000fca00078e0016 */
[----:B------:R0:W4:Y:S02]  /*14820*/  @P1 LDG.E.U16 R17, desc[UR60][R4.64] ;  /* 0x0000003c04111981 */ /* 0x000124000c1e1500 */
[----:B0-----:R-:W-:Y:S02]  /*14830*/  @P1 IMAD.MOV.U32 R5, RZ, RZ, R14 ;  /* 0x000000ffff051224 */ /* 0x001fe400078e000e */
[----:B-----5:R0:W-:Y:S04]  /*14840*/  STL [R1+0xd0], R11 ;  /* 0x0000d00b01007387 */ /* 0x0201e80000100800 */
[----:B------:R-:W5:Y:S04]  /*14850*/  LDL R19, [R1+0xaec] ;  /* 0x000aec0001137983 */ /* 0x000f680000100800 */
[----:B0-----:R-:W2:Y:S04]  /*14860*/  LDL R11, [R1+0xaf8] ;  /* 0x000af800010b7983 */ /* 0x001ea80000100800 */
[----:B------:R0:W-:Y:S04]  /*14870*/  STL [R1+0xcc], R15 ;  /* 0x0000cc0f01007387 */ /* 0x0001e80000100800 */
[----:B------:R-:W5:Y:S04]  /*14880*/  LDL R23, [R1+0xae4] ;  /* 0x000ae40001177983 */ /* 0x000f680000100800 */
[----:B------:R-:W5:Y:S04]  /*14890*/  LDL R18, [R1+0xae8] ;  /* 0x000ae80001127983 */ /* 0x000f680000100800 */
[----:B------:R-:W5:Y:S04]  /*148a0*/  LDL R22, [R1+0xadc] ;  /* 0x000adc0001167983 */ /* 0x000f680000100800 */
[----:B0-----:R-:W5:Y:S01]  /*148b0*/  LDL R15, [R1+0xaf0] ;  /* 0x000af000010f7983 */ /* 0x001f620000100800 */
[----:B---3--:R-:W-:-:S05]  /*148c0*/  @P1 IMAD.MOV.U32 R4, RZ, RZ, R9 ;  /* 0x000000ffff041224 */ /* 0x008fca00078e0009 */
[----:B------:R0:W3:Y:S02]  /*148d0*/  @P1 LDG.E.U16 R158, desc[UR60][R4.64] ;  /* 0x0000003c049e1981 */ /* 0x0000e4000c1e1500 */
[----:B0-----:R-:W-:Y:S02]  /*148e0*/  @P0 IMAD.MOV.U32 R4, RZ, RZ, R88 ;  /* 0x000000ffff040224 */ /* 0x001fe400078e0058 */
[----:B------:R-:W-:-:S05]  /*148f0*/  @P0 IMAD.MOV.U32 R5, RZ, RZ, R89 ;  /* 0x000000ffff050224 */ /* 0x000fca00078e0059 */
[----:B------:R0:W3:Y:S01]  /*14900*/  @P0 LDG.E.U16 R155, desc[UR60][R4.64] ;  /* 0x0000003c049b0981 */ /* 0x0000e2000c1e1500 */
[----:B------:R-:W-:Y:S01]  /*14910*/  PRMT R154, RZ, 0x7610, R154 ;  /* 0x00007610ff9a7816 */ /* 0x000fe2000000009a */
[----:B0-----:R-:W-:Y:S02]  /*14920*/  @P0 IMAD.MOV.U32 R5, RZ, RZ, R21 ;  /* 0x000000ffff050224 */ /* 0x001fe400078e0015 */
[----:B----4-:R0:W-:Y:S04]  /*14930*/  STL [R1+0xc0], R17 ;  /* 0x0000c01101007387 */ /* 0x0101e80000100800 */
[----:B------:R-:W4:Y:S04]  /*14940*/  LDL R14, [R1+0xad4] ;  /* 0x000ad400010e7983 */ /* 0x000f280000100800 */
[----:B------:R-:W4:Y:S04]  /*14950*/  LDL R9, [R1+0xad8] ;  /* 0x000ad80001097983 */ /* 0x000f280000100800 */
[----:B0-----:R-:W4:Y:S01]  /*14960*/  LDL R17, [R1+0xae0] ;  /* 0x000ae00001117983 */ /* 0x001f220000100800 */
[----:B------:R-:W-:Y:S01]  /*14970*/  PRMT R157, RZ, 0x7610, R157 ;  /* 0x00007610ff9d7816 */ /* 0x000fe2000000009d */
[----:B--2---:R-:W-:-:S05]  /*14980*/  @P0 IMAD.MOV.U32 R4, RZ, RZ, R11 ;  /* 0x000000ffff040224 */ /* 0x004fca00078e000b */
[----:B------:R5:W2:Y:S02]  /*14990*/  @P0 LDG.E.U16 R154, desc[UR60][R4.64] ;  /* 0x0000003c049a0981 */ /* 0x000aa4000c1e1500 */
[----:B-----5:R-:W-:Y:S02]  /*149a0*/  @P0 IMAD.MOV.U32 R5, RZ, RZ, R19 ;  /* 0x000000ffff050224 */ /* 0x020fe400078e0013 */
[----:B------:R-:W-:-:S05]  /*149b0*/  @P0 IMAD.MOV.U32 R4, RZ, RZ, R15 ;  /* 0x000000ffff040224 */ /* 0x000fca00078e000f */
[----:B------:R0:W5:Y:S04]  /*149c0*/  @P0 LDG.E.U16 R157, desc[UR60][R4.64] ;  /* 0x0000003c049d0981 */ /* 0x000168000c1e1500 */
[----:B---3--:R-:W-:Y:S04]  /*149d0*/  STL [R1+0x15bc], R158 ;  /* 0x0015bc9e01007387 */ /* 0x008fe80000100800 */
[----:B------:R-:W-:Y:S04]  /*149e0*/  STL [R1+0x15c0], R155 ;  /* 0x0015c09b01007387 */ /* 0x000fe80000100800 */
[----:B------:R-:W3:Y:S04]  /*149f0*/  LDL R21, [R1+0xacc] ;  /* 0x000acc0001157983 */ /* 0x000ee80000100800 */
[----:B------:R-:W3:Y:S01]  /*14a00*/  LDL R11, [R1+0xad0] ;  /* 0x000ad000010b7983 */ /* 0x000ee20000100800 */
[----:B------:R-:W-:-:S02]  /*14a10*/  ISETP.GT.AND P1, PT, R168, 0x4f, PT ;  /* 0x0000004fa800780c */ /* 0x000fc40003f24270 */
[----:B------:R-:W-:Y:S01]  /*14a20*/  PRMT R156, RZ, 0x7610, R156 ;  /* 0x00007610ff9c7816 */ /* 0x000fe2000000009c */
[----:B0-----:R-:W-:Y:S02]  /*14a30*/  @P0 IMAD.MOV.U32 R4, RZ, RZ, R18 ;  /* 0x000000ffff040224 */ /* 0x001fe400078e0012 */
[----:B------:R-:W-:Y:S01]  /*14a40*/  @P0 IMAD.MOV.U32 R5, RZ, RZ, R23 ;  /* 0x000000ffff050224 */ /* 0x000fe200078e0017 */
[----:B------:R-:W-:-:S04]  /*14a50*/  PRMT R159, RZ, 0x7610, R159 ;  /* 0x00007610ff9f7816 */ /* 0x000fc8000000009f */
[----:B------:R0:W3:Y:S03]  /*14a60*/  @P0 LDG.E.U16 R156, desc[UR60][R4.64] ;  /* 0x0000003c049c0981 */ /* 0x0000e6000c1e1500 */
[----:B0-----:R-:W-:Y:S01]  /*14a70*/  @P1 IMAD.MOV.U32 R5, RZ, RZ, R22 ;  /* 0x000000ffff051224 */ /* 0x001fe200078e0016 */
[----:B------:R-:W-:Y:S02]  /*14a80*/  PRMT R160, RZ, 0x7610, R160 ;  /* 0x00007610ffa07816 */ /* 0x000fe400000000a0 */
[----:B------:R-:W-:Y:S01]  /*14a90*/  PRMT R161, RZ, 0x7610, R161 ;  /* 0x00007610ffa17816 */ /* 0x000fe200000000a1 */
[----:B----4-:R-:W-:-:S05]  /*14aa0*/  @P1 IMAD.MOV.U32 R4, RZ, RZ, R17 ;  /* 0x000000ffff041224 */ /* 0x010fca00078e0011 */
[----:B------:R0:W4:Y:S02]  /*14ab0*/  @P1 LDG.E.U16 R159, desc[UR60][R4.64] ;  /* 0x0000003c049f1981 */ /* 0x000124000c1e1500 */
[----:B0-----:R-:W-:Y:S02]  /*14ac0*/  @P1 IMAD.MOV.U32 R4, RZ, RZ, R9 ;  /* 0x000000ffff041224 */ /* 0x001fe400078e0009 */
[----:B------:R-:W-:-:S05]  /*14ad0*/  @P1 IMAD.MOV.U32 R5, RZ, RZ, R14 ;  /* 0x000000ffff051224 */ /* 0x000fca00078e000e */
[----:B------:R3:W4:Y:S04]  /*14ae0*/  @P1 LDG.E.U16 R160, desc[UR60][R4.64] ;  /* 0x0000003c04a01981 */ /* 0x000728000c1e1500 */
[----:B--2---:R-:W-:Y:S04]  /*14af0*/  STL [R1+0x15c4], R154 ;  /* 0x0015c49a01007387 */ /* 0x004fe80000100800 */
[----:B------:R-:W2:Y:S04]  /*14b00*/  LDL R19, [R1+0xac4] ;  /* 0x000ac40001137983 */ /* 0x000ea80000100800 */
[----:B------:R-:W-:Y:S04]  /*14b10*/  STL [R1+0xc8], R92 ;  /* 0x0000c85c01007387 */ /* 0x000fe80000100800 */
[----:B------:R-:W2:Y:S04]  /*14b20*/  LDL R15, [R1+0xac8] ;  /* 0x000ac800010f7983 */ /* 0x000ea80000100800 */
[----:B-----5:R-:W-:Y:S04]  /*14b30*/  STL [R1+0x15c8], R157 ;  /* 0x0015c89d01007387 */ /* 0x020fe80000100800 */
[----:B------:R0:W-:Y:S04]  /*14b40*/  STL [R1+0xc4], R91 ;  /* 0x0000c45b01007387 */ /* 0x0001e80000100800 */
[----:B------:R-:W5:Y:S04]  /*14b50*/  LDL R18, [R1+0xac0] ;  /* 0x000ac00001127983 */ /* 0x000f680000100800 */
[----:B0-----:R-:W5:Y:S01]  /*14b60*/  LDL R91, [R1+0xabc] ;  /* 0x000abc00015b7983 */ /* 0x001f620000100800 */
[----:B---3--:R-:W-:-:S02]  /*14b70*/  @P1 IMAD.MOV.U32 R5, RZ, RZ, R21 ;  /* 0x000000ffff051224 */ /* 0x008fc400078e0015 */
[----:B------:R-:W-:-:S05]  /*14b80*/  @P1 IMAD.MOV.U32 R4, RZ, RZ, R11 ;  /* 0x000000ffff041224 */ /* 0x000fca00078e000b */
[----:B------:R2:W3:Y:S04]  /*14b90*/  @P1 LDG.E.U16 R161, desc[UR60][R4.64] ;  /* 0x0000003c04a11981 */ /* 0x0004e8000c1e1500 */
[----:B------:R-:W-:Y:S04]  /*14ba0*/  STL [R1+0x15cc], R156 ;  /* 0x0015cc9c01007387 */ /* 0x000fe80000100800 */
[----:B------:R-:W3:Y:S04]  /*14bb0*/  LDL R90, [R1+0xab4] ;  /* 0x000ab400015a7983 */ /* 0x000ee80000100800 */
[----:B------:R-:W3:Y:S01]  /*14bc0*/  LDL R17, [R1+0xab8] ;  /* 0x000ab80001117983 */ /* 0x000ee20000100800 */
[----:B------:R-:W-:-:S02]  /*14bd0*/  ISETP.GT.AND P0, PT, R168, 0x50, PT ;  /* 0x00000050a800780c */ /* 0x000fc40003f04270 */
[----:B------:R-:W-:Y:S01]  /*14be0*/  PRMT R2, RZ, 0x7610, R2 ;  /* 0x00007610ff027816 */ /* 0x000fe20000000002 */
[----:B----4-:R-:W-:Y:S04]  /*14bf0*/  STL [R1+0x15d0], R159 ;  /* 0x0015d09f01007387 */ /* 0x010fe80000100800 */
[----:B------:R-:W4:Y:S04]  /*14c00*/  LDL R89, [R1+0xaac] ;  /* 0x000aac0001597983 */ /* 0x000f280000100800 */
[----:B------:R-:W4:Y:S04]  /*14c10*/  LDL R14, [R1+0xab0] ;  /* 0x000ab000010e7983 */ /* 0x000f280000100800 */
[----:B------:R-:W4:Y:S04]  /*14c20*/  LDL R88, [R1+0xaa4] ;  /* 0x000aa40001587983 */ /* 0x000f280000100800 */
[----:B------:R-:W4:Y:S04]  /*14c30*/  LDL R9, [R1+0xaa8] ;  /* 0x000aa80001097983 */ /* 0x000f280000100800 */
[----:B------:R-:W-:Y:S04]  /*14c40*/  STL [R1+0x15d4], R160 ;  /* 0x0015d4a001007387 */ /* 0x000fe80000100800 */
[----:B------:R-:W4:Y:S04]  /*14c50*/  LDL R23, [R1+0xa9c] ;  /* 0x000a9c0001177983 */ /* 0x000f280000100800 */
[----:B------:R-:W4:Y:S01]  /*14c60*/  LDL R11, [R1+0xaa0] ;  /* 0x000aa000010b7983 */ /* 0x000f220000100800 */
[----:B------:R-:W-:Y:S01]  /*14c70*/  PRMT R7, RZ, 0x7610, R7 ;  /* 0x00007610ff077816 */ /* 0x000fe20000000007 */
[----:B--2---:R-:W-:-:S02]  /*14c80*/  @P1 IMAD.MOV.U32 R5, RZ, RZ, R19 ;  /* 0x000000ffff051224 */ /* 0x004fc400078e0013 */
[----:B------:R-:W-:-:S05]  /*14c90*/  @P1 IMAD.MOV.U32 R4, RZ, RZ, R15 ;  /* 0x000000ffff041224 */ /* 0x000fca00078e000f */
[----:B------:R5:W2:Y:S02]  /*14ca0*/  @P1 LDG.E.U16 R2, desc[UR60][R4.64] ;  /* 0x0000003c04021981 */ /* 0x000aa4000c1e1500 */
[----:B-----5:R-:W-:Y:S02]  /*14cb0*/  @P0 IMAD.MOV.U32 R4, RZ, RZ, R18 ;  /* 0x000000ffff040224 */ /* 0x020fe400078e0012 */
[----:B------:R-:W-:-:S05]  /*14cc0*/  @P0 IMAD.MOV.U32 R5, RZ, RZ, R91 ;  /* 0x000000ffff050224 */ /* 0x000fca00078e005b */
[----:B------:R0:W5:Y:S04]  /*14cd0*/  @P0 LDG.E.U16 R7, desc[UR60][R4.64] ;  /* 0x0000003c04070981 */ /* 0x000168000c1e1500 */
[----:B---3--:R-:W-:Y:S04]  /*14ce0*/  STL [R1+0x15d8], R161 ;  /* 0x0015d8a101007387 */ /* 0x008fe80000100800 */
[----:B------:R-:W3:Y:S04]  /*14cf0*/  LDL R22, [R1+0xa94] ;  /* 0x000a940001167983 */ /* 0x000ee80000100800 */
[----:B------:R-:W3:Y:S04]  /*14d00*/  LDL R21, [R1+0xa98] ;  /* 0x000a980001157983 */ /* 0x000ee80000100800 */
[----:B------:R-:W3:Y:S04]  /*14d10*/  LDL R19, [R1+0xa8c] ;  /* 0x000a8c0001137983 */ /* 0x000ee80000100800 */
[----:B------:R-:W3:Y:S01]  /*14d20*/  LDL R15, [R1+0xa90] ;  /* 0x000a9000010f7983 */ /* 0x000ee20000100800 */
[----:B------:R-:W-:Y:S01]  /*14d30*/  PRMT R16, RZ, 0x7610, R16 ;  /* 0x00007610ff107816 */ /* 0x000fe20000000010 */
[----:B0-----:R-:W-:-:S02]  /*14d40*/  @P0 IMAD.MOV.U32 R4, RZ, RZ, R17 ;  /* 0x000000ffff040224 */ /* 0x001fc400078e0011 */
[----:B------:R-:W-:Y:S01]  /*14d50*/  @P0 IMAD.MOV.U32 R5, RZ, RZ, R90 ;  /* 0x000000ffff050224 */ /* 0x000fe200078e005a */
[----:B------:R-:W-:Y:S02]  /*14d60*/  ISETP.GT.AND P1, PT, R168, 0x51, PT ;  /* 0x00000051a800780c */ /* 0x000fe40003f24270 */
[----:B------:R-:W-:Y:S02]  /*14d70*/  PRMT R13, RZ, 0x7610, R13 ;  /* 0x00007610ff0d7816 */ /* 0x000fe4000000000d */
[----:B------:R4:W3:Y:S01]  /*14d80*/  @P0 LDG.E.U16 R16, desc[UR60][R4.64] ;  /* 0x0000003c04100981 */ /* 0x0008e2000c1e1500 */
[----:B------:R-:W-:Y:S02]  /*14d90*/  PRMT R8, RZ, 0x7610, R8 ;  /* 0x00007610ff087816 */ /* 0x000fe40000000008 */
[----:B------:R-:W-:Y:S02]  /*14da0*/  PRMT R10, RZ, 0x7610, R10 ;  /* 0x00007610ff0a7816 */ /* 0x000fe4000000000a */
[----:B------:R-:W-:-:S02]  /*14db0*/  PRMT R20, RZ, 0x7610, R20 ;  /* 0x00007610ff147816 */ /* 0x000fc40000000014 */
[----:B------:R-:W-:Y:S01]  /*14dc0*/  PRMT R12, RZ, 0x7610, R12 ;  /* 0x00007610ff0c7816 */ /* 0x000fe2000000000c */
[----:B----4-:R-:W-:Y:S02]  /*14dd0*/  @P0 IMAD.MOV.U32 R5, RZ, RZ, R89 ;  /* 0x000000ffff050224 */ /* 0x010fe400078e0059 */
[----:B------:R-:W-:-:S05]  /*14de0*/  @P0 IMAD.MOV.U32 R4, RZ, RZ, R14 ;  /* 0x000000ffff040224 */ /* 0x000fca00078e000e */
[----:B------:R0:W4:Y:S02]  /*14df0*/  @P0 LDG.E.U16 R13, desc[UR60][R4.64] ;  /* 0x0000003c040d0981 */ /* 0x000124000c1e1500 */
[----:B0-----:R-:W-:Y:S02]  /*14e00*/  @P0 IMAD.MOV.U32 R4, RZ, RZ, R9 ;  /* 0x000000ffff040224 */ /* 0x001fe400078e0009 */
[----:B------:R-:W-:-:S05]  /*14e10*/  @P0 IMAD.MOV.U32 R5, RZ, RZ, R88 ;  /* 0x000000ffff050224 */ /* 0x000fca00078e0058 */
[----:B------:R0:W4:Y:S02]  /*14e20*/  @P0 LDG.E.U16 R8, desc[UR60][R4.64] ;  /* 0x0000003c04080981 */ /* 0x000124000c1e1500 */
[----:B0-----:R-:W-:Y:S02]  /*14e30*/  @P1 IMAD.MOV.U32 R4, RZ, RZ, R11 ;  /* 0x000000ffff041224 */ /* 0x001fe400078e000b */
[----:B------:R-:W-:-:S05]  /*14e40*/  @P1 IMAD.MOV.U32 R5, RZ, RZ, R23 ;  /* 0x000000ffff051224 */ /* 0x000fca00078e0017 */
[----:B------:R3:W4:Y:S04]  /*14e50*/  @P1 LDG.E.U16 R10, desc[UR60][R4.64] ;  /* 0x0000003c040a1981 */ /* 0x000728000c1e1500 */
[----:B--2---:R-:W-:Y:S04]  /*14e60*/  STL [R1+0x15dc], R2 ;  /* 0x0015dc0201007387 */ /* 0x004fe80000100800 */
[----:B------:R-:W2:Y:S04]  /*14e70*/  LDL R18, [R1+0xa84] ;  /* 0x000a840001127983 */ /* 0x000ea80000100800 */
[----:B-----5:R0:W-:Y:S04]  /*14e80*/  STL [R1+0x1c], R7 ;  /* 0x00001c0701007387 */ /* 0x0201e80000100800 */
[----:B------:R-:W5:Y:S04]  /*14e90*/  LDL R17, [R1+0xa7c] ;  /* 0x000a7c0001117983 */ /* 0x000f680000100800 */
[----:B0-----:R-:W5:Y:S01]  /*14ea0*/  LDL R7, [R1+0xa88] ;  /* 0x000a880001077983 */ /* 0x001f620000100800 */
[----:B---3--:R-:W-:-:S02]  /*14eb0*/  @P1 IMAD.MOV.U32 R5, RZ, RZ, R22 ;  /* 0x000000ffff051224 */ /* 0x008fc400078e0016 */
[----:B------:R-:W-:-:S05]  /*14ec0*/  @P1 IMAD.MOV.U32 R4, RZ, RZ, R21 ;  /* 0x000000ffff041224 */ /* 0x000fca00078e0015 */
[----:B------:R0:W3:Y:S02]  /*14ed0*/  @P1 LDG.E.U16 R20, desc[UR60][R4.64] ;  /* 0x0000003c04141981 */ /* 0x0000e4000c1e1500 */
[----:B0-----:R-:W-:Y:S02]  /*14ee0*/  @P1 IMAD.MOV.U32 R4, RZ, RZ, R15 ;  /* 0x000000ffff041224 */ /* 0x001fe400078e000f */
[----:B------:R-:W-:-:S05]  /*14ef0*/  @P1 IMAD.MOV.U32 R5, RZ, RZ, R19 ;  /* 0x000000ffff051224 */ /* 0x000fca00078e0013 */
[----:B------:R2:W3:Y:S04]  /*14f00*/  @P1 LDG.E.U16 R12, desc[UR60][R4.64] ;  /* 0x0000003c040c1981 */ /* 0x0004e8000c1e1500 */
[----:B------:R0:W-:Y:S04]  /*14f10*/  STL [R1+0x18], R16 ;  /* 0x0000181001007387 */ /* 0x0001e80000100800 */
[----:B------:R-:W3:Y:S04]  /*14f20*/  LDL R14, [R1+0xa74] ;  /* 0x000a7400010e7983 */ /* 0x000ee80000100800 */
[----:B0-----:R-:W3:Y:S04]  /*14f30*/  LDL R16, [R1+0xa80] ;  /* 0x000a800001107983 */ /* 0x001ee80000100800 */
[----:B----4-:R0:W-:Y:S04]  /*14f40*/  STL [R1+0x14], R13 ;  /* 0x0000140d01007387 */ /* 0x0101e80000100800 */
[----:B------:R-:W4:Y:S04]  /*14f50*/  LDL R9, [R1+0xa6c] ;  /* 0x000a6c0001097983 */ /* 0x000f280000100800 */
[----:B0-----:R-:W4:Y:S04]  /*14f60*/  LDL R13, [R1+0xa78] ;  /* 0x000a7800010d7983 */ /* 0x001f280000100800 */
[----:B------:R0:W-:Y:S04]  /*14f70*/  STL [R1+0x10], R8 ;  /* 0x0000100801007387 */ /* 0x0001e80000100800 */
[----:B------:R-:W4:Y:S04]  /*14f80*/  LDL R11, [R1+0xa64] ;  /* 0x000a6400010b7983 */ /* 0x000f280000100800 */
[----:B0-----:R-:W4:Y:S04]  /*14f90*/  LDL R8, [R1+0xa70] ;  /* 0x000a700001087983 */ /* 0x001f280000100800 */
[----:B------:R0:W-:Y:S04]  /*14fa0*/  STL [R1+0xc], R10 ;  /* 0x00000c0a01007387 */ /* 0x0001e80000100800 */
[----:B------:R-:W4:Y:S04]  /*14fb0*/  LDL R15, [R1+0xa5c] ;  /* 0x000a5c00010f7983 */ /* 0x000f280000100800 */
[----:B0-----:R-:W4:Y:S01]  /*14fc0*/  LDL R10, [R1+0xa68] ;  /* 0x000a6800010a7983 */ /* 0x001f220000100800 */
[----:B------:R-:W-:Y:S01]  /*14fd0*/  PRMT R6, RZ, 0x7610, R6 ;  /* 0x00007610ff067816 */ /* 0x000fe20000000006 */
[----:B--2---:R-:W-:-:S02]  /*14fe0*/  @P1 IMAD.MOV.U32 R5, RZ, RZ, R18 ;  /* 0x000000ffff051224 */ /* 0x004fc400078e0012 */
[----:B-----5:R-:W-:-:S05]  /*14ff0*/  @P1 IMAD.MOV.U32 R4, RZ, RZ, R7 ;  /* 0x000000ffff041224 */ /* 0x020fca00078e0007 */
[----:B------:R0:W2:Y:S04]  /*15000*/  @P1 LDG.E.U16 R6, desc[UR60][R4.64] ;  /* 0x0000003c04061981 */ /* 0x0000a8000c1e1500 */
[----:B---3--:R1:W-:Y:S01]  /*15010*/  STL [R1+0x4], R12 ;  /* 0x0000040c01007387 */ /* 0x0083e20000100800 */
[----:B------:R-:W-:Y:S02]  /*15020*/  ISETP.GT.AND P0, PT, R168, 0x52, PT ;  /* 0x00000052a800780c */ /* 0x000fe40003f04270 */
[----:B------:R-:W-:Y:S02]  /*15030*/  PRMT R2, RZ, 0x7610, R2 ;  /* 0x00007610ff027816 */ /* 0x000fe40000000002 */
[----:B------:R-:W-:Y:S02]  /*15040*/  PRMT R161, RZ, 0x7610, R161 ;  /* 0x00007610ffa17816 */ /* 0x000fe400000000a1 */
[----:B------:R-:W-:-:S02]  /*15050*/  PRMT R160, RZ, 0x7610, R160 ;  /* 0x00007610ffa07816 */ /* 0x000fc400000000a0 */
[----:B------:R-:W-:Y:S02]  /*15060*/  ISETP.GT.AND P1, PT, R168, 0x53, PT ;  /* 0x00000053a800780c */ /* 0x000fe40003f24270 */
[----:B------:R-:W-:Y:S02]  /*15070*/  PRMT R159, RZ, 0x7610, R159 ;  /* 0x00007610ff9f7816 */ /* 0x000fe4000000009f */
[----:B------:R-:W-:Y:S01]  /*15080*/  PRMT R156, RZ, 0x7610, R156 ;  /* 0x00007610ff9c7816 */ /* 0x000fe2000000009c */
[----:B------:R-:W3:Y:S04]  /*15090*/  LDL R7, [R1+0xa54] ;  /* 0x000a540001077983 */ /* 0x000ee80000100800 */
[----:B-1----:R-:W5:Y:S01]  /*150a0*/  LDL R12, [R1+0xa60] ;  /* 0x000a6000010c7983 */ /* 0x002f620000100800 */
[----:B0-----:R-:W-:-:S02]  /*150b0*/  @P0 IMAD.MOV.U32 R4, RZ, RZ, R16 ;  /* 0x000000ffff040224 */ /* 0x001fc400078e0010 */
[----:B------:R-:W-:-:S05]  /*150c0*/  @P0 IMAD.MOV.U32 R5, RZ, RZ, R17 ;  /* 0x000000ffff050224 */ /* 0x000fca00078e0011 */
[----:B------:R0:W3:Y:S02]  /*150d0*/  @P0 LDG.E.U16 R2, desc[UR60][R4.64] ;  /* 0x0000003c04020981 */ /* 0x0000e4000c1e1500 */
[----:B0-----:R-:W-:Y:S02]  /*150e0*/  @P0 IMAD.MOV.U32 R5, RZ, RZ, R14 ;  /* 0x000000ffff050224 */ /* 0x001fe400078e000e */
[----:B----4-:R-:W-:-:S05]  /*150f0*/  @P0 IMAD.MOV.U32 R4, RZ, RZ, R13 ;  /* 0x000000ffff040224 */ /* 0x010fca00078e000d */
[----:B------:R0:W4:Y:S02]  /*15100*/  @P0 LDG.E.U16 R161, desc[UR60][R4.64] ;  /* 0x0000003c04a10981 */ /* 0x000124000c1e1500 */
[----:B0-----:R-:W-:Y:S02]  /*15110*/  @P0 IMAD.MOV.U32 R5, RZ, RZ, R9 ;  /* 0x000000ffff050224 */ /* 0x001fe400078e0009 */
[----:B------:R-:W-:-:S05]  /*15120*/  @P0 IMAD.MOV.U32 R4, RZ, RZ, R8 ;  /* 0x000000ffff040224 */ /* 0x000fca00078e0008 */
[----:B------:R0:W4:Y:S02]  /*15130*/  @P0 LDG.E.U16 R160, desc[UR60][R4.64] ;  /* 0x0000003c04a00981 */ /* 0x000124000c1e1500 */
[----:B0-----:R-:W-:Y:S02]  /*15140*/  @P0 IMAD.MOV.U32 R5, RZ, RZ, R11 ;  /* 0x000000ffff050224 */ /* 0x001fe400078e000b */
[----:B------:R-:W-:-:S05]  /*15150*/  @P0 IMAD.MOV.U32 R4, RZ, RZ, R10 ;  /* 0x000000ffff040224 */ /* 0x000fca00078e000a */
[----:B------:R0:W4:Y:S02]  /*15160*/  @P0 LDG.E.U16 R159, desc[UR60][R4.64] ;  /* 0x0000003c049f0981 */ /* 0x000124000c1e1500 */
[----:B0-----:R-:W-:Y:S02]  /*15170*/  @P1 IMAD.MOV.U32 R5, RZ, RZ, R15 ;  /* 0x000000ffff051224 */ /* 0x001fe400078e000f */
[----:B--2---:R0:W-:Y:S04]  /*15180*/  STL [R1], R6 ;  /* 0x0000000601007387 */ /* 0x0041e80000100800 */
[----:B0-----:R-:W2:Y:S01]  /*15190*/  LDL R6, [R1+0xa58] ;  /* 0x000a580001067983 */ /* 0x001ea20000100800 */
[----:B-----5:R-:W-:-:S05]  /*151a0*/  @P1 IMAD.MOV.U32 R4, RZ, RZ, R12 ;  /* 0x000000ffff041224 */ /* 0x020fca00078e000c */
[----:B------:R0:W5:Y:S04]  /*151b0*/  @P1 LDG.E.U16 R156, desc[UR60][R4.64] ;  /* 0x0000003c049c1981 */ /* 0x000168000c1e1500 */
[----:B---3--:R1:W-:Y:S04]  /*151c0*/  STL [R1+0x15e0], R2 ;  /* 0x0015e00201007387 */ /* 0x0083e80000100800 */
[----:B------:R-:W3:Y:S04]  /*151d0*/  LDL R14, [R1+0xa4c] ;  /* 0x000a4c00010e7983 */ /* 0x000ee80000100800 */
[----:B------:R-:W3:Y:S04]  /*151e0*/  LDL R13, [R1+0xa50] ;  /* 0x000a5000010d7983 */ /* 0x000ee80000100800 */
[----:B----4-:R-:W-:Y:S04]  /*151f0*/  STL [R1+0x15e4], R161 ;  /* 0x0015e4a101007387 */ /* 0x010fe80000100800 */
[----:B------:R-:W4:Y:S04]  /*15200*/  LDL R9, [R1+0xa44] ;  /* 0x000a440001097983 */ /* 0x000f280000100800 */
[----:B------:R-:W4:Y:S04]  /*15210*/  LDL R8, [R1+0xa48] ;  /* 0x000a480001087983 */ /* 0x000f280000100800 */
[----:B------:R-:W-:Y:S04]  /*15220*/  STL [R1+0x15e8], R160 ;  /* 0x0015e8a001007387 */ /* 0x000fe80000100800 */
[----:B------:R4:W-:Y:S04]  /*15230*/  STL [R1+0x8], R20 ;  /* 0x0000081401007387 */ /* 0x0009e80000100800 */
[----:B------:R-:W4:Y:S04]  /*15240*/  LDL R11, [R1+0xa3c] ;  /* 0x000a3c00010b7983 */ /* 0x000f280000100800 */
[----:B------:R-:W4:Y:S04]  /*15250*/  LDL R10, [R1+0xa40] ;  /* 0x000a4000010a7983 */ /* 0x000f280000100800 */
[----:B------:R-:W-:Y:S04]  /*15260*/  STL [R1+0x15ec], R159 ;  /* 0x0015ec9f01007387 */ /* 0x000fe80000100800 */
[----:B------:R-:W4:Y:S04]  /*15270*/  LDL R12, [R1+0xa34] ;  /* 0x000a3400010c7983 */ /* 0x000f280000100800 */
[----:B-1----:R-:W4:Y:S01]  /*15280*/  LDL R2, [R1+0xa38] ;  /* 0x000a380001027983 */ /* 0x002f220000100800 */
[----:B------:R-:W-:Y:S01]  /*15290*/  PRMT R157, RZ, 0x7610, R157 ;  /* 0x00007610ff9d7816 */ /* 0x000fe2000000009d */
[----:B0-----:R-:W-:-:S02]  /*152a0*/  @P1 IMAD.MOV.U32 R5, RZ, RZ, R7 ;  /* 0x000000ffff051224 */ /* 0x001fc400078e0007 */
[----:B--2---:R-:W-:-:S05]  /*152b0*/  @P1 IMAD.MOV.U32 R4, RZ, RZ, R6 ;  /* 0x000000ffff041224 */ /* 0x004fca00078e0006 */
[----:B------:R3:W2:Y:S04]  /*152c0*/  @P1 LDG.E.U16 R157, desc[UR60][R4.64] ;  /* 0x0000003c049d1981 */ /* 0x0006a8000c1e1500 */
[----:B-----5:R0:W-:Y:S04]  /*152d0*/  STL [R1+0x15f0], R156 ;  /* 0x0015f09c01007387 */ /* 0x0201e80000100800 */
[----:B------:R-:W5:Y:S04]  /*152e0*/  LDL R16, [R1+0xa2c] ;  /* 0x000a2c0001107983 */ /* 0x000f680000100800 */
[----:B------:R-:W5:Y:S01]  /*152f0*/  LDL R15, [R1+0xa30] ;  /* 0x000a3000010f7983 */ /* 0x000f620000100800 */
[----:B------:R-:W-:-:S02]  /*15300*/  ISETP.GT.AND P0, PT, R168, 0x54, PT ;  /* 0x00000054a800780c */ /* 0x000fc40003f04270 */
[----:B------:R-:W-:Y:S02]  /*15310*/  PRMT R154, RZ, 0x7610, R154 ;  /* 0x00007610ff9a7816 */ /* 0x000fe4000000009a */
[----:B------:R-:W-:Y:S02]  /*15320*/  PRMT R155, RZ, 0x7610, R155 ;  /* 0x00007610ff9b7816 */ /* 0x000fe4000000009b */
[----:B------:R-:W-:Y:S01]  /*15330*/  PRMT R158, RZ, 0x7610, R158 ;  /* 0x00007610ff9e7816 */ /* 0x000fe2000000009e */
[----:B---3--:R-:W-:Y:S02]  /*15340*/  @P1 IMAD.MOV.U32 R5, RZ, RZ, R14 ;  /* 0x000000ffff051224 */ /* 0x008fe400078e000e */
[----:B------:R-:W-:Y:S01]  /*15350*/  @P1 IMAD.MOV.U32 R4, RZ, RZ, R13 ;  /* 0x000000ffff041224 */ /* 0x000fe200078e000d */
[----:B------:R-:W-:Y:S02]  /*15360*/  PRMT R249, RZ, 0x7610, R249 ;  /* 0x00007610fff97816 */ /* 0x000fe400000000f9 */
[----:B------:R-:W-:Y:S01]  /*15370*/  PRMT R247, RZ, 0x7610, R247 ;  /* 0x00007610fff77816 */ /* 0x000fe200000000f7 */
[----:B------:R-:W3:Y:S04]  /*15380*/  LDL R7, [R1+0xa24] ;  /* 0x000a240001077983 */ /* 0x000ee80000100800 */
[----:B------:R4:W3:Y:S04]  /*15390*/  @P1 LDG.E.U16 R154, desc[UR60][R4.64] ;  /* 0x0000003c049a1981 */ /* 0x0008e8000c1e1500 */
[----:B------:R-:W3:Y:S01]  /*153a0*/  LDL R6, [R1+0xa28] ;  /* 0x000a280001067983 */ /* 0x000ee20000100800 */
[----:B----4-:R-:W-:-:S02]  /*153b0*/  @P1 IMAD.MOV.U32 R5, RZ, RZ, R9 ;  /* 0x000000ffff051224 */ /* 0x010fc400078e0009 */
[----:B------:R-:W-:-:S05]  /*153c0*/  @P1 IMAD.MOV.U32 R4, RZ, RZ, R8 ;  /* 0x000000ffff041224 */ /* 0x000fca00078e0008 */
[----:B------:R1:W4:Y:S02]  /*153d0*/  @P1 LDG.E.U16 R155, desc[UR60][R4.64] ;  /* 0x0000003c049b1981 */ /* 0x000324000c1e1500 */
[----:B-1----:R-:W-:Y:S02]  /*153e0*/  @P0 IMAD.MOV.U32 R5, RZ, RZ, R11 ;  /* 0x000000ffff050224 */ /* 0x002fe400078e000b */
[----:B------:R-:W-:-:S05]  /*153f0*/  @P0 IMAD.MOV.U32 R4, RZ, RZ, R10 ;  /* 0x000000ffff040224 */ /* 0x000fca00078e000a */
[----:B------:R1:W4:Y:S02]  /*15400*/  @P0 LDG.E.U16 R158, desc[UR60][R4.64] ;  /* 0x0000003c049e0981 */ /* 0x000324000c1e1500 */
[----:B-1----:R-:W-:Y:S02]  /*15410*/  @P0 IMAD.MOV.U32 R4, RZ, RZ, R2 ;  /* 0x000000ffff040224 */ /* 0x002fe400078e0002 */
[----:B------:R-:W-:-:S05]  /*15420*/  @P0 IMAD.MOV.U32 R5, RZ, RZ, R12 ;  /* 0x000000ffff050224 */ /* 0x000fca00078e000c */
[----:B------:R5:W4:Y:S04]  /*15430*/  @P0 LDG.E.U16 R249, desc[UR60][R4.64] ;  /* 0x0000003c04f90981 */ /* 0x000b28000c1e1500 */
[----:B--2---:R-:W-:Y:S04]  /*15440*/  STL [R1+0x15f4], R157 ;  /* 0x0015f49d01007387 */ /* 0x004fe80000100800 */
[----:B------:R-:W2:Y:S04]  /*15450*/  LDL R14, [R1+0xa1c] ;  /* 0x000a1c00010e7983 */ /* 0x000ea80000100800 */
[----:B------:R-:W2:Y:S01]  /*15460*/  LDL R13, [R1+0xa20] ;  /* 0x000a2000010d7983 */ /* 0x000ea20000100800 */
[----:B-----5:R-:W-:-:S02]  /*15470*/  @P0 IMAD.MOV.U32 R5, RZ, RZ, R16 ;  /* 0x000000ffff050224 */ /* 0x020fc400078e0010 */
[----:B------:R-:W-:-:S05]  /*15480*/  @P0 IMAD.MOV.U32 R4, RZ, RZ, R15 ;  /* 0x000000ffff040224 */ /* 0x000fca00078e000f */
[----:B------:R1:W5:Y:S04]  /*15490*/  @P0 LDG.E.U16 R247, desc[UR60][R4.64] ;  /* 0x0000003c04f70981 */ /* 0x000368000c1e1500 */
[----:B---3--:R-:W-:Y:S04]  /*154a0*/  STL [R1+0x15f8], R154 ;  /* 0x0015f89a01007387 */ /* 0x008fe80000100800 */
[----:B------:R-:W3:Y:S04]  /*154b0*/  LDL R9, [R1+0xa14] ;  /* 0x000a140001097983 */ /* 0x000ee80000100800 */
[----:B------:R-:W3:Y:S01]  /*154c0*/  LDL R8, [R1+0xa18] ;  /* 0x000a180001087983 */ /* 0x000ee20000100800 */
[----:B------:R-:W-:Y:S01]  /*154d0*/  PRMT R245, RZ, 0x7610, R245 ;  /* 0x00007610fff57816 */ /* 0x000fe200000000f5 */
[----:B-1----:R-:W-:-:S02]  /*154e0*/  @P0 IMAD.MOV.U32 R4, RZ, RZ, R6 ;  /* 0x000000ffff040224 */ /* 0x002fc400078e0006 */
[----:B------:R-:W-:Y:S01]  /*154f0*/  @P0 IMAD.MOV.U32 R5, RZ, RZ, R7 ;  /* 0x000000ffff050224 */ /* 0x000fe200078e0007 */
[----:B------:R-:W-:-:S04]  /*15500*/  ISETP.GT.AND P1, PT, R168, 0x55, PT ;  /* 0x00000055a800780c */ /* 0x000fc80003f24270 */
[----:B------:R2:W3:Y:S04]  /*15510*/  @P0 LDG.E.U16 R245, desc[UR60][R4.64] ;  /* 0x0000003c04f50981 */ /* 0x0004e8000c1e1500 */
[----:B----4-:R1:W-:Y:S04]  /*15520*/  STL [R1+0x15fc], R155 ;  /* 0x0015fc9b01007387 */ /* 0x0103e80000100800 */
[----:B------:R-:W4:Y:S04]  /*15530*/  LDL R11, [R1+0xa0c] ;  /* 0x000a0c00010b7983 */ /* 0x000f280000100800 */
[----:B------:R-:W4:Y:S04]  /*15540*/  LDL R10, [R1+0xa10] ;  /* 0x000a1000010a7983 */ /* 0x000f280000100800 */
[----:B------:R1:W-:Y:S04]  /*15550*/  STL [R1+0x1600], R158 ;  /* 0x0016009e01007387 */ /* 0x0003e80000100800 */
[----:B------:R-:W4:Y:S04]  /*15560*/  LDL R12, [R1+0xa04] ;  /* 0x000a0400010c7983 */ /* 0x000f280000100800 */
[----:B------:R-:W4:Y:S04]  /*15570*/  LDL R2, [R1+0xa08] ;  /* 0x000a080001027983 */ /* 0x000f280000100800 */
[----:B------:R-:W-:Y:S01]  /*15580*/  STL [R1+0x1604], R249 ;  /* 0x001604f901007387 */ /* 0x000fe20000100800 */
[----:B------:R-:W-:Y:S01]  /*15590*/  PRMT R243, RZ, 0x7610, R243 ;  /* 0x00007610fff37816 */ /* 0x000fe200000000f3 */
[----:B--2---:R-:W-:-:S02]  /*155a0*/  @P1 IMAD.MOV.U32 R5, RZ, RZ, R14 ;  /* 0x000000ffff051224 */ /* 0x004fc400078e000e */
[----:B------:R-:W-:-:S05]  /*155b0*/  @P1 IMAD.MOV.U32 R4, RZ, RZ, R13 ;  /* 0x000000ffff041224 */ /* 0x000fca00078e000d */
[----:B------:R3:W2:Y:S04]  /*155c0*/  @P1 LDG.E.U16 R243, desc[UR60][R4.64] ;  /* 0x0000003c04f31981 */ /* 0x0006a8000c1e1500 */
[----:B-----5:R-:W-:Y:S04]  /*155d0*/  STL [R1+0x1608], R247 ;  /* 0x001608f701007387 */ /* 0x020fe80000100800 */
[----:B------:R-:W5:Y:S04]  /*155e0*/  LDL R7, [R1+0x9fc] ;  /* 0x0009fc0001077983 */ /* 0x000f680000100800 */
[----:B------:R-:W5:Y:S01]  /*155f0*/  LDL R6, [R1+0xa00] ;  /* 0x000a000001067983 */ /* 0x000f620000100800 */
[----:B------:R-:W-:Y:S01]  /*15600*/  PRMT R242, RZ, 0x7610, R242 ;  /* 0x00007610fff27816 */ /* 0x000fe200000000f2 */
[----:B---3--:R-:W-:-:S02]  /*15610*/  @P1 IMAD.MOV.U32 R5, RZ, RZ, R9 ;  /* 0x000000ffff051224 */ /* 0x008fc400078e0009 */
[----:B------:R-:W-:Y:S01]  /*15620*/  @P1 IMAD.MOV.U32 R4, RZ, RZ, R8 ;  /* 0x000000ffff041224 */ /* 0x000fe200078e0008 */
[----:B------:R-:W-:-:S04]  /*15630*/  PRMT R241, RZ, 0x7610, R241 ;  /* 0x00007610fff17816 */ /* 0x000fc800000000f1 */
[----:B------:R4:W3:Y:S01]  /*15640*/  @P1 LDG.E.U16 R242, desc[UR60][R4.64] ;  /* 0x0000003c04f21981 */ /* 0x0008e2000c1e1500 */
[----:B------:R-:W-:Y:S02]  /*15650*/  ISETP.GT.AND P0, PT, R168, 0x56, PT ;  /* 0x00000056a800780c */ /* 0x000fe40003f04270 */
[----:B------:R-:W-:Y:S02]  /*15660*/  PRMT R239, RZ, 0x7610, R239 ;  /* 0x00007610ffef7816 */ /* 0x000fe400000000ef */
[----:B------:R-:W-:Y:S01]  /*15670*/  PRMT R237, RZ, 0x7610, R237 ;  /* 0x00007610ffed7816 */ /* 0x000fe200000000ed */
[----:B----4-:R-:W-:Y:S02]  /*15680*/  @P1 IMAD.MOV.U32 R5, RZ, RZ, R11 ;  /* 0x000000ffff051224 */ /* 0x010fe400078e000b */
[----:B------:R-:W-:-:S05]  /*15690*/  @P1 IMAD.MOV.U32 R4, RZ, RZ, R10 ;  /* 0x000000ffff041224 */ /* 0x000fca00078e000a */
[----:B------:R4:W3:Y:S04]  /*156a0*/  @P1 LDG.E.U16 R241, desc[UR60][R4.64] ;  /* 0x0000003c04f11981 */ /* 0x0008e8000c1e1500 */
[----:B------:R-:W-:Y:S04]  /*156b0*/  STL [R1+0x160c], R245 ;  /* 0x00160cf501007387 */ /* 0x000fe80000100800 */
[----:B------:R-:W3:Y:S04]  /*156c0*/  LDL R14, [R1+0x9f4] ;  /* 0x0009f400010e7983 */ /* 0x000ee80000100800 */
[----:B------:R-:W3:Y:S01]  /*156d0*/  LDL R13, [R1+0x9f8] ;  /* 0x0009f800010d7983 */ /* 0x000ee20000100800 */
[----:B----4-:R-:W-:-:S02]  /*156e0*/  @P1 IMAD.MOV.U32 R5, RZ, RZ, R12 ;  /* 0x000000ffff051224 */ /* 0x010fc400078e000c */
[----:B------:R-:W-:-:S05]  /*156f0*/  @P1 IMAD.MOV.U32 R4, RZ, RZ, R2 ;  /* 0x000000ffff041224 */ /* 0x000fca00078e0002 */
[----:B------:R5:W4:Y:S04]  /*15700*/  @P1 LDG.E.U16 R239, desc[UR60][R4.64] ;  /* 0x0000003c04ef1981 */ /* 0x000b28000c1e1500 */
[----:B--2---:R-:W-:Y:S04]  /*15710*/  STL [R1+0x1610], R243 ;  /* 0x001610f301007387 */ /* 0x004fe80000100800 */
[----:B------:R-:W2:Y:S04]  /*15720*/  LDL R9, [R1+0x9ec] ;  /* 0x0009ec0001097983 */ /* 0x000ea80000100800 */
[----:B------:R-:W2:Y:S01]  /*15730*/  LDL R8, [R1+0x9f0] ;  /* 0x0009f00001087983 */ /* 0x000ea20000100800 */
[----:B-----5:R-:W-:-:S02]  /*15740*/  @P0 IMAD.MOV.U32 R5, RZ, RZ, R7 ;  /* 0x000000ffff050224 */ /* 0x020fc400078e0007 */
[----:B------:R-:W-:-:S05]  /*15750*/  @P0 IMAD.MOV.U32 R4, RZ, RZ, R6 ;  /* 0x000000ffff040224 */ /* 0x000fca00078e0006 */
[----:B------:R5:W2:Y:S04]  /*15760*/  @P0 LDG.E.U16 R237, desc[UR60][R4.64] ;  /* 0x0000003c04ed0981 */ /* 0x000aa8000c1e1500 */
[----:B---3--:R-:W-:Y:S04]  /*15770*/  STL [R1+0x1614], R242 ;  /* 0x001614f201007387 */ /* 0x008fe80000100800 */
[----:B------:R-:W3:Y:S04]  /*15780*/  LDL R11, [R1+0x9e4] ;  /* 0x0009e400010b7983 */ /* 0x000ee80000100800 */
[----:B------:R-:W3:Y:S01]  /*15790*/  LDL R10, [R1+0x9e8] ;  /* 0x0009e800010a7983 */ /* 0x000ee20000100800 */
[----:B------:R-:W-:-:S03]  /*157a0*/  PRMT R235, RZ, 0x7610, R235 ;  /* 0x00007610ffeb7816 */ /* 0x000fc600000000eb */
[----:B------:R-:W-:Y:S04]  /*157b0*/  STL [R1+0x1618], R241 ;  /* 0x001618f101007387 */ /* 0x000fe80000100800 */
[----:B------:R-:W3:Y:S04]  /*157c0*/  LDL R16, [R1+0x9dc] ;  /* 0x0009dc0001107983 */ /* 0x000ee80000100800 */
[----:B------:R-:W3:Y:S04]  /*157d0*/  LDL R15, [R1+0x9e0] ;  /* 0x0009e000010f7983 */ /* 0x000ee80000100800 */
[----:B------:R-:W3:Y:S04]  /*157e0*/  LDL R12, [R1+0x9d4] ;  /* 0x0009d400010c7983 */ /* 0x000ee80000100800 */
[----:B------:R-:W3:Y:S01]  /*157f0*/  LDL R2, [R1+0x9d8] ;  /* 0x0009d80001027983 */ /* 0x000ee20000100800 */
[----:B-----5:R-:W-:-:S02]  /*15800*/  @P0 IMAD.MOV.U32 R4, RZ, RZ, R13 ;  /* 0x000000ffff040224 */ /* 0x020fc400078e000d */
[----:B------:R-:W-:-:S05]  /*15810*/  @P0 IMAD.MOV.U32 R5, RZ, RZ, R14 ;  /* 0x000000ffff050224 */ /* 0x000fca00078e000e */
[----:B------:R2:W5:Y:S04]  /*15820*/  @P0 LDG.E.U16 R235, desc[UR60][R4.64] ;  /* 0x0000003c04eb0981 */ /* 0x000568000c1e1500 */
[----:B----4-:R-:W-:Y:S04]  /*15830*/  STL [R1+0x161c], R239 ;  /* 0x00161cef01007387 */ /* 0x010fe80000100800 */
[----:B------:R-:W4:Y:S04]  /*15840*/  LDL R7, [R1+0x9cc] ;  /* 0x0009cc0001077983 */ /* 0x000f280000100800 */
[----:B------:R-:W5:Y:S01]  /*15850*/  LDL R6, [R1+0x9d0] ;  /* 0x0009d00001067983 */ /* 0x000f620000100800 */
[----:B------:R-:W-:Y:S01]  /*15860*/  PRMT R233, RZ, 0x7610, R233 ;  /* 0x00007610ffe97816 */ /* 0x000fe200000000e9 */
[----:B--2---:R-:W-:-:S02]  /*15870*/  @P0 IMAD.MOV.U32 R5, RZ, RZ, R9 ;  /* 0x000000ffff050224 */ /* 0x004fc400078e0009 */
[----:B------:R-:W-:-:S05]  /*15880*/  @P0 IMAD.MOV.U32 R4, RZ, RZ, R8 ;  /* 0x000000ffff040224 */ /* 0x000fca00078e0008 */
[----:B------:R3:W2:Y:S04]  /*15890*/  @P0 LDG.E.U16 R233, desc[UR60][R4.64] ;  /* 0x0000003c04e90981 */ /* 0x0006a8000c1e1500 */
[----:B------:R-:W-:Y:S04]  /*158a0*/  STL [R1+0x1620], R237 ;  /* 0x001620ed01007387 */ /* 0x000fe80000100800 */
[----:B------:R-:W2:Y:S04]  /*158b0*/  LDL R14, [R1+0x9c4] ;  /* 0x0009c400010e7983 */ /* 0x000ea80000100800 */
[----:B------:R-:W2:Y:S01]  /*158c0*/  LDL R13, [R1+0x9c8] ;  /* 0x0009c800010d7983 */ /* 0x000ea20000100800 */
[----:B------:R-:W-:-:S02]  /*158d0*/  ISETP.GT.AND P1, PT, R168, 0x57, PT ;  /* 0x00000057a800780c */ /* 0x000fc40003f24270 */
[----:B------:R-:W-:Y:S01]  /*158e0*/  PRMT R231, RZ, 0x7610, R231 ;  /* 0x00007610ffe77816 */ /* 0x000fe200000000e7 */
[----:B---3--:R-:W-:Y:S02]  /*158f0*/  @P0 IMAD.MOV.U32 R5, RZ, RZ, R11 ;  /* 0x000000ffff050224 */ /* 0x008fe400078e000b */
[----:B------:R-:W-:Y:S01]  /*15900*/  @P0 IMAD.MOV.U32 R4, RZ, RZ, R10 ;  /* 0x000000ffff040224 */ /* 0x000fe200078e000a */
[----:B------:R-:W-:-:S04]  /*15910*/  PRMT R229, RZ, 0x7610, R229 ;  /* 0x00007610ffe57816 */ /* 0x000fc800000000e5 */
[----:B------:R3:W2:Y:S01]  /*15920*/  @P0 LDG.E.U16 R231, desc[UR60][R4.64] ;  /* 0x0000003c04e70981 */ /* 0x0006a2000c1e1500 */
[----:B------:R-:W-:Y:S02]  /*15930*/  PRMT R227, RZ, 0x7610, R227 ;  /* 0x00007610ffe37816 */ /* 0x000fe400000000e3 */
[----:B------:R-:W-:Y:S02]  /*15940*/  PRMT R225, RZ, 0x7610, R225 ;  /* 0x00007610ffe17816 */ /* 0x000fe400000000e1 */
[----:B------:R-:W-:Y:S01]  /*15950*/  PRMT R223, RZ, 0x7610, R223 ;  /* 0x00007610ffdf7816 */ /* 0x000fe200000000df */
[----:B---3--:R-:W-:Y:S02]  /*15960*/  @P1 IMAD.MOV.U32 R5, RZ, RZ, R16 ;  /* 0x000000ffff051224 */ /* 0x008fe400078e0010 */
[----:B------:R-:W-:-:S05]  /*15970*/  @P1 IMAD.MOV.U32 R4, RZ, RZ, R15 ;  /* 0x000000ffff041224 */ /* 0x000fca00078e000f */
[----:B------:R3:W2:Y:S02]  /*15980*/  @P1 LDG.E.U16 R229, desc[UR60][R4.64] ;  /* 0x0000003c04e51981 */ /* 0x0006a4000c1e1500 */
[----:B---3--:R-:W-:Y:S02]  /*15990*/  @P1 IMAD.MOV.U32 R4, RZ, RZ, R2 ;  /* 0x000000ffff041224 */ /* 0x008fe400078e0002 */
[----:B------:R-:W-:-:S05]  /*159a0*/  @P1 IMAD.MOV.U32 R5, RZ, RZ, R12 ;  /* 0x000000ffff051224 */ /* 0x000fca00078e000c */
[----:B------:R5:W3:Y:S02]  /*159b0*/  @P1 LDG.E.U16 R227, desc[UR60][R4.64] ;  /* 0x0000003c04e31981 */ /* 0x000ae4000c1e1500 */
[----:B-----5:R-:W-:Y:S02]  /*159c0*/  @P1 IMAD.MOV.U32 R4, RZ, RZ, R6 ;  /* 0x000000ffff041224 */ /* 0x020fe400078e0006 */
[----:B----4-:R-:W-:-:S05]  /*159d0*/  @P1 IMAD.MOV.U32 R5, RZ, RZ, R7 ;  /* 0x000000ffff051224 */ /* 0x010fca00078e0007 */
[----:B------:R4:W5:Y:S04]  /*159e0*/  @P1 LDG.E.U16 R225, desc[UR60][R4.64] ;  /* 0x0000003c04e11981 */ /* 0x000968000c1e1500 */
[----:B------:R-:W-:Y:S04]  /*159f0*/  STL [R1+0x1624], R235 ;  /* 0x001624eb01007387 */ /* 0x000fe80000100800 */
[----:B------:R-:W5:Y:S04]  /*15a00*/  LDL R9, [R1+0x9bc] ;  /* 0x0009bc0001097983 */ /* 0x000f680000100800 */
[----:B------:R-:W5:Y:S04]  /*15a10*/  LDL R8, [R1+0x9c0] ;  /* 0x0009c00001087983 */ /* 0x000f680000100800 */
[----:B--2---:R-:W-:Y:S04]  /*15a20*/  STL [R1+0x1628], R233 ;  /* 0x001628e901007387 */ /* 0x004fe80000100800 */
[----:B------:R-:W2:Y:S04]  /*15a30*/  LDL R11, [R1+0x9b4] ;  /* 0x0009b400010b7983 */ /* 0x000ea80000100800 */
[----:B------:R-:W2:Y:S01]  /*15a40*/  LDL R10, [R1+0x9b8] ;  /* 0x0009b800010a7983 */ /* 0x000ea20000100800 */
[----:B----4-:R-:W-:-:S02]  /*15a50*/  @P1 IMAD.MOV.U32 R5, RZ, RZ, R14 ;  /* 0x000000ffff051224 */ /* 0x010fc400078e000e */
[----:B------:R-:W-:-:S05]  /*15a60*/  @P1 IMAD.MOV.U32 R4, RZ, RZ, R13 ;  /* 0x000000ffff041224 */ /* 0x000fca00078e000d */
[----:B------:R4:W2:Y:S04]  /*15a70*/  @P1 LDG.E.U16 R223, desc[UR60][R4.64] ;  /* 0x0000003c04df1981 */ /* 0x0008a8000c1e1500 */
[----:B------:R-:W-:Y:S01]  /*15a80*/  STL [R1+0x162c], R231 ;  /* 0x00162ce701007387 */ /* 0x000fe20000100800 */
[----:B------:R-:W-:Y:S02]  /*15a90*/  ISETP.GT.AND P0, PT, R168, 0x58, PT ;  /* 0x00000058a800780c */ /* 0x000fe40003f04270 */
[----:B------:R-:W-:Y:S01]  /*15aa0*/  PRMT R221, RZ, 0x7610, R221 ;  /* 0x00007610ffdd7816 */ /* 0x000fe200000000dd */
[----:B------:R-:W-:Y:S04]  /*15ab0*/  STL [R1+0x1630], R229 ;  /* 0x001630e501007387 */ /* 0x000fe80000100800 */
[----:B------:R-:W2:Y:S04]  /*15ac0*/  LDL R12, [R1+0x9ac] ;  /* 0x0009ac00010c7983 */ /* 0x000ea80000100800 */
[----:B------:R-:W2:Y:S04]  /*15ad0*/  LDL R2, [R1+0x9b0] ;  /* 0x0009b00001027983 */ /* 0x000ea80000100800 */
[----:B---3--:R-:W-:Y:S04]  /*15ae0*/  STL [R1+0x1634], R227 ;  /* 0x001634e301007387 */ /* 0x008fe80000100800 */
[----:B------:R-:W3:Y:S04]  /*15af0*/  LDL R7, [R1+0x9a4] ;  /* 0x0009a40001077983 */ /* 0x000ee80000100800 */
[----:B------:R-:W3:Y:S04]  /*15b00*/  LDL R6, [R1+0x9a8] ;  /* 0x0009a80001067983 */ /* 0x000ee80000100800 */
[----:B-----5:R-:W-:Y:S04]  /*15b10*/  STL [R1+0x1638], R225 ;  /* 0x001638e101007387 */ /* 0x020fe80000100800 */
[----:B------:R-:W5:Y:S04]  /*15b20*/  LDL R15, [R1+0x99c] ;  /* 0x00099c00010f7983 */ /* 0x000f680000100800 */
[----:B------:R-:W5:Y:S01]  /*15b30*/  LDL R14, [R1+0x9a0] ;  /* 0x0009a000010e7983 */ /* 0x000f620000100800 */
[----:B----4-:R-:W-:-:S02]  /*15b40*/  @P0 IMAD.MOV.U32 R4, RZ, RZ, R8 ;  /* 0x000000ffff040224 */ /* 0x010fc400078e0008 */
[----:B------:R-:W-:-:S05]  /*15b50*/  @P0 IMAD.MOV.U32 R5, RZ, RZ, R9 ;  /* 0x000000ffff050224 */ /* 0x000fca00078e0009 */
[----:B------:R2:W4:Y:S01]  /*15b60*/  @P0 LDG.E.U16 R221, desc[UR60][R4.64] ;  /* 0x0000003c04dd0981 */ /* 0x000522000c1e1500 */
[----:B------:R-:W-:Y:S01]  /*15b70*/  PRMT R219, RZ, 0x7610, R219 ;  /* 0x00007610ffdb7816 */ /* 0x000fe200000000db */
[----:B--2---:R-:W-:Y:S02]  /*15b80*/  @P0 IMAD.MOV.U32 R5, RZ, RZ, R11 ;  /* 0x000000ffff050224 */ /* 0x004fe400078e000b */
[----:B------:R-:W-:-:S05]  /*15b90*/  @P0 IMAD.MOV.U32 R4, RZ, RZ, R10 ;  /* 0x000000ffff040224 */ /* 0x000fca00078e000a */
[----:B------:R2:W4:Y:S04]  /*15ba0*/  @P0 LDG.E.U16 R219, desc[UR60][R4.64] ;  /* 0x0000003c04db0981 */ /* 0x000528000c1e1500 */
[----:B------:R-:W-:Y:S04]  /*15bb0*/  STL [R1+0x163c], R223 ;  /* 0x00163cdf01007387 */ /* 0x000fe80000100800 */
[----:B------:R-:W4:Y:S04]  /*15bc0*/  LDL R9, [R1+0x994] ;  /* 0x0009940001097983 */ /* 0x000f280000100800 */
[----:B------:R-:W4:Y:S01]  /*15bd0*/  LDL R8, [R1+0x998] ;  /* 0x0009980001087983 */ /* 0x000f220000100800 */
[----:B------:R-:W-:-:S02]  /*15be0*/  ISETP.GT.AND P1, PT, R168, 0x59, PT ;  /* 0x00000059a800780c */ /* 0x000fc40003f24270 */
[----:B------:R-:W-:Y:S02]  /*15bf0*/  PRMT R217, RZ, 0x7610, R217 ;  /* 0x00007610ffd97816 */ /* 0x000fe400000000d9 */
[----:B------:R-:W-:Y:S02]  /*15c00*/  PRMT R215, RZ, 0x7610, R215 ;  /* 0x00007610ffd77816 */ /* 0x000fe400000000d7 */
[----:B------:R-:W-:Y:S02]  /*15c10*/  PRMT R213, RZ, 0x7610, R213 ;  /* 0x00007610ffd57816 */ /* 0x000fe400000000d5 */
[----:B------:R-:W-:Y:S01]  /*15c20*/  PRMT R211, RZ, 0x7610, R211 ;  /* 0x00007610ffd37816 */ /* 0x000fe200000000d3 */
[----:B--2---:R-:W-:Y:S02]  /*15c30*/  @P0 IMAD.MOV.U32 R5, RZ, RZ, R12 ;  /* 0x000000ffff050224 */ /* 0x004fe400078e000c */
[----:B------:R-:W-:-:S05]  /*15c40*/  @P0 IMAD.MOV.U32 R4, RZ, RZ, R2 ;  /* 0x000000ffff040224 */ /* 0x000fca00078e0002 */
[----:B------:R3:W2:Y:S02]  /*15c50*/  @P0 LDG.E.U16 R217, desc[UR60][R4.64] ;  /* 0x0000003c04d90981 */ /* 0x0006a4000c1e1500 */
[----:B---3--:R-:W-:Y:S02]  /*15c60*/  @P0 IMAD.MOV.U32 R5, RZ, RZ, R7 ;  /* 0x000000ffff050224 */ /* 0x008fe400078e0007 */
[----:B------:R-:W-:-:S05]  /*15c70*/  @P0 IMAD.MOV.U32 R4, RZ, RZ, R6 ;  /* 0x000000ffff040224 */ /* 0x000fca00078e0006 */
[----:B------:R5:W3:Y:S02]  /*15c80*/  @P0 LDG.E.U16 R215, desc[UR60][R4.64] ;  /* 0x0000003c04d70981 */ /* 0x000ae4000c1e1500 */
[----:B-----5:R-:W-:Y:S02]  /*15c90*/  @P1 IMAD.MOV.U32 R5, RZ, RZ, R15 ;  /* 0x000000ffff051224 */ /* 0x020fe400078e000f */
[----:B------:R-:W-:-:S05]  /*15ca0*/  @P1 IMAD.MOV.U32 R4, RZ, RZ, R14 ;  /* 0x000000ffff041224 */ /* 0x000fca00078e000e */
[----:B------:R5:W3:Y:S04]  /*15cb0*/  @P1 LDG.E.U16 R213, desc[UR60][R4.64] ;  /* 0x0000003c04d51981 */ /* 0x000ae8000c1e1500 */
        /* <DEDUP_REMOVED lines=8> */
[----:B-----5:R-:W-:-:S02]  /*15d40*/  @P1 IMAD.MOV.U32 R5, RZ, RZ, R9 ;  /* 0x000000ffff051224 */ /* 0x020fc400078e0009 */
[----:B------:R-:W-:-:S05]  /*15d50*/  @P1 IMAD.MOV.U32 R4, RZ, RZ, R8 ;  /* 0x000000ffff041224 */ /* 0x000fca00078e0008 */
[----:B------:R4:W5:Y:S01]  /*15d60*/  @P1 LDG.E.U16 R211, desc[UR60][R4.64] ;  /* 0x0000003c04d31981 */ /* 0x000962000c1e1500 */
[----:B------:R-:W-:Y:S02]  /*15d70*/  PRMT R209, RZ, 0x7610, R209 ;  /* 0x00007610ffd17816 */ /* 0x000fe400000000d1 */
[----:B------:R-:W-:Y:S02]  /*15d80*/  ISETP.GT.AND P0, PT, R168, 0x5a, PT ;  /* 0x0000005aa800780c */ /* 0x000fe40003f04270 */
[----:B------:R-:W-:Y:S01]  /*15d90*/  PRMT R207, RZ, 0x7610, R207 ;  /* 0x00007610ffcf7816 */ /* 0x000fe200000000cf */
[----:B--2---:R-:W-:Y:S04]  /*15da0*/  STL [R1+0x1648], R217 ;  /* 0x001648d901007387 */ /* 0x004fe80000100800 */
[----:B------:R-:W2:Y:S04]  /*15db0*/  LDL R7, [R1+0x974] ;  /* 0x0009740001077983 */ /* 0x000ea80000100800 */
[----:B------:R-:W2:Y:S04]  /*15dc0*/  LDL R6, [R1+0x978] ;  /* 0x0009780001067983 */ /* 0x000ea80000100800 */
[----:B---3--:R-:W-:Y:S04]  /*15dd0*/  STL [R1+0x164c], R215 ;  /* 0x00164cd701007387 */ /* 0x008fe80000100800 */
[----:B------:R-:W3:Y:S04]  /*15de0*/  LDL R15, [R1+0x96c] ;  /* 0x00096c00010f7983 */ /* 0x000ee80000100800 */
[----:B------:R-:W3:Y:S04]  /*15df0*/  LDL R14, [R1+0x970] ;  /* 0x00097000010e7983 */ /* 0x000ee80000100800 */
[----:B------:R-:W-:Y:S04]  /*15e00*/  STL [R1+0x1650], R213 ;  /* 0x001650d501007387 */ /* 0x000fe80000100800 */
[----:B------:R-:W3:Y:S04]  /*15e10*/  LDL R9, [R1+0x964] ;  /* 0x0009640001097983 */ /* 0x000ee80000100800 */
[----:B------:R-:W3:Y:S01]  /*15e20*/  LDL R8, [R1+0x968] ;  /* 0x0009680001087983 */ /* 0x000ee20000100800 */
[----:B----4-:R-:W-:-:S02]  /*15e30*/  @P1 IMAD.MOV.U32 R4, RZ, RZ, R13 ;  /* 0x000000ffff041224 */ /* 0x010fc400078e000d */
[----:B------:R-:W-:-:S05]  /*15e40*/  @P1 IMAD.MOV.U32 R5, RZ, RZ, R16 ;  /* 0x000000ffff051224 */ /* 0x000fca00078e0010 */
[----:B------:R4:W3:Y:S02]  /*15e50*/  @P1 LDG.E.U16 R209, desc[UR60][R4.64] ;  /* 0x0000003c04d11981 */ /* 0x0008e4000c1e1500 */
[----:B----4-:R-:W-:Y:S02]  /*15e60*/  @P1 IMAD.MOV.U32 R4, RZ, RZ, R10 ;  /* 0x000000ffff041224 */ /* 0x010fe400078e000a */
[----:B------:R-:W-:-:S05]  /*15e70*/  @P1 IMAD.MOV.U32 R5, RZ, RZ, R11 ;  /* 0x000000ffff051224 */ /* 0x000fca00078e000b */
[----:B------:R4:W3:Y:S02]  /*15e80*/  @P1 LDG.E.U16 R207, desc[UR60][R4.64] ;  /* 0x0000003c04cf1981 */ /* 0x0008e4000c1e1500 */
[----:B----4-:R-:W-:Y:S02]  /*15e90*/  @P0 IMAD.MOV.U32 R4, RZ, RZ, R2 ;  /* 0x000000ffff040224 */ /* 0x010fe400078e0002 */
[----:B-----5:R4:W-:Y:S04]  /*15ea0*/  STL [R1+0x1654], R211 ;  /* 0x001654d301007387 */ /* 0x0209e80000100800 */
[----:B------:R-:W5:Y:S04]  /*15eb0*/  LDL R16, [R1+0x95c] ;  /* 0x00095c0001107983 */ /* 0x000f680000100800 */
[----:B------:R-:W5:Y:S04]  /*15ec0*/  LDL R13, [R1+0x960] ;  /* 0x00096000010d7983 */ /* 0x000f680000100800 */
[----:B------:R-:W5:Y:S04]  /*15ed0*/  LDL R11, [R1+0x954] ;  /* 0x00095400010b7983 */ /* 0x000f680000100800 */
[----:B------:R-:W5:Y:S04]  /*15ee0*/  LDL R10, [R1+0x958] ;  /* 0x00095800010a7983 */ /* 0x000f680000100800 */
[----:B------:R-:W5:Y:S01]  /*15ef0*/  LDL R2, [R1+0x950] ;  /* 0x0009500001027983 */ /* 0x000f620000100800 */
[----:B------:R-:W-:-:S03]  /*15f00*/  @P0 IMAD.MOV.U32 R5, RZ, RZ, R12 ;  /* 0x000000ffff050224 */ /* 0x000fc600078e000c */
[----:B------:R-:W5:Y:S01]  /*15f10*/  LDL R12, [R1+0x94c] ;  /* 0x00094c00010c7983 */ /* 0x000f620000100800 */
[----:B------:R-:W-:-:S03]  /*15f20*/  PRMT R205, RZ, 0x7610, R205 ;  /* 0x00007610ffcd7816 */ /* 0x000fc600000000cd */
[----:B------:R-:W5:Y:S04]  /*15f30*/  LDL R18, [R1+0x944] ;  /* 0x0009440001127983 */ /* 0x000f680000100800 */
[----:B------:R-:W5:Y:S01]  /*15f40*/  LDL R17, [R1+0x948] ;  /* 0x0009480001117983 */ /* 0x000f620000100800 */
[----:B------:R-:W-:Y:S02]  /*15f50*/  PRMT R203, RZ, 0x7610, R203 ;  /* 0x00007610ffcb7816 */ /* 0x000fe400000000cb */
[----:B------:R-:W-:Y:S02]  /*15f60*/  ISETP.GT.AND P1, PT, R168, 0x5b, PT ;  /* 0x0000005ba800780c */ /* 0x000fe40003f24270 */
[----:B------:R-:W-:Y:S01]  /*15f70*/  PRMT R201, RZ, 0x7610, R201 ;  /* 0x00007610ffc97816 */ /* 0x000fe200000000c9 */
[----:B------:R2:W5:Y:S01]  /*15f80*/  @P0 LDG.E.U16 R205, desc[UR60][R4.64] ;  /* 0x0000003c04cd0981 */ /* 0x000562000c1e1500 */
[----:B------:R-:W-:-:S02]  /*15f90*/  PRMT R199, RZ, 0x7610, R199 ;  /* 0x00007610ffc77816 */ /* 0x000fc400000000c7 */
[----:B------:R-:W-:Y:S02]  /*15fa0*/  PRMT R197, RZ, 0x7610, R197 ;  /* 0x00007610ffc57816 */ /* 0x000fe400000000c5 */
[----:B------:R-:W-:Y:S02]  /*15fb0*/  PRMT R195, RZ, 0x7610, R195 ;  /* 0x00007610ffc37816 */ /* 0x000fe400000000c3 */
[----:B------:R-:W-:Y:S02]  /*15fc0*/  PRMT R193, RZ, 0x7610, R193 ;  /* 0x00007610ffc17816 */ /* 0x000fe400000000c1 */
[----:B------:R-:W-:Y:S02]  /*15fd0*/  PRMT R191, RZ, 0x7610, R191 ;  /* 0x00007610ffbf7816 */ /* 0x000fe400000000bf */
[----:B------:R-:W-:Y:S02]  /*15fe0*/  PRMT R189, RZ, 0x7610, R189 ;  /* 0x00007610ffbd7816 */ /* 0x000fe400000000bd */
        /* <DEDUP_REMOVED lines=12> */
[----:B------:R-:W-:Y:S01]  /*160b0*/  PRMT R3, RZ, 0x7610, R3 ;  /* 0x00007610ff037816 */ /* 0x000fe20000000003 */
[----:B--2---:R-:W-:-:S02]  /*160c0*/  @P0 IMAD.MOV.U32 R5, RZ, RZ, R7 ;  /* 0x000000ffff050224 */ /* 0x004fc400078e0007 */
[----:B------:R-:W-:Y:S01]  /*160d0*/  @P0 IMAD.MOV.U32 R4, RZ, RZ, R6 ;  /* 0x000000ffff040224 */ /* 0x000fe200078e0006 */
[----:B------:R-:W2:Y:S04]  /*160e0*/  LDL R7, [R1+0x93c] ;  /* 0x00093c0001077983 */ /* 0x000ea80000100800 */
[----:B------:R-:W2:Y:S04]  /*160f0*/  LDL R6, [R1+0x940] ;  /* 0x0009400001067983 */ /* 0x000ea80000100800 */
[----:B------:R3:W2:Y:S04]  /*16100*/  @P0 LDG.E.U16 R203, desc[UR60][R4.64] ;  /* 0x0000003c04cb0981 */ /* 0x0006a8000c1e1500 */
[----:B------:R-:W2:Y:S04]  /*16110*/  LDL R21, [R1+0x89c] ;  /* 0x00089c0001157983 */ /* 0x000ea80000100800 */
        /* <DEDUP_REMOVED lines=9> */
[----:B------:R-:W2:Y:S01]  /*161b0*/  LDL R89, [R1+0x850] ;  /* 0x0008500001597983 */ /* 0x000ea20000100800 */
[----:B---3--:R-:W-:-:S02]  /*161c0*/  @P0 IMAD.MOV.U32 R5, RZ, RZ, R15 ;  /* 0x000000ffff050224 */ /* 0x008fc400078e000f */
[----:B------:R-:W-:Y:S01]  /*161d0*/  @P0 IMAD.MOV.U32 R4, RZ, RZ, R14 ;  /* 0x000000ffff040224 */ /* 0x000fe200078e000e */
[----:B------:R-:W3:Y:S04]  /*161e0*/  LDL R15, [R1+0x934] ;  /* 0x00093400010f7983 */ /* 0x000ee80000100800 */
[----:B------:R-:W3:Y:S04]  /*161f0*/  LDL R14, [R1+0x938] ;  /* 0x00093800010e7983 */ /* 0x000ee80000100800 */
[----:B------:R0:W3:Y:S04]  /*16200*/  @P0 LDG.E.U16 R201, desc[UR60][R4.64] ;  /* 0x0000003c04c90981 */ /* 0x0000e8000c1e1500 */
[----:B------:R-:W3:Y:S04]  /*16210*/  LDL R94, [R1+0x84c] ;  /* 0x00084c00015e7983 */ /* 0x000ee80000100800 */
        /* <DEDUP_REMOVED lines=9> */
[----:B------:R-:W3:Y:S01]  /*162b0*/  LDL R104, [R1+0x800] ;  /* 0x0008000001687983 */ /* 0x000ee20000100800 */
[----:B0-----:R-:W-:-:S02]  /*162c0*/  @P0 IMAD.MOV.U32 R5, RZ, RZ, R9 ;  /* 0x000000ffff050224 */ /* 0x001fc400078e0009 */
        /* <DEDUP_REMOVED lines=51> */
[----:B-1----:R-:W3:Y:S04]  /*16600*/  LDL R155, [R1+0x14f8] ;  /* 0x0014f800019b7983 */ /* 0x002ee80000100800 */
[----:B------:R-:W3:Y:S04]  /*16610*/  LDL R147, [R1+0x14f4] ;  /* 0x0014f40001937983 */ /* 0x000ee80000100800 */
[----:B------:R-:W3:Y:S04]  /*16620*/  LDL R154, [R1+0x1500] ;  /* 0x00150000019a7983 */ /* 0x000ee80000100800 */
[----:B------:R-:W3:Y:S04]  /*16630*/  LDL R160, [R1+0x14fc] ;  /* 0x0014fc0001a07983 */ /* 0x000ee80000100800 */
[----:B------:R-:W3:Y:S04]  /*16640*/  LDL R158, [R1+0x1518] ;  /* 0x00151800019e7983 */ /* 0x000ee80000100800 */
[----:B------:R-:W3:Y:S04]  /*16650*/  LDL R159, [R1+0x1520] ;  /* 0x00152000019f7983 */ /* 0x000ee80000100800 */
[----:B------:R-:W3:Y:S04]  /*16660*/  LDL R157, [R1+0x152c] ;  /* 0x00152c00019d7983 */ /* 0x000ee80000100800 */
[----:B----4-:R-:W4:Y:S04]  /*16670*/  LDL R211, [R1+0x1544] ;  /* 0x0015440001d37983 */ /* 0x010f280000100800 */
[----:B------:R-:W4:Y:S04]  /*16680*/  LDL R213, [R1+0x1534] ;  /* 0x0015340001d57983 */ /* 0x000f280000100800 */
[----:B------:R-:W4:Y:S04]  /*16690*/  LDL R161, [R1+0x1540] ;  /* 0x0015400001a17983 */ /* 0x000f280000100800 */
[----:B------:R-:W4:Y:S01]  /*166a0*/  LDL R215, [R1+0x1548] ;  /* 0x0015480001d77983 */ /* 0x000f220000100800 */
        /* <DEDUP_REMOVED lines=27> */
[----:B------:R-:W-:Y:S01]  /*16860*/  PRMT R216, RZ, 0x7610, R216 ;  /* 0x00007610ffd87816 */ /* 0x000fe200000000d8 */
[----:B------:R-:W4:Y:S01]  /*16870*/  LDL R219, [R1+0x5c4] ;  /* 0x0005c40001db7983 */ /* 0x000f220000100800 */
[----:B------:R-:W-:-:S03]  /*16880*/  PRMT R218, RZ, 0x7610, R218 ;  /* 0x00007610ffda7816 */ /* 0x000fc600000000da */
[----:B------:R-:W4:Y:S01]  /*16890*/  LDL R217, [R1+0x5ac] ;  /* 0x0005ac0001d97983 */ /* 0x000f220000100800 */
[----:B------:R-:W-:Y:S02]  /*168a0*/  PRMT R220, RZ, 0x7610, R220 ;  /* 0x00007610ffdc7816 */ /* 0x000fe400000000dc */
[----:B------:R-:W-:Y:S02]  /*168b0*/  PRMT R222, RZ, 0x7610, R222 ;  /* 0x00007610ffde7816 */ /* 0x000fe400000000de */
[----:B------:R-:W-:Y:S02]  /*168c0*/  PRMT R224, RZ, 0x7610, R224 ;  /* 0x00007610ffe07816 */ /* 0x000fe400000000e0 */
[----:B------:R-:W-:Y:S02]  /*168d0*/  PRMT R226, RZ, 0x7610, R226 ;  /* 0x00007610ffe27816 */ /* 0x000fe400000000e2 */
[----:B------:R-:W-:Y:S02]  /*168e0*/  PRMT R228, RZ, 0x7610, R228 ;  /* 0x00007610ffe47816 */ /* 0x000fe400000000e4 */
[----:B------:R-:W-:Y:S01]  /*168f0*/  PRMT R230, RZ, 0x7610, R230 ;  /* 0x00007610ffe67816 */ /* 0x000fe200000000e6 */
[----:B------:R-:W4:Y:S04]  /*16900*/  LDL R225, [R1+0x56c] ;  /* 0x00056c0001e17983 */ /* 0x000f280000100800 */
[----:B------:R-:W4:Y:S01]  /*16910*/  LDL R223, [R1+0x570] ;  /* 0x0005700001df7983 */ /* 0x000f220000100800 */
[----:B------:R-:W-:-:S03]  /*16920*/  PRMT R232, RZ, 0x7610, R232 ;  /* 0x00007610ffe87816 */ /* 0x000fc600000000e8 */
[----:B------:R-:W4:Y:S01]  /*16930*/  LDL R221, [R1+0x554] ;  /* 0x0005540001dd7983 */ /* 0x000f220000100800 */
[----:B-----5:R-:W-:Y:S02]  /*16940*/  @P1 IMAD.MOV.U32 R5, RZ, RZ, R16 ;  /* 0x000000ffff051224 */ /* 0x020fe400078e0010 */
[----:B------:R-:W-:Y:S01]  /*16950*/  @P1 IMAD.MOV.U32 R4, RZ, RZ, R13 ;  /* 0x000000ffff041224 */ /* 0x000fe200078e000d */
[----:B------:R-:W5:Y:S04]  /*16960*/  LDL R16, [R1+0x924] ;  /* 0x0009240001107983 */ /* 0x000f680000100800 */
[----:B------:R-:W4:Y:S04]  /*16970*/  LDL R13, [R1+0x928] ;  /* 0x00092800010d7983 */ /* 0x000f280000100800 */
[----:B------:R0:W4:Y:S02]  /*16980*/  @P1 LDG.E.U16 R197, desc[UR60][R4.64] ;  /* 0x0000003c04c51981 */ /* 0x000124000c1e1500 */
[----:B0-----:R-:W-:-:S02]  /*16990*/  @P1 IMAD.MOV.U32 R4, RZ, RZ, R10 ;  /* 0x000000ffff041224 */ /* 0x001fc400078e000a */
[----:B------:R-:W-:Y:S01]  /*169a0*/  @P1 IMAD.MOV.U32 R5, RZ, RZ, R11 ;  /* 0x000000ffff051224 */ /* 0x000fe200078e000b */
[----:B------:R-:W4:Y:S04]  /*169b0*/  LDL R10, [R1+0x920] ;  /* 0x00092000010a7983 */ /* 0x000f280000100800 */
[----:B------:R-:W4:Y:S04]  /*169c0*/  LDL R11, [R1+0x91c] ;  /* 0x00091c00010b7983 */ /* 0x000f280000100800 */
[----:B------:R0:W4:Y:S02]  /*169d0*/  @P1 LDG.E.U16 R195, desc[UR60][R4.64] ;  /* 0x0000003c04c31981 */ /* 0x000124000c1e1500 */
[----:B0-----:R-:W-:-:S02]  /*169e0*/  @P1 IMAD.MOV.U32 R4, RZ, RZ, R2 ;  /* 0x000000ffff041224 */ /* 0x001fc400078e0002 */
[----:B------:R-:W4:Y:S01]  /*169f0*/  LDL R2, [R1+0x918] ;  /* 0x0009180001027983 */ /* 0x000f220000100800 */
[----:B------:R-:W-:Y:S01]  /*16a00*/  ISETP.GT.AND P0, PT, R168, 0x5c, PT ;  /* 0x0000005ca800780c */ /* 0x000fe20003f04270 */
[----:B------:R-:W-:Y:S02]  /*16a10*/  @P1 IMAD.MOV.U32 R5, RZ, RZ, R12 ;  /* 0x000000ffff051224 */ /* 0x000fe400078e000c */
        /* <DEDUP_REMOVED lines=8> */
[----:B------:R-:W-:Y:S01]  /*16aa0*/  @P0 IMAD.MOV.U32 R5, RZ, RZ, R7 ;  /* 0x000000ffff050224 */ /* 0x000fe200078e0007 */
[----:B------:R-:W2:Y:S04]  /*16ab0*/  LDL R6, [R1+0x910] ;  /* 0x0009100001067983 */ /* 0x000ea80000100800 */
[----:B------:R-:W2:Y:S04]  /*16ac0*/  LDL R7, [R1+0x90c] ;  /* 0x00090c0001077983 */ /* 0x000ea80000100800 */
[----:B------:R3:W2:Y:S01]  /*16ad0*/  @P0 LDG.E.U16 R189, desc[UR60][R4.64] ;  /* 0x0000003c04bd0981 */ /* 0x0006a2000c1e1500 */
[----:B------:R-:W-:Y:S01]  /*16ae0*/  ISETP.GT.AND P1, PT, R168, 0x5d, PT ;  /* 0x0000005da800780c */ /* 0x000fe20003f24270 */
[----:B---3--:R-:W-:-:S02]  /*16af0*/  @P0 IMAD.MOV.U32 R4, RZ, RZ, R14 ;  /* 0x000000ffff040224 */ /* 0x008fc400078e000e */
[----:B------:R-:W-:Y:S01]  /*16b00*/  @P0 IMAD.MOV.U32 R5, RZ, RZ, R15 ;  /* 0x000000ffff050224 */ /* 0x000fe200078e000f */
[----:B------:R-:W3:Y:S04]  /*16b10*/  LDL R14, [R1+0x908] ;  /* 0x00090800010e7983 */ /* 0x000ee80000100800 */
[----:B------:R-:W3:Y:S04]  /*16b20*/  LDL R15, [R1+0x904] ;  /* 0x00090400010f7983 */ /* 0x000ee80000100800 */
[----:B------:R0:W3:Y:S02]  /*16b30*/  @P0 LDG.E.U16 R187, desc[UR60][R4.64] ;  /* 0x0000003c04bb0981 */ /* 0x0000e4000c1e1500 */
[----:B0-----:R-:W-:-:S02]  /*16b40*/  @P0 IMAD.MOV.U32 R4, RZ, RZ, R8 ;  /* 0x000000ffff040224 */ /* 0x001fc400078e0008 */
[----:B------:R-:W-:Y:S01]  /*16b50*/  @P0 IMAD.MOV.U32 R5, RZ, RZ, R9 ;  /* 0x000000ffff050224 */ /* 0x000fe200078e0009 */
[----:B------:R-:W3:Y:S04]  /*16b60*/  LDL R8, [R1+0x900] ;  /* 0x0009000001087983 */ /* 0x000ee80000100800 */
[----:B------:R-:W3:Y:S04]  /*16b70*/  LDL R9, [R1+0x8fc] ;  /* 0x0008fc0001097983 */ /* 0x000ee80000100800 */
[----:B------:R5:W3:Y:S02]  /*16b80*/  @P0 LDG.E.U16 R185, desc[UR60][R4.64] ;  /* 0x0000003c04b90981 */ /* 0x000ae4000c1e1500 */
[----:B-----5:R-:W-:-:S02]  /*16b90*/  @P0 IMAD.MOV.U32 R5, RZ, RZ, R16 ;  /* 0x000000ffff050224 */ /* 0x020fc400078e0010 */
[----:B----4-:R-:W-:Y:S01]  /*16ba0*/  @P0 IMAD.MOV.U32 R4, RZ, RZ, R13 ;  /* 0x000000ffff040224 */ /* 0x010fe200078e000d */
[----:B------:R-:W4:Y:S04]  /*16bb0*/  LDL R16, [R1+0x8f8] ;  /* 0x0008f80001107983 */ /* 0x000f280000100800 */
[----:B------:R-:W5:Y:S04]  /*16bc0*/  LDL R13, [R1+0x8e8] ;  /* 0x0008e800010d7983 */ /* 0x000f680000100800 */
[----:B------:R0:W5:Y:S02]  /*16bd0*/  @P0 LDG.E.U16 R183, desc[UR60][R4.64] ;  /* 0x0000003c04b70981 */ /* 0x000164000c1e1500 */
[----:B0-----:R-:W-:-:S02]  /*16be0*/  @P1 IMAD.MOV.U32 R4, RZ, RZ, R10 ;  /* 0x000000ffff041224 */ /* 0x001fc400078e000a */
[----:B------:R-:W-:Y:S01]  /*16bf0*/  @P1 IMAD.MOV.U32 R5, RZ, RZ, R11 ;  /* 0x000000ffff051224 */ /* 0x000fe200078e000b */
[----:B------:R-:W5:Y:S04]  /*16c00*/  LDL R10, [R1+0x8f0] ;  /* 0x0008f000010a7983 */ /* 0x000f680000100800 */
[----:B------:R-:W5:Y:S04]  /*16c10*/  LDL R11, [R1+0x8ec] ;  /* 0x0008ec00010b7983 */ /* 0x000f680000100800 */
[----:B------:R0:W5:Y:S02]  /*16c20*/  @P1 LDG.E.U16 R181, desc[UR60][R4.64] ;  /* 0x0000003c04b51981 */ /* 0x000164000c1e1500 */
[----:B0-----:R-:W-:-:S02]  /*16c30*/  @P1 IMAD.MOV.U32 R4, RZ, RZ, R2 ;  /* 0x000000ffff041224 */ /* 0x001fc400078e0002 */
[----:B------:R-:W5:Y:S01]  /*16c40*/  LDL R2, [R1+0x8e0] ;  /* 0x0008e00001027983 */ /* 0x000f620000100800 */
[----:B------:R-:W-:Y:S01]  /*16c50*/  @P1 IMAD.MOV.U32 R5, RZ, RZ, R12 ;  /* 0x000000ffff051224 */ /* 0x000fe200078e000c */
[----:B------:R-:W-:Y:S02]  /*16c60*/  ISETP.GT.AND P0, PT, R168, 0x5e, PT ;  /* 0x0000005ea800780c */ /* 0x000fe40003f04270 */
[----:B------:R-:W5:Y:S04]  /*16c70*/  LDL R12, [R1+0x8dc] ;  /* 0x0008dc00010c7983 */ /* 0x000f680000100800 */
[----:B------:R2:W5:Y:S02]  /*16c80*/  @P1 LDG.E.U16 R179, desc[UR60][R4.64] ;  /* 0x0000003c04b31981 */ /* 0x000564000c1e1500 */
[----:B--2---:R-:W-:-:S02]  /*16c90*/  @P1 IMAD.MOV.U32 R4, RZ, RZ, R6 ;  /* 0x000000ffff041224 */ /* 0x004fc400078e0006 */
[----:B------:R-:W-:Y:S01]  /*16ca0*/  @P1 IMAD.MOV.U32 R5, RZ, RZ, R7 ;  /* 0x000000ffff051224 */ /* 0x000fe200078e0007 */
[----:B------:R-:W2:Y:S04]  /*16cb0*/  LDL R6, [R1+0x8d8] ;  /* 0x0008d80001067983 */ /* 0x000ea80000100800 */
[----:B------:R-:W2:Y:S04]  /*16cc0*/  LDL R7, [R1+0x8d4] ;  /* 0x0008d40001077983 */ /* 0x000ea80000100800 */
[----:B------:R3:W2:Y:S02]  /*16cd0*/  @P1 LDG.E.U16 R177, desc[UR60][R4.64] ;  /* 0x0000003c04b11981 */ /* 0x0006a4000c1e1500 */
[----:B---3--:R-:W-:-:S02]  /*16ce0*/  @P1 IMAD.MOV.U32 R4, RZ, RZ, R14 ;  /* 0x000000ffff041224 */ /* 0x008fc400078e000e */
[----:B------:R-:W-:Y:S01]  /*16cf0*/  @P1 IMAD.MOV.U32 R5, RZ, RZ, R15 ;  /* 0x000000ffff051224 */ /* 0x000fe200078e000f */
[----:B------:R-:W3:Y:S04]  /*16d00*/  LDL R14, [R1+0x8d0] ;  /* 0x0008d000010e7983 */ /* 0x000ee80000100800 */
[----:B------:R-:W3:Y:S04]  /*16d10*/  LDL R15, [R1+0x8cc] ;  /* 0x0008cc00010f7983 */ /* 0x000ee80000100800 */
[----:B------:R0:W3:Y:S02]  /*16d20*/  @P1 LDG.E.U16 R175, desc[UR60][R4.64] ;  /* 0x0000003c04af1981 */ /* 0x0000e4000c1e1500 */
[----:B0-----:R-:W-:-:S02]  /*16d30*/  @P0 IMAD.MOV.U32 R4, RZ, RZ, R8 ;  /* 0x000000ffff040224 */ /* 0x001fc400078e0008 */
[----:B------:R-:W-:Y:S01]  /*16d40*/  @P0 IMAD.MOV.U32 R5, RZ, RZ, R9 ;  /* 0x000000ffff050224 */ /* 0x000fe200078e0009 */
[----:B------:R-:W-:Y:S01]  /*16d50*/  ISETP.GT.AND P1, PT, R168, 0x5f, PT ;  /* 0x0000005fa800780c */ /* 0x000fe20003f24270 */
[----:B------:R-:W3:Y:S04]  /*16d60*/  LDL R9, [R1+0x8c4] ;  /* 0x0008c40001097983 */ /* 0x000ee80000100800 */
[----:B------:R0:W3:Y:S04]  /*16d70*/  @P0 LDG.E.U16 R173, desc[UR60][R4.64] ;  /* 0x0000003c04ad0981 */ /* 0x0000e8000c1e1500 */
[----:B------:R-:W3:Y:S01]  /*16d80*/  LDL R8, [R1+0x8c8] ;  /* 0x0008c80001087983 */ /* 0x000ee20000100800 */
[----:B0-----:R-:W-:-:S03]  /*16d90*/  @P0 IMAD.MOV.U32 R5, RZ, RZ, R17 ;  /* 0x000000ffff050224 */ /* 0x001fc600078e0011 */
[----:B------:R-:W3:Y:S01]  /*16da0*/  LDL R17, [R1+0x8bc] ;  /* 0x0008bc0001117983 */ /* 0x000ee20000100800 */
[----:B----4-:R-:W-:-:S03]  /*16db0*/  @P0 IMAD.MOV.U32 R4, RZ, RZ, R16 ;  /* 0x000000ffff040224 */ /* 0x010fc600078e0010 */
[----:B------:R-:W4:Y:S04]  /*16dc0*/  LDL R16, [R1+0x8c0] ;  /* 0x0008c00001107983 */ /* 0x000f280000100800 */
[----:B------:R5:W4:Y:S02]  /*16dd0*/  @P0 LDG.E.U16 R171, desc[UR60][R4.64] ;  /* 0x0000003c04ab0981 */ /* 0x000b24000c1e1500 */
[----:B-----5:R-:W-:Y:S02]  /*16de0*/  @P0 IMAD.MOV.U32 R4, RZ, RZ, R10 ;  /* 0x000000ffff040224 */ /* 0x020fe400078e000a */
[----:B------:R-:W-:Y:S01]  /*16df0*/  @P0 IMAD.MOV.U32 R5, RZ, RZ, R11 ;  /* 0x000000ffff050224 */ /* 0x000fe200078e000b */
[----:B------:R-:W5:Y:S04]  /*16e00*/  LDL R10, [R1+0x8b8] ;  /* 0x0008b800010a7983 */ /* 0x000f680000100800 */
        /* <DEDUP_REMOVED lines=13> */
[----:B0-----:R-:W-:-:S02]  /*16ee0*/  PRMT R4, RZ, 0x7610, R4 ;  /* 0x00007610ff047816 */ /* 0x001fc40000000004 */
[----:B--2---:R3:W2:Y:S01]  /*16ef0*/  @P1 LDG.E.U16 R3, desc[UR60][R6.64] ;  /* 0x0000003c06031981 */ /* 0x0046a2000c1e1500 */
[----:B------:R-:W-:Y:S01]  /*16f00*/  PRMT R5, RZ, 0x7610, R5 ;  /* 0x00007610ff057816 */ /* 0x000fe20000000005 */
[----:B---3--:R-:W-:Y:S02]  /*16f10*/  @P1 IMAD.MOV.U32 R6, RZ, RZ, R14 ;  /* 0x000000ffff061224 */ /* 0x008fe400078e000e */
[----:B------:R-:W-:Y:S01]  /*16f20*/  @P1 IMAD.MOV.U32 R7, RZ, RZ, R15 ;  /* 0x000000ffff071224 */ /* 0x000fe200078e000f */
[----:B------:R-:W3:Y:S04]  /*16f30*/  LDL R14, [R1+0x898] ;  /* 0x00089800010e7983 */ /* 0x000ee80000100800 */
[----:B------:R-:W3:Y:S04]  /*16f40*/  LDL R15, [R1+0x894] ;  /* 0x00089400010f7983 */ /* 0x000ee80000100800 */
[----:B------:R0:W2:Y:S02]  /*16f50*/  @P1 LDG.E.U16 R4, desc[UR60][R6.64] ;  /* 0x0000003c06041981 */ /* 0x0000a4000c1e1500 */
[----:B0-----:R-:W-:-:S02]  /*16f60*/  PRMT R7, RZ, 0x7610, R7 ;  /* 0x00007610ff077816 */ /* 0x001fc40000000007 */
[----:B------:R0:W2:Y:S02]  /*16f70*/  @P1 LDG.E.U16 R5, desc[UR60][R8.64] ;  /* 0x0000003c08051981 */ /* 0x0000a4000c1e1500 */
[----:B0-----:R-:W-:Y:S02]  /*16f80*/  @P0 IMAD.MOV.U32 R9, RZ, RZ, R17 ;  /* 0x000000ffff090224 */ /* 0x001fe400078e0011 */
[----:B------:R-:W2:Y:S01]  /*16f90*/  LDL R17, [R1+0x884] ;  /* 0x0008840001117983 */ /* 0x000ea20000100800 */
[----:B----4-:R-:W-:-:S03]  /*16fa0*/  @P0 IMAD.MOV.U32 R8, RZ, RZ, R16 ;  /* 0x000000ffff080224 */ /* 0x010fc600078e0010 */
[----:B------:R-:W2:Y:S04]  /*16fb0*/  LDL R16, [R1+0x888] ;  /* 0x0008880001107983 */ /* 0x000ea80000100800 */
[----:B-----5:R0:W4:Y:S02]  /*16fc0*/  @P0 LDG.E.U16 R7, desc[UR60][R10.64] ;  /* 0x0000003c0a070981 */ /* 0x020124000c1e1500 */
[----:B0-----:R-:W-:Y:S02]  /*16fd0*/  @P0 IMAD.MOV.U32 R11, RZ, RZ, R18 ;  /* 0x000000ffff0b0224 */ /* 0x001fe400078e0012 */
[----:B------:R-:W5:Y:S01]  /*16fe0*/  LDL R18, [R1+0x874] ;  /* 0x0008740001127983 */ /* 0x000f620000100800 */
[----:B------:R-:W-:-:S03]  /*16ff0*/  @P0 IMAD.MOV.U32 R10, RZ, RZ, R2 ;  /* 0x000000ffff0a0224 */ /* 0x000fc600078e0002 */
[----:B------:R-:W4:Y:S01]  /*17000*/  LDL R2, [R1+0x878] ;  /* 0x0008780001027983 */ /* 0x000f220000100800 */
[----:B------:R-:W-:Y:S02]  /*17010*/  PRMT R6, RZ, 0x7610, R6 ;  /* 0x00007610ff067816 */ /* 0x000fe40000000006 */
[----:B------:R-:W-:-:S04]  /*17020*/  ISETP.GT.AND P1, PT, R168, 0x61, PT ;  /* 0x00000061a800780c */ /* 0x000fc80003f24270 */
[----:B------:R0:W4:Y:S02]  /*17030*/  @P0 LDG.E.U16 R6, desc[UR60][R8.64] ;  /* 0x0000003c08060981 */ /* 0x000124000c1e1500 */
[----:B0-----:R-:W-:Y:S02]  /*17040*/  PRMT R8, RZ, 0x7610, R8 ;  /* 0x00007610ff087816 */ /* 0x001fe40000000008 */
[----:B------:R-:W-:-:S04]  /*17050*/  PRMT R9, RZ, 0x7610, R9 ;  /* 0x00007610ff097816 */ /* 0x000fc80000000009 */
[----:B------:R0:W4:Y:S04]  /*17060*/  @P0 LDG.E.U16 R8, desc[UR60][R10.64] ;  /* 0x0000003c0a080981 */ /* 0x000128000c1e1500 */
[----:B------:R1:W4:Y:S01]  /*17070*/  @P0 LDG.E.U16 R9, desc[UR60][R12.64] ;  /* 0x0000003c0c090981 */ /* 0x000322000c1e1500 */
[----:B------:R-:W-:Y:S02]  /*17080*/  ISETP.GT.AND P0, PT, R168, 0x62, PT ;  /* 0x00000062a800780c */ /* 0x000fe40003f04270 */
[----:B0-----:R-:W-:Y:S01]  /*17090*/  PRMT R10, RZ, 0x7610, R10 ;  /* 0x00007610ff0a7816 */ /* 0x001fe2000000000a */
[----:B-1----:R-:W-:Y:S02]  /*170a0*/  @P1 IMAD.MOV.U32 R12, RZ, RZ, R20 ;  /* 0x000000ffff0c1224 */ /* 0x002fe400078e0014 */
[----:B------:R-:W-:Y:S01]  /*170b0*/  @P1 IMAD.MOV.U32 R13, RZ, RZ, R21 ;  /* 0x000000ffff0d1224 */ /* 0x000fe200078e0015 */
[----:B------:R-:W-:Y:S01]  /*170c0*/  PRMT R11, RZ, 0x7610, R11 ;  /* 0x00007610ff0b7816 */ /* 0x000fe2000000000b */
[----:B------:R-:W4:Y:S04]  /*170d0*/  LDL R21, [R1+0x864] ;  /* 0x0008640001157983 */ /* 0x000f280000100800 */
[----:B------:R0:W4:Y:S04]  /*170e0*/  @P1 LDG.E.U16 R10, desc[UR60][R12.64] ;  /* 0x0000003c0c0a1981 */ /* 0x000128000c1e1500 */
[----:B------:R-:W4:Y:S04]  /*170f0*/  LDL R20, [R1+0x868] ;  /* 0x0008680001147983 */ /* 0x000f280000100800 */
[----:B---3--:R1:W3:Y:S01]  /*17100*/  @P1 LDG.E.U16 R11, desc[UR60][R14.64] ;  /* 0x0000003c0e0b1981 */ /* 0x0082e2000c1e1500 */
[----:B0-----:R-:W-:Y:S01]  /*17110*/  PRMT R13, RZ, 0x7610, R13 ;  /* 0x00007610ff0d7816 */ /* 0x001fe2000000000d */
[----:B-1----:R-:W-:-:S02]  /*17120*/  @P1 IMAD.MOV.U32 R14, RZ, RZ, R22 ;  /* 0x000000ffff0e1224 */ /* 0x002fc400078e0016 */
[----:B------:R-:W-:Y:S01]  /*17130*/  @P1 IMAD.MOV.U32 R15, RZ, RZ, R23 ;  /* 0x000000ffff0f1224 */ /* 0x000fe200078e0017 */
[----:B------:R-:W3:Y:S04]  /*17140*/  LDL R22, [R1+0x858] ;  /* 0x0008580001167983 */ /* 0x000ee80000100800 */
[----:B------:R-:W3:Y:S04]  /*17150*/  LDL R23, [R1+0x854] ;  /* 0x0008540001177983 */ /* 0x000ee80000100800 */
[----:B--2---:R0:W2:Y:S02]  /*17160*/  @P1 LDG.E.U16 R13, desc[UR60][R16.64] ;  /* 0x0000003c100d1981 */ /* 0x0040a4000c1e1500 */
[----:B0-----:R-:W-:-:S02]  /*17170*/  @P0 IMAD.MOV.U32 R16, RZ, RZ, R19 ;  /* 0x000000ffff100224 */ /* 0x001fc400078e0013 */
[----:B------:R-:W-:Y:S02]  /*17180*/  @P0 IMAD.MOV.U32 R17, RZ, RZ, R88 ;  /* 0x000000ffff110224 */ /* 0x000fe400078e0058 */
[----:B------:R-:W2:Y:S01]  /*17190*/  LDL R88, [R1+0x844] ;  /* 0x0008440001587983 */ /* 0x000ea20000100800 */
[----:B-----5:R-:W-:Y:S02]  /*171a0*/  @P0 IMAD.MOV.U32 R19, RZ, RZ, R18 ;  /* 0x000000ffff130224 */ /* 0x020fe400078e0012 */
[----:B----4-:R-:W-:Y:S02]  /*171b0*/  @P0 IMAD.MOV.U32 R18, RZ, RZ, R2 ;  /* 0x000000ffff120224 */ /* 0x010fe400078e0002 */
[----:B------:R-:W4:Y:S01]  /*171c0*/  LDL R2, [R1+0x848] ;  /* 0x0008480001027983 */ /* 0x000f220000100800 */
[----:B------:R-:W-:-:S06]  /*171d0*/  PRMT R12, RZ, 0x7610, R12 ;  /* 0x00007610ff0c7816 */ /* 0x000fcc000000000c */
[----:B------:R0:W5:Y:S01]  /*171e0*/  @P1 LDG.E.U16 R12, desc[UR60][R14.64] ;  /* 0x0000003c0e0c1981 */ /* 0x000162000c1e1500 */
[----:B------:R-:W-:Y:S02]  /*171f0*/  ISETP.GT.AND P1, PT, R168, 0x63, PT ;  /* 0x00000063a800780c */ /* 0x000fe40003f24270 */
[----:B0-----:R-:W-:Y:S02]  /*17200*/  PRMT R14, RZ, 0x7610, R14 ;  /* 0x00007610ff0e7816 */ /* 0x001fe4000000000e */
[----:B------:R-:W-:-:S04]  /*17210*/  PRMT R15, RZ, 0x7610, R15 ;  /* 0x00007610ff0f7816 */ /* 0x000fc8000000000f */
[----:B------:R0:W5:Y:S04]  /*17220*/  @P0 LDG.E.U16 R14, desc[UR60][R16.64] ;  /* 0x0000003c100e0981 */ /* 0x000168000c1e1500 */
[----:B------:R1:W5:Y:S01]  /*17230*/  @P0 LDG.E.U16 R15, desc[UR60][R18.64] ;  /* 0x0000003c120f0981 */ /* 0x000362000c1e1500 */
[----:B0-----:R-:W-:Y:S01]  /*17240*/  PRMT R16, RZ, 0x7610, R16 ;  /* 0x00007610ff107816 */ /* 0x001fe20000000010 */
[----:B-1----:R-:W-:Y:S02]  /*17250*/  @P0 IMAD.MOV.U32 R18, RZ, RZ, R90 ;  /* 0x000000ffff120224 */ /* 0x002fe400078e005a */
[----:B------:R-:W-:Y:S01]  /*17260*/  @P0 IMAD.MOV.U32 R19, RZ, RZ, R91 ;  /* 0x000000ffff130224 */ /* 0x000fe200078e005b */
[----:B------:R-:W5:Y:S04]  /*17270*/  LDL R90, [R1+0x838] ;  /* 0x00083800015a7983 */ /* 0x000f680000100800 */
[----:B------:R-:W5:Y:S04]  /*17280*/  LDL R91, [R1+0x834] ;  /* 0x00083400015b7983 */ /* 0x000f680000100800 */
[----:B------:R0:W5:Y:S01]  /*17290*/  @P0 LDG.E.U16 R16, desc[UR60][R18.64] ;  /* 0x0000003c12100981 */ /* 0x000162000c1e1500 */
[----:B------:R-:W-:-:S06]  /*172a0*/  PRMT R17, RZ, 0x7610, R17 ;  /* 0x00007610ff117816 */ /* 0x000fcc0000000011 */
[----:B------:R1:W5:Y:S01]  /*172b0*/  @P0 LDG.E.U16 R17, desc[UR60][R20.64] ;  /* 0x0000003c14110981 */ /* 0x000362000c1e1500 */
[----:B0-----:R-:W-:-:S06]  /*172c0*/  PRMT R19, RZ, 0x7610, R19 ;  /* 0x00007610ff137816 */ /* 0x001fcc0000000013 */
[----:B---3--:R0:W3:Y:S01]  /*172d0*/  @P1 LDG.E.U16 R19, desc[UR60][R22.64] ;  /* 0x0000003c16131981 */ /* 0x0080e2000c1e1500 */
[----:B-1----:R-:W-:Y:S02]  /*172e0*/  @P1 IMAD.MOV.U32 R20, RZ, RZ, R92 ;  /* 0x000000ffff141224 */ /* 0x002fe400078e005c */
[----:B------:R-:W-:Y:S01]  /*172f0*/  @P1 IMAD.MOV.U32 R21, RZ, RZ, R93 ;  /* 0x000000ffff151224 */ /* 0x000fe200078e005d */
[----:B------:R-:W3:Y:S04]  /*17300*/  LDL R92, [R1+0x828] ;  /* 0x00082800015c7983 */ /* 0x000ee80000100800 */
[----:B------:R-:W3:Y:S01]  /*17310*/  LDL R93, [R1+0x824] ;  /* 0x00082400015d7983 */ /* 0x000ee20000100800 */
[----:B0-----:R-:W-:Y:S02]  /*17320*/  @P1 IMAD.MOV.U32 R22, RZ, RZ, R89 ;  /* 0x000000ffff161224 */ /* 0x001fe400078e0059 */
[----:B------:R-:W-:-:S02]  /*17330*/  @P1 IMAD.MOV.U32 R23, RZ, RZ, R94 ;  /* 0x000000ffff171224 */ /* 0x000fc400078e005e */
[----:B------:R-:W3:Y:S01]  /*17340*/  LDL R94, [R1+0x818] ;  /* 0x00081800015e7983 */ /* 0x000ee20000100800 */
[----:B--2---:R-:W-:Y:S02]  /*17350*/  @P1 IMAD.MOV.U32 R89, RZ, RZ, R88 ;  /* 0x000000ffff591224 */ /* 0x004fe400078e0058 */
[----:B----4-:R-:W-:Y:S02]  /*17360*/  @P1 IMAD.MOV.U32 R88, RZ, RZ, R2 ;  /* 0x000000ffff581224 */ /* 0x010fe400078e0002 */
[----:B------:R-:W2:Y:S01]  /*17370*/  LDL R2, [R1+0x810] ;  /* 0x0008100001027983 */ /* 0x000ea20000100800 */
[----:B------:R-:W-:Y:S02]  /*17380*/  PRMT R18, RZ, 0x7610, R18 ;  /* 0x00007610ff127816 */ /* 0x000fe40000000012 */
[----:B------:R-:W-:-:S04]  /*17390*/  ISETP.GT.AND P0, PT, R168, 0x64, PT ;  /* 0x00000064a800780c */ /* 0x000fc80003f04270 */
[----:B------:R0:W4:Y:S02]  /*173a0*/  @P1 LDG.E.U16 R18, desc[UR60][R20.64] ;  /* 0x0000003c14121981 */ /* 0x000124000c1e1500 */
[----:B0-----:R-:W-:Y:S02]  /*173b0*/  PRMT R21, RZ, 0x7610, R21 ;  /* 0x00007610ff157816 */ /* 0x001fe40000000015 */
[----:B------:R-:W-:-:S04]  /*173c0*/  PRMT R20, RZ, 0x7610, R20 ;  /* 0x00007610ff147816 */ /* 0x000fc80000000014 */
[----:B------:R0:W4:Y:S04]  /*173d0*/  @P1 LDG.E.U16 R21, desc[UR60][R88.64] ;  /* 0x0000003c58151981 */ /* 0x000128000c1e1500 */
[----:B------:R1:W4:Y:S01]  /*173e0*/  @P1 LDG.E.U16 R20, desc[UR60][R22.64] ;  /* 0x0000003c16141981 */ /* 0x000322000c1e1500 */
[----:B------:R-:W-:Y:S01]  /*173f0*/  ISETP.GT.AND P1, PT, R168, 0x65, PT ;  /* 0x00000065a800780c */ /* 0x000fe20003f24270 */
[----:B0-----:R-:W-:Y:S02]  /*17400*/  @P0 IMAD.MOV.U32 R88, RZ, RZ, R96 ;  /* 0x000000ffff580224 */ /* 0x001fe400078e0060 */
[----:B------:R-:W-:Y:S01]  /*17410*/  @P0 IMAD.MOV.U32 R89, RZ, RZ, R97 ;  /* 0x000000ffff590224 */ /* 0x000fe200078e0061 */
[----:B-1----:R-:W-:Y:S01]  /*17420*/  PRMT R22, RZ, 0x7610, R22 ;  /* 0x00007610ff167816 */ /* 0x002fe20000000016 */
[----:B------:R-:W4:Y:S04]  /*17430*/  LDL R97, [R1+0x804] ;  /* 0x0008040001617983 */ /* 0x000f280000100800 */
[----:B------:R-:W4:Y:S01]  /*17440*/  LDL R96, [R1+0x808] ;  /* 0x0008080001607983 */ /* 0x000f220000100800 */
[----:B------:R-:W-:-:S03]  /*17450*/  PRMT R23, RZ, 0x7610, R23 ;  /* 0x00007610ff177816 */ /* 0x000fc60000000017 */
[----:B------:R0:W4:Y:S04]  /*17460*/  @P0 LDG.E.U16 R22, desc[UR60][R88.64] ;  /* 0x0000003c58160981 */ /* 0x000128000c1e1500 */
[----:B-----5:R1:W5:Y:S01]  /*17470*/  @P0 LDG.E.U16 R23, desc[UR60][R90.64] ;  /* 0x0000003c5a170981 */ /* 0x020362000c1e1500 */
[----:B0-----:R-:W-:Y:S01]  /*17480*/  PRMT R88, RZ, 0x7610, R88 ;  /* 0x00007610ff587816 */ /* 0x001fe20000000058 */
[----:B-1----:R-:W-:Y:S02]  /*17490*/  @P0 IMAD.MOV.U32 R90, RZ, RZ, R98 ;  /* 0x000000ffff5a0224 */ /* 0x002fe400078e0062 */
[----:B------:R-:W-:Y:S01]  /*174a0*/  @P0 IMAD.MOV.U32 R91, RZ, RZ, R99 ;  /* 0x000000ffff5b0224 */ /* 0x000fe200078e0063 */
[----:B------:R-:W-:Y:S01]  /*174b0*/  PRMT R89, RZ, 0x7610, R89 ;  /* 0x00007610ff597816 */ /* 0x000fe20000000059 */
[----:B------:R-:W5:Y:S04]  /*174c0*/  LDL R99, [R1+0x7f4] ;  /* 0x0007f40001637983 */ /* 0x000f680000100800 */
[----:B------:R0:W5:Y:S04]  /*174d0*/  @P0 LDG.E.U16 R88, desc[UR60][R90.64] ;  /* 0x0000003c5a580981 */ /* 0x000168000c1e1500 */
[----:B------:R-:W5:Y:S04]  /*174e0*/  LDL R98, [R1+0x7f8] ;  /* 0x0007f80001627983 */ /* 0x000f680000100800 */
[----:B---3--:R1:W3:Y:S01]  /*174f0*/  @P0 LDG.E.U16 R89, desc[UR60][R92.64] ;  /* 0x0000003c5c590981 */ /* 0x0082e2000c1e1500 */
[----:B0-----:R-:W-:Y:S01]  /*17500*/  PRMT R91, RZ, 0x7610, R91 ;  /* 0x00007610ff5b7816 */ /* 0x001fe2000000005b */
[----:B-1----:R-:W-:-:S02]  /*17510*/  @P1 IMAD.MOV.U32 R92, RZ, RZ, R100 ;  /* 0x000000ffff5c1224 */ /* 0x002fc400078e0064 */
[----:B------:R-:W-:Y:S01]  /*17520*/  @P1 IMAD.MOV.U32 R93, RZ, RZ, R101 ;  /* 0x000000ffff5d1224 */ /* 0x000fe200078e0065 */
[----:B------:R-:W3:Y:S04]  /*17530*/  LDL R100, [R1+0x7e8] ;  /* 0x0007e80001647983 */ /* 0x000ee80000100800 */
[----:B------:R2:W3:Y:S04]  /*17540*/  @P1 LDG.E.U16 R91, desc[UR60][R94.64] ;  /* 0x0000003c5e5b1981 */ /* 0x0004e8000c1e1500 */
[----:B------:R-:W3:Y:S01]  /*17550*/  LDL R101, [R1+0x7e4] ;  /* 0x0007e40001657983 */ /* 0x000ee20000100800 */
[----:B--2---:R-:W-:-:S03]  /*17560*/  @P1 IMAD.MOV.U32 R94, RZ, RZ, R2 ;  /* 0x000000ffff5e1224 */ /* 0x004fc600078e0002 */
[----:B------:R-:W2:Y:S01]  /*17570*/  LDL R2, [R1+0x7e0] ;  /* 0x0007e00001027983 */ /* 0x000ea20000100800 */
[----:B------:R-:W-:Y:S02]  /*17580*/  PRMT R90, RZ, 0x7610, R90 ;  /* 0x00007610ff5a7816 */ /* 0x000fe4000000005a */
[----:B------:R-:W-:Y:S01]  /*17590*/  ISETP.GT.AND P0, PT, R168, 0x66, PT ;  /* 0x00000066a800780c */ /* 0x000fe20003f04270 */
[----:B------:R-:W-:Y:S02]  /*175a0*/  @P1 IMAD.MOV.U32 R95, RZ, RZ, R102 ;  /* 0x000000ffff5f1224 */ /* 0x000fe400078e0066 */
[----:B------:R-:W2:Y:S04]  /*175b0*/  LDL R102, [R1+0x7d8] ;  /* 0x0007d80001667983 */ /* 0x000ea80000100800 */
[----:B------:R0:W2:Y:S02]  /*175c0*/  @P1 LDG.E.U16 R90, desc[UR60][R92.64] ;  /* 0x0000003c5c5a1981 */ /* 0x0000a4000c1e1500 */
[----:B0-----:R-:W-:-:S02]  /*175d0*/  PRMT R93, RZ, 0x7610, R93 ;  /* 0x00007610ff5d7816 */ /* 0x001fc4000000005d */
[----:B------:R-:W-:-:S06]  /*175e0*/  PRMT R92, RZ, 0x7610, R92 ;  /* 0x00007610ff5c7816 */ /* 0x000fcc000000005c */
[----:B------:R0:W2:Y:S04]  /*175f0*/  @P1 LDG.E.U16 R92, desc[UR60][R94.64] ;  /* 0x0000003c5e5c1981 */ /* 0x0000a8000c1e1500 */
[----:B----4-:R1:W4:Y:S01]  /*17600*/  @P1 LDG.E.U16 R93, desc[UR60][R96.64] ;  /* 0x0000003c605d1981 */ /* 0x010322000c1e1500 */
[----:B0-----:R-:W-:Y:S02]  /*17610*/  PRMT R94, RZ, 0x7610, R94 ;  /* 0x00007610ff5e7816 */ /* 0x001fe4000000005e */
[----:B------:R-:W-:Y:S01]  /*17620*/  ISETP.GT.AND P1, PT, R168, 0x67, PT ;  /* 0x00000067a800780c */ /* 0x000fe20003f24270 */
[----:B-1----:R-:W-:Y:S02]  /*17630*/  @P0 IMAD.MOV.U32 R96, RZ, RZ, R104 ;  /* 0x000000ffff600224 */ /* 0x002fe400078e0068 */
[----:B------:R-:W-:Y:S01]  /*17640*/  @P0 IMAD.MOV.U32 R97, RZ, RZ, R105 ;  /* 0x000000ffff610224 */ /* 0x000fe200078e0069 */
        /* <DEDUP_REMOVED lines=8> */
[----:B------:R-:W5:Y:S04]  /*176d0*/  LDL R106, [R1+0x7b0] ;  /* 0x0007b000016a7983 */ /* 0x000f680000100800 */
[----:B------:R-:W5:Y:S04]  /*176e0*/  LDL R107, [R1+0x7ac] ;  /* 0x0007ac00016b7983 */ /* 0x000f680000100800 */
[----:B---3--:R2:W3:Y:S02]  /*176f0*/  @P0 LDG.E.U16 R97, desc[UR60][R100.64] ;  /* 0x0000003c64610981 */ /* 0x0084e4000c1e1500 */
[----:B--2---:R-:W-:-:S02]  /*17700*/  @P1 IMAD.MOV.U32 R100, RZ, RZ, R2 ;  /* 0x000000ffff641224 */ /* 0x004fc400078e0002 */
[----:B------:R-:W2:Y:S01]  /*17710*/  LDL R2, [R1+0x7a8] ;  /* 0x0007a80001027983 */ /* 0x000ea20000100800 */
[----:B------:R-:W-:Y:S01]  /*17720*/  PRMT R96, RZ, 0x7610, R96 ;  /* 0x00007610ff607816 */ /* 0x000fe20000000060 */
[----:B------:R-:W-:Y:S02]  /*17730*/  @P1 IMAD.MOV.U32 R101, RZ, RZ, R108 ;  /* 0x000000ffff651224 */ /* 0x000fe400078e006c */
[----:B------:R-:W3:Y:S04]  /*17740*/  LDL R108, [R1+0x7a0] ;  /* 0x0007a000016c7983 */ /* 0x000ee80000100800 */
[----:B------:R0:W3:Y:S01]  /*17750*/  @P0 LDG.E.U16 R96, desc[UR60][R98.64] ;  /* 0x0000003c62600981 */ /* 0x0000e2000c1e1500 */
[----:B------:R-:W-:Y:S02]  /*17760*/  ISETP.GT.AND P0, PT, R168, 0x68, PT ;  /* 0x00000068a800780c */ /* 0x000fe40003f04270 */
[----:B0-----:R-:W-:-:S02]  /*17770*/  PRMT R98, RZ, 0x7610, R98 ;  /* 0x00007610ff627816 */ /* 0x001fc40000000062 */
[----:B------:R-:W-:-:S04]  /*17780*/  PRMT R99, RZ, 0x7610, R99 ;  /* 0x00007610ff637816 */ /* 0x000fc80000000063 */
[----:B------:R0:W3:Y:S04]  /*17790*/  @P1 LDG.E.U16 R98, desc[UR60][R100.64] ;  /* 0x0000003c64621981 */ /* 0x0000e8000c1e1500 */
[----:B------:R1:W3:Y:S01]  /*177a0*/  @P1 LDG.E.U16 R99, desc[UR60][R102.64] ;  /* 0x0000003c66631981 */ /* 0x0002e2000c1e1500 */
[----:B0-----:R-:W-:Y:S02]  /*177b0*/  PRMT R100, RZ, 0x7610, R100 ;  /* 0x00007610ff647816 */ /* 0x001fe40000000064 */
[----:B------:R-:W-:Y:S01]  /*177c0*/  PRMT R101, RZ, 0x7610, R101 ;  /* 0x00007610ff657816 */ /* 0x000fe20000000065 */
[----:B-1----:R-:W-:Y:S02]  /*177d0*/  @P1 IMAD.MOV.U32 R102, RZ, RZ, R110 ;  /* 0x000000ffff661224 */ /* 0x002fe400078e006e */
[----:B------:R-:W-:Y:S01]  /*177e0*/  @P1 IMAD.MOV.U32 R103, RZ, RZ, R111 ;  /* 0x000000ffff671224 */ /* 0x000fe200078e006f */
[----:B------:R-:W3:Y:S04]  /*177f0*/  LDL R110, [R1+0x790] ;  /* 0x00079000016e7983 */ /* 0x000ee80000100800 */
[----:B------:R-:W3:Y:S04]  /*17800*/  LDL R111, [R1+0x78c] ;  /* 0x00078c00016f7983 */ /* 0x000ee80000100800 */
[----:B------:R0:W3:Y:S04]  /*17810*/  @P1 LDG.E.U16 R100, desc[UR60][R102.64] ;  /* 0x0000003c66641981 */ /* 0x0000e8000c1e1500 */
[----:B----4-:R1:W4:Y:S01]  /*17820*/  @P1 LDG.E.U16 R101, desc[UR60][R104.64] ;  /* 0x0000003c68651981 */ /* 0x010322000c1e1500 */
[----:B0-----:R-:W-:-:S02]  /*17830*/  PRMT R102, RZ, 0x7610, R102 ;  /* 0x00007610ff667816 */ /* 0x001fc40000000066 */
[----:B------:R-:W-:Y:S01]  /*17840*/  PRMT R103, RZ, 0x7610, R103 ;  /* 0x00007610ff677816 */ /* 0x000fe20000000067 */
[----:B-1----:R-:W-:Y:S02]  /*17850*/  @P0 IMAD.MOV.U32 R104, RZ, RZ, R115 ;  /* 0x000000ffff680224 */ /* 0x002fe400078e0073 */
[----:B------:R-:W-:Y:S01]  /*17860*/  @P0 IMAD.MOV.U32 R105, RZ, RZ, R118 ;  /* 0x000000ffff690224 */ /* 0x000fe200078e0076 */
[----:B------:R-:W4:Y:S04]  /*17870*/  LDL R115, [R1+0x778] ;  /* 0x0007780001737983 */ /* 0x000f280000100800 */
[----:B------:R-:W4:Y:S04]  /*17880*/  LDL R118, [R1+0x788] ;  /* 0x0007880001767983 */ /* 0x000f280000100800 */
[----:B------:R0:W4:Y:S02]  /*17890*/  @P0 LDG.E.U16 R102, desc[UR60][R104.64] ;  /* 0x0000003c68660981 */ /* 0x000124000c1e1500 */
[----:B0-----:R-:W-:-:S02]  /*178a0*/  @P0 IMAD.MOV.U32 R104, RZ, RZ, R112 ;  /* 0x000000ffff680224 */ /* 0x001fc400078e0070 */
[----:B------:R-:W-:Y:S01]  /*178b0*/  @P0 IMAD.MOV.U32 R105, RZ, RZ, R113 ;  /* 0x000000ffff690224 */ /* 0x000fe200078e0071 */
[----:B------:R-:W4:Y:S04]  /*178c0*/  LDL R112, [R1+0x780] ;  /* 0x0007800001707983 */ /* 0x000f280000100800 */
[----:B------:R-:W4:Y:S04]  /*178d0*/  LDL R113, [R1+0x77c] ;  /* 0x00077c0001717983 */ /* 0x000f280000100800 */
[----:B------:R0:W4:Y:S02]  /*178e0*/  @P0 LDG.E.U16 R103, desc[UR60][R104.64] ;  /* 0x0000003c68670981 */ /* 0x000124000c1e1500 */
[----:B0-----:R-:W-:-:S06]  /*178f0*/  PRMT R104, RZ, 0x7610, R104 ;  /* 0x00007610ff687816 */ /* 0x001fcc0000000068 */
[----:B-----5:R0:W5:Y:S02]  /*17900*/  @P0 LDG.E.U16 R104, desc[UR60][R106.64] ;  /* 0x0000003c6a680981 */ /* 0x020164000c1e1500 */
[----:B0-----:R-:W-:Y:S02]  /*17910*/  @P0 IMAD.MOV.U32 R107, RZ, RZ, R114 ;  /* 0x000000ffff6b0224 */ /* 0x001fe400078e0072 */
[----:B------:R-:W5:Y:S01]  /*17920*/  LDL R114, [R1+0x76c] ;  /* 0x00076c0001727983 */ /* 0x000f620000100800 */
[----:B--2---:R-:W-:-:S03]  /*17930*/  @P0 IMAD.MOV.U32 R106, RZ, RZ, R2 ;  /* 0x000000ffff6a0224 */ /* 0x004fc600078e0002 */
[----:B------:R-:W2:Y:S01]  /*17940*/  LDL R2, [R1+0x770] ;  /* 0x0007700001027983 */ /* 0x000ea20000100800 */
[----:B------:R-:W-:Y:S02]  /*17950*/  ISETP.GT.AND P1, PT, R168, 0x69, PT ;  /* 0x00000069a800780c */ /* 0x000fe40003f24270 */
[----:B------:R-:W-:-:S06]  /*17960*/  PRMT R105, RZ, 0x7610, R105 ;  /* 0x00007610ff697816 */ /* 0x000fcc0000000069 */
[----:B------:R0:W2:Y:S02]  /*17970*/  @P0 LDG.E.U16 R105, desc[UR60][R106.64] ;  /* 0x0000003c6a690981 */ /* 0x0000a4000c1e1500 */
[----:B0-----:R-:W-:Y:S02]  /*17980*/  PRMT R106, RZ, 0x7610, R106 ;  /* 0x00007610ff6a7816 */ /* 0x001fe4000000006a */
[----:B------:R-:W-:-:S04]  /*17990*/  PRMT R107, RZ, 0x7610, R107 ;  /* 0x00007610ff6b7816 */ /* 0x000fc8000000006b */
[----:B---3--:R0:W3:Y:S02]  /*179a0*/  @P1 LDG.E.U16 R106, desc[UR60][R108.64] ;  /* 0x0000003c6c6a1981 */ /* 0x0080e4000c1e1500 */
[----:B0-----:R-:W-:Y:S02]  /*179b0*/  @P1 IMAD.MOV.U32 R108, RZ, RZ, R116 ;  /* 0x000000ffff6c1224 */ /* 0x001fe400078e0074 */
[----:B------:R-:W-:Y:S01]  /*179c0*/  @P1 IMAD.MOV.U32 R109, RZ, RZ, R117 ;  /* 0x000000ffff6d1224 */ /* 0x000fe200078e0075 */
[----:B------:R-:W3:Y:S04]  /*179d0*/  LDL R116, [R1+0x760] ;  /* 0x0007600001747983 */ /* 0x000ee80000100800 */
[----:B------:R-:W3:Y:S04]  /*179e0*/  LDL R117, [R1+0x75c] ;  /* 0x00075c0001757983 */ /* 0x000ee80000100800 */
[----:B------:R0:W3:Y:S01]  /*179f0*/  @P1 LDG.E.U16 R107, desc[UR60][R108.64] ;  /* 0x0000003c6c6b1981 */ /* 0x0000e2000c1e1500 */
[----:B------:R-:W-:-:S02]  /*17a00*/  ISETP.GT.AND P0, PT, R168, 0x6a, PT ;  /* 0x0000006aa800780c */ /* 0x000fc40003f04270 */
[----:B0-----:R-:W-:Y:S02]  /*17a10*/  PRMT R108, RZ, 0x7610, R108 ;  /* 0x00007610ff6c7816 */ /* 0x001fe4000000006c */
[----:B------:R-:W-:-:S04]  /*17a20*/  PRMT R109, RZ, 0x7610, R109 ;  /* 0x00007610ff6d7816 */ /* 0x000fc8000000006d */
[----:B------:R4:W3:Y:S02]  /*17a30*/  @P1 LDG.E.U16 R108, desc[UR60][R110.64] ;  /* 0x0000003c6e6c1981 */ /* 0x0008e4000c1e1500 */
[----:B----4-:R-:W-:Y:S02]  /*17a40*/  @P1 IMAD.MOV.U32 R110, RZ, RZ, R118 ;  /* 0x000000ffff6e1224 */ /* 0x010fe400078e0076 */
[----:B------:R-:W-:Y:S01]  /*17a50*/  @P1 IMAD.MOV.U32 R111, RZ, RZ, R119 ;  /* 0x000000ffff6f1224 */ /* 0x000fe200078e0077 */
[----:B------:R-:W4:Y:S04]  /*17a60*/  LDL R118, [R1+0x750] ;  /* 0x0007500001767983 */ /* 0x000f280000100800 */
[----:B------:R-:W4:Y:S04]  /*17a70*/  LDL R119, [R1+0x74c] ;  /* 0x00074c0001777983 */ /* 0x000f280000100800 */
[----:B------:R0:W4:Y:S02]  /*17a80*/  @P1 LDG.E.U16 R109, desc[UR60][R110.64] ;  /* 0x0000003c6e6d1981 */ /* 0x000124000c1e1500 */
[----:B0-----:R-:W-:-:S06]  /*17a90*/  PRMT R110, RZ, 0x7610, R110 ;  /* 0x00007610ff6e7816 */ /* 0x001fcc000000006e */
[----:B------:R0:W4:Y:S02]  /*17aa0*/  @P0 LDG.E.U16 R110, desc[UR60][R112.64] ;  /* 0x0000003c706e0981 */ /* 0x000124000c1e1500 */
[----:B0-----:R-:W-:Y:S02]  /*17ab0*/  @P0 IMAD.MOV.U32 R112, RZ, RZ, R115 ;  /* 0x000000ffff700224 */ /* 0x001fe400078e0073 */
[----:B------:R-:W-:Y:S02]  /*17ac0*/  @P0 IMAD.MOV.U32 R113, RZ, RZ, R120 ;  /* 0x000000ffff710224 */ /* 0x000fe400078e0078 */
[----:B------:R-:W4:Y:S01]  /*17ad0*/  LDL R120, [R1+0x740] ;  /* 0x0007400001787983 */ /* 0x000f220000100800 */
[----:B-----5:R-:W-:Y:S02]  /*17ae0*/  @P0 IMAD.MOV.U32 R115, RZ, RZ, R114 ;  /* 0x000000ffff730224 */ /* 0x020fe400078e0072 */
[----:B--2---:R-:W-:Y:S02]  /*17af0*/  @P0 IMAD.MOV.U32 R114, RZ, RZ, R2 ;  /* 0x000000ffff720224 */ /* 0x004fe400078e0002 */
[----:B------:R-:W2:Y:S01]  /*17b00*/  LDL R2, [R1+0x738] ;  /* 0x0007380001027983 */ /* 0x000ea20000100800 */
[----:B------:R-:W-:-:S06]  /*17b10*/  PRMT R111, RZ, 0x7610, R111 ;  /* 0x00007610ff6f7816 */ /* 0x000fcc000000006f */
[----:B------:R0:W5:Y:S01]  /*17b20*/  @P0 LDG.E.U16 R111, desc[UR60][R112.64] ;  /* 0x0000003c706f0981 */ /* 0x000162000c1e1500 */
[----:B------:R-:W-:Y:S02]  /*17b30*/  ISETP.GT.AND P1, PT, R168, 0x6b, PT ;  /* 0x0000006ba800780c */ /* 0x000fe40003f24270 */
[----:B0-----:R-:W-:Y:S02]  /*17b40*/  PRMT R112, RZ, 0x7610, R112 ;  /* 0x00007610ff707816 */ /* 0x001fe40000000070 */
[----:B------:R-:W-:-:S04]  /*17b50*/  PRMT R113, RZ, 0x7610, R113 ;  /* 0x00007610ff717816 */ /* 0x000fc80000000071 */
[----:B------:R0:W5:Y:S02]  /*17b60*/  @P0 LDG.E.U16 R112, desc[UR60][R114.64] ;  /* 0x0000003c72700981 */ /* 0x000164000c1e1500 */
[----:B0-----:R-:W-:Y:S02]  /*17b70*/  @P0 IMAD.MOV.U32 R114, RZ, RZ, R122 ;  /* 0x000000ffff720224 */ /* 0x001fe400078e007a */
[----:B------:R-:W-:Y:S01]  /*17b80*/  @P0 IMAD.MOV.U32 R115, RZ, RZ, R123 ;  /* 0x000000ffff730224 */ /* 0x000fe200078e007b */
[----:B------:R-:W5:Y:S04]  /*17b90*/  LDL R122, [R1+0x730] ;  /* 0x00073000017a7983 */ /* 0x000f680000100800 */
[----:B------:R-:W5:Y:S04]  /*17ba0*/  LDL R123, [R1+0x72c] ;  /* 0x00072c00017b7983 */ /* 0x000f680000100800 */
[----:B------:R0:W5:Y:S02]  /*17bb0*/  @P0 LDG.E.U16 R113, desc[UR60][R114.64] ;  /* 0x0000003c72710981 */ /* 0x000164000c1e1500 */
[----:B0-----:R-:W-:-:S02]  /*17bc0*/  PRMT R114, RZ, 0x7610, R114 ;  /* 0x00007610ff727816 */ /* 0x001fc40000000072 */
        /* <DEDUP_REMOVED lines=10> */
[----:B----4-:R0:W4:Y:S02]  /*17c70*/  @P1 LDG.E.U16 R116, desc[UR60][R118.64] ;  /* 0x0000003c76741981 */ /* 0x010124000c1e1500 */
[----:B0-----:R-:W-:Y:S02]  /*17c80*/  @P1 IMAD.MOV.U32 R118, RZ, RZ, R126 ;  /* 0x000000ffff761224 */ /* 0x001fe400078e007e */
[----:B------:R-:W-:Y:S01]  /*17c90*/  @P1 IMAD.MOV.U32 R119, RZ, RZ, R127 ;  /* 0x000000ffff771224 */ /* 0x000fe200078e007f */
[----:B------:R-:W4:Y:S04]  /*17ca0*/  LDL R126, [R1+0x710] ;  /* 0x00071000017e7983 */ /* 0x000f280000100800 */
[----:B------:R-:W4:Y:S04]  /*17cb0*/  LDL R127, [R1+0x70c] ;  /* 0x00070c00017f7983 */ /* 0x000f280000100800 */
[----:B------:R0:W4:Y:S02]  /*17cc0*/  @P1 LDG.E.U16 R117, desc[UR60][R118.64] ;  /* 0x0000003c76751981 */ /* 0x000124000c1e1500 */
[----:B0-----:R-:W-:-:S06]  /*17cd0*/  PRMT R118, RZ, 0x7610, R118 ;  /* 0x00007610ff767816 */ /* 0x001fcc0000000076 */
[----:B------:R2:W4:Y:S02]  /*17ce0*/  @P0 LDG.E.U16 R118, desc[UR60][R120.64] ;  /* 0x0000003c78760981 */ /* 0x000524000c1e1500 */
[----:B--2---:R-:W-:Y:S02]  /*17cf0*/  @P0 IMAD.MOV.U32 R120, RZ, RZ, R2 ;  /* 0x000000ffff780224 */ /* 0x004fe400078e0002 */
[----:B------:R-:W2:Y:S01]  /*17d00*/  LDL R2, [R1+0x708] ;  /* 0x0007080001027983 */ /* 0x000ea20000100800 */
[----:B------:R-:W-:Y:S01]  /*17d10*/  PRMT R119, RZ, 0x7610, R119 ;  /* 0x00007610ff777816 */ /* 0x000fe20000000077 */
[----:B------:R-:W-:Y:S01]  /*17d20*/  @P0 IMAD.MOV.U32 R121, RZ, RZ, R128 ;  /* 0x000000ffff790224 */ /* 0x000fe200078e0080 */
[----:B------:R-:W-:Y:S01]  /*17d30*/  ISETP.GT.AND P1, PT, R168, 0x6d, PT ;  /* 0x0000006da800780c */ /* 0x000fe20003f24270 */
[----:B------:R-:W2:Y:S04]  /*17d40*/  LDL R128, [R1+0x700] ;  /* 0x0007000001807983 */ /* 0x000ea80000100800 */
[----:B------:R0:W2:Y:S02]  /*17d50*/  @P0 LDG.E.U16 R119, desc[UR60][R120.64] ;  /* 0x0000003c78770981 */ /* 0x0000a4000c1e1500 */
[----:B0-----:R-:W-:-:S02]  /*17d60*/  PRMT R120, RZ, 0x7610, R120 ;  /* 0x00007610ff787816 */ /* 0x001fc40000000078 */
[----:B------:R-:W-:-:S04]  /*17d70*/  PRMT R121, RZ, 0x7610, R121 ;  /* 0x00007610ff797816 */ /* 0x000fc80000000079 */
[----:B-----5:R0:W5:Y:S02]  /*17d80*/  @P0 LDG.E.U16 R120, desc[UR60][R122.64] ;  /* 0x0000003c7a780981 */ /* 0x020164000c1e1500 */
        /* <DEDUP_REMOVED lines=12> */
[----:B------:R0:W3:Y:S02]  /*17e50*/  @P1 LDG.E.U16 R123, desc[UR60][R124.64] ;  /* 0x0000003c7c7b1981 */ /* 0x0000e4000c1e1500 */
[----:B0-----:R-:W-:-:S06]  /*17e60*/  PRMT R124, RZ, 0x7610, R124 ;  /* 0x00007610ff7c7816 */ /* 0x001fcc000000007c */
[----:B----4-:R0:W4:Y:S02]  /*17e70*/  @P1 LDG.E.U16 R124, desc[UR60][R126.64] ;  /* 0x0000003c7e7c1981 */ /* 0x010124000c1e1500 */
[----:B0-----:R-:W-:Y:S02]  /*17e80*/  @P1 IMAD.MOV.U32 R127, RZ, RZ, R134 ;  /* 0x000000ffff7f1224 */ /* 0x001fe400078e0086 */
[----:B------:R-:W4:Y:S01]  /*17e90*/  LDL R134, [R1+0x6d0] ;  /* 0x0006d00001867983 */ /* 0x000f220000100800 */
[----:B--2---:R-:W-:-:S03]  /*17ea0*/  @P1 IMAD.MOV.U32 R126, RZ, RZ, R2 ;  /* 0x000000ffff7e1224 */ /* 0x004fc600078e0002 */
[----:B------:R-:W2:Y:S01]  /*17eb0*/  LDL R2, [R1+0x14a4] ;  /* 0x0014a40001027983 */ /* 0x000ea20000100800 */
[----:B------:R-:W-:Y:S02]  /*17ec0*/  ISETP.GT.AND P0, PT, R168, 0x6e, PT ;  /* 0x0000006ea800780c */ /* 0x000fe40003f04270 */
[----:B------:R-:W-:-:S06]  /*17ed0*/  PRMT R125, RZ, 0x7610, R125 ;  /* 0x00007610ff7d7816 */ /* 0x000fcc000000007d */
[----:B------:R0:W2:Y:S02]  /*17ee0*/  @P1 LDG.E.U16 R125, desc[UR60][R126.64] ;  /* 0x0000003c7e7d1981 */ /* 0x0000a4000c1e1500 */
[----:B0-----:R-:W-:Y:S02]  /*17ef0*/  PRMT R126, RZ, 0x7610, R126 ;  /* 0x00007610ff7e7816 */ /* 0x001fe4000000007e */
[----:B------:R-:W-:-:S04]  /*17f00*/  PRMT R127, RZ, 0x7610, R127 ;  /* 0x00007610ff7f7816 */ /* 0x000fc8000000007f */
[----:B------:R0:W2:Y:S02]  /*17f10*/  @P0 LDG.E.U16 R126, desc[UR60][R128.64] ;  /* 0x0000003c807e0981 */ /* 0x0000a4000c1e1500 */
[----:B0-----:R-:W-:Y:S02]  /*17f20*/  @P0 IMAD.MOV.U32 R128, RZ, RZ, R136 ;  /* 0x000000ffff800224 */ /* 0x001fe400078e0088 */
[----:B------:R-:W-:Y:S01]  /*17f30*/  @P0 IMAD.MOV.U32 R129, RZ, RZ, R137 ;  /* 0x000000ffff810224 */ /* 0x000fe200078e0089 */
[----:B------:R-:W-:Y:S01]  /*17f40*/  ISETP.GT.AND P1, PT, R168, 0x6f, PT ;  /* 0x0000006fa800780c */ /* 0x000fe20003f24270 */
[----:B------:R-:W2:Y:S04]  /*17f50*/  LDL R137, [R1+0x14a8] ;  /* 0x0014a80001897983 */ /* 0x000ea80000100800 */
[----:B------:R0:W2:Y:S04]  /*17f60*/  @P0 LDG.E.U16 R127, desc[UR60][R128.64] ;  /* 0x0000003c807f0981 */ /* 0x0000a8000c1e1500 */
[----:B------:R-:W2:Y:S01]  /*17f70*/  LDL R136, [R1+0x14b0] ;  /* 0x0014b00001887983 */ /* 0x000ea20000100800 */
        /* <DEDUP_REMOVED lines=8> */
[----:B0-----:R-:W-:-:S06]  /*18000*/  PRMT R130, RZ, 0x7610, R130 ;  /* 0x00007610ff827816 */ /* 0x001fcc0000000082 */
[----:B---3--:R0:W3:Y:S02]  /*18010*/  @P1 LDG.E.U16 R130, desc[UR60][R132.64] ;  /* 0x0000003c84821981 */ /* 0x0080e4000c1e1500 */
[----:B0-----:R-:W-:Y:S02]  /*18020*/  @P1 IMAD.MOV.U32 R132, RZ, RZ, R135 ;  /* 0x000000ffff841224 */ /* 0x001fe400078e0087 */
[----:B------:R-:W-:Y:S02]  /*18030*/  @P1 IMAD.MOV.U32 R133, RZ, RZ, R140 ;  /* 0x000000ffff851224 */ /* 0x000fe400078e008c */
[----:B------:R-:W3:Y:S01]  /*18040*/  LDL R140, [R1+0x14c8] ;  /* 0x0014c800018c7983 */ /* 0x000ee20000100800 */
[----:B----4-:R-:W-:Y:S02]  /*18050*/  @P1 IMAD.MOV.U32 R135, RZ, RZ, R134 ;  /* 0x000000ffff871224 */ /* 0x010fe400078e0086 */
[----:B--2---:R-:W-:Y:S02]  /*18060*/  @P1 IMAD.MOV.U32 R134, RZ, RZ, R2 ;  /* 0x000000ffff861224 */ /* 0x004fe400078e0002 */
[----:B------:R-:W2:Y:S01]  /*18070*/  LDL R2, [R1+0x14d0] ;  /* 0x0014d00001027983 */ /* 0x000ea20000100800 */
[----:B------:R-:W-:-:S06]  /*18080*/  PRMT R131, RZ, 0x7610, R131 ;  /* 0x00007610ff837816 */ /* 0x000fcc0000000083 */
[----:B------:R0:W4:Y:S01]  /*18090*/  @P1 LDG.E.U16 R131, desc[UR60][R132.64] ;  /* 0x0000003c84831981 */ /* 0x000122000c1e1500 */
[----:B------:R-:W-:Y:S02]  /*180a0*/  ISETP.GT.AND P0, PT, R168, 0x70, PT ;  /* 0x00000070a800780c */ /* 0x000fe40003f04270 */
[----:B0-----:R-:W-:Y:S02]  /*180b0*/  PRMT R132, RZ, 0x7610, R132 ;  /* 0x00007610ff847816 */ /* 0x001fe40000000084 */
[----:B------:R-:W-:-:S04]  /*180c0*/  PRMT R133, RZ, 0x7610, R133 ;  /* 0x00007610ff857816 */ /* 0x000fc80000000085 */
[----:B------:R0:W4:Y:S02]  /*180d0*/  @P1 LDG.E.U16 R132, desc[UR60][R134.64] ;  /* 0x0000003c86841981 */ /* 0x000124000c1e1500 */
[----:B0-----:R-:W-:Y:S02]  /*180e0*/  @P1 IMAD.MOV.U32 R134, RZ, RZ, R142 ;  /* 0x000000ffff861224 */ /* 0x001fe400078e008e */
[----:B------:R-:W-:Y:S01]  /*180f0*/  @P1 IMAD.MOV.U32 R135, RZ, RZ, R143 ;  /* 0x000000ffff871224 */ /* 0x000fe200078e008f */
[----:B------:R-:W4:Y:S04]  /*18100*/  LDL R142, [R1+0x14e4] ;  /* 0x0014e400018e7983 */ /* 0x000f280000100800 */
[----:B------:R-:W4:Y:S04]  /*18110*/  LDL R143, [R1+0x14d4] ;  /* 0x0014d400018f7983 */ /* 0x000f280000100800 */
[----:B------:R0:W4:Y:S01]  /*18120*/  @P1 LDG.E.U16 R133, desc[UR60][R134.64] ;  /* 0x0000003c86851981 */ /* 0x000122000c1e1500 */
[----:B------:R-:W-:-:S02]  /*18130*/  ISETP.GT.AND P1, PT, R168, 0x71, PT ;  /* 0x00000071a800780c */ /* 0x000fc40003f24270 */
[----:B0-----:R-:W-:Y:S02]  /*18140*/  PRMT R134, RZ, 0x7610, R134 ;  /* 0x00007610ff867816 */ /* 0x001fe40000000086 */
[----:B------:R-:W-:-:S04]  /*18150*/  PRMT R135, RZ, 0x7610, R135 ;  /* 0x00007610ff877816 */ /* 0x000fc80000000087 */
[----:B------:R0:W4:Y:S02]  /*18160*/  @P0 LDG.E.U16 R134, desc[UR60][R136.64] ;  /* 0x0000003c88860981 */ /* 0x000124000c1e1500 */
[----:B0-----:R-:W-:Y:S02]  /*18170*/  @P0 IMAD.MOV.U32 R136, RZ, RZ, R144 ;  /* 0x000000ffff880224 */ /* 0x001fe400078e0090 */
[----:B------:R-:W-:Y:S01]  /*18180*/  @P0 IMAD.MOV.U32 R137, RZ, RZ, R145 ;  /* 0x000000ffff890224 */ /* 0x000fe200078e0091 */
[----:B------:R-:W4:Y:S04]  /*18190*/  LDL R144, [R1+0x14f0] ;  /* 0x0014f00001907983 */ /* 0x000f280000100800 */
[----:B------:R-:W4:Y:S04]  /*181a0*/  LDL R145, [R1+0x14e8] ;  /* 0x0014e80001917983 */ /* 0x000f280000100800 */
[----:B------:R0:W4:Y:S02]  /*181b0*/  @P0 LDG.E.U16 R135, desc[UR60][R136.64] ;  /* 0x0000003c88870981 */ /* 0x000124000c1e1500 */
[----:B0-----:R-:W-:-:S06]  /*181c0*/  PRMT R136, RZ, 0x7610, R136 ;  /* 0x00007610ff887816 */ /* 0x001fcc0000000088 */
[----:B-----5:R0:W5:Y:S02]  /*181d0*/  @P0 LDG.E.U16 R136, desc[UR60][R138.64] ;  /* 0x0000003c8a880981 */ /* 0x020164000c1e1500 */
[----:B0-----:R-:W-:Y:S02]  /*181e0*/  @P0 IMAD.MOV.U32 R138, RZ, RZ, R141 ;  /* 0x000000ffff8a0224 */ /* 0x001fe400078e008d */
[----:B------:R-:W-:Y:S02]  /*181f0*/  @P0 IMAD.MOV.U32 R139, RZ, RZ, R146 ;  /* 0x000000ffff8b0224 */ /* 0x000fe400078e0092 */
[----:B---3--:R-:W-:Y:S01]  /*18200*/  @P1 IMAD.MOV.U32 R141, RZ, RZ, R140 ;  /* 0x000000ffff8d1224 */ /* 0x008fe200078e008c */
[----:B------:R-:W3:Y:S01]  /*18210*/  LDL R146, [R1+0x1504] ;  /* 0x0015040001927983 */ /* 0x000ee20000100800 */
[----:B--2---:R-:W-:-:S03]  /*18220*/  @P1 IMAD.MOV.U32 R140, RZ, RZ, R2 ;  /* 0x000000ffff8c1224 */ /* 0x004fc600078e0002 */
[----:B------:R-:W2:Y:S01]  /*18230*/  LDL R2, [R1+0x150c] ;  /* 0x00150c0001027983 */ /* 0x000ea20000100800 */
[----:B------:R-:W-:-:S06]  /*18240*/  PRMT R137, RZ, 0x7610, R137 ;  /* 0x00007610ff897816 */ /* 0x000fcc0000000089 */
[----:B------:R0:W5:Y:S02]  /*18250*/  @P0 LDG.E.U16 R137, desc[UR60][R138.64] ;  /* 0x0000003c8a890981 */ /* 0x000164000c1e1500 */
[----:B0-----:R-:W-:Y:S02]  /*18260*/  PRMT R138, RZ, 0x7610, R138 ;  /* 0x00007610ff8a7816 */ /* 0x001fe4000000008a */
[----:B------:R-:W-:-:S04]  /*18270*/  PRMT R139, RZ, 0x7610, R139 ;  /* 0x00007610ff8b7816 */ /* 0x000fc8000000008b */
[----:B------:R0:W5:Y:S02]  /*18280*/  @P1 LDG.E.U16 R138, desc[UR60][R140.64] ;  /* 0x0000003c8c8a1981 */ /* 0x000164000c1e1500 */
[----:B0-----:R-:W-:Y:S02]  /*18290*/  @P1 IMAD.MOV.U32 R140, RZ, RZ, R148 ;  /* 0x000000ffff8c1224 */ /* 0x001fe400078e0094 */
[----:B------:R-:W-:Y:S01]  /*182a0*/  @P1 IMAD.MOV.U32 R141, RZ, RZ, R149 ;  /* 0x000000ffff8d1224 */ /* 0x000fe200078e0095 */
[----:B------:R-:W5:Y:S04]  /*182b0*/  LDL R148, [R1+0x1510] ;  /* 0x0015100001947983 */ /* 0x000f680000100800 */
[----:B------:R-:W5:Y:S04]  /*182c0*/  LDL R149, [R1+0x1508] ;  /* 0x0015080001957983 */ /* 0x000f680000100800 */
[----:B------:R0:W5:Y:S01]  /*182d0*/  @P1 LDG.E.U16 R139, desc[UR60][R140.64] ;  /* 0x0000003c8c8b1981 */ /* 0x000162000c1e1500 */
        /* <DEDUP_REMOVED lines=9> */
[----:B0-----:R-:W-:-:S02]  /*18370*/  PRMT R142, RZ, 0x7610, R142 ;  /* 0x00007610ff8e7816 */ /* 0x001fc4000000008e */
        /* <DEDUP_REMOVED lines=8> */
[----:B---3--:R0:W3:Y:S02]  /*18400*/  @P0 LDG.E.U16 R144, desc[UR60][R146.64] ;  /* 0x0000003c92900981 */ /* 0x0080e4000c1e1500 */
[----:B0-----:R-:W-:Y:S02]  /*18410*/  @P0 IMAD.MOV.U32 R147, RZ, RZ, R154 ;  /* 0x000000ffff930224 */ /* 0x001fe400078e009a */
[----:B------:R-:W3:Y:S01]  /*18420*/  LDL R154, [R1+0x151c] ;  /* 0x00151c00019a7983 */ /* 0x000ee20000100800 */
[----:B--2---:R-:W-:-:S03]  /*18430*/  @P0 IMAD.MOV.U32 R146, RZ, RZ, R2 ;  /* 0x000000ffff920224 */ /* 0x004fc600078e0002 */
[----:B------:R-:W2:Y:S01]  /*18440*/  LDL R2, [R1+0x1538] ;  /* 0x0015380001027983 */ /* 0x000ea20000100800 */
[----:B------:R-:W-:Y:S02]  /*18450*/  ISETP.GT.AND P1, PT, R168, 0x73, PT ;  /* 0x00000073a800780c */ /* 0x000fe40003f24270 */
[----:B------:R-:W-:-:S06]  /*18460*/  PRMT R145, RZ, 0x7610, R145 ;  /* 0x00007610ff917816 */ /* 0x000fcc0000000091 */
[----:B------:R0:W2:Y:S02]  /*18470*/  @P0 LDG.E.U16 R145, desc[UR60][R146.64] ;  /* 0x0000003c92910981 */ /* 0x0000a4000c1e1500 */
[----:B0-----:R-:W-:Y:S02]  /*18480*/  PRMT R146, RZ, 0x7610, R146 ;  /* 0x00007610ff927816 */ /* 0x001fe40000000092 */
[----:B------:R-:W-:Y:S02]  /*18490*/  PRMT R147, RZ, 0x7610, R147 ;  /* 0x00007610ff937816 */ /* 0x000fe40000000093 */
[----:B------:R-:W-:Y:S02]  /*184a0*/  ISETP.GT.AND P0, PT, R168, 0x74, PT ;  /* 0x00000074a800780c */ /* 0x000fe40003f04270 */
[----:B-----5:R0:W5:Y:S02]  /*184b0*/  @P1 LDG.E.U16 R146, desc[UR60][R148.64] ;  /* 0x0000003c94921981 */ /* 0x020164000c1e1500 */
[----:B0-----:R-:W-:-:S02]  /*184c0*/  @P1 IMAD.MOV.U32 R148, RZ, RZ, R158 ;  /* 0x000000ffff941224 */ /* 0x001fc400078e009e */
[----:B------:R-:W-:Y:S01]  /*184d0*/  @P1 IMAD.MOV.U32 R149, RZ, RZ, R160 ;  /* 0x000000ffff951224 */ /* 0x000fe200078e00a0 */
[----:B------:R-:W5:Y:S04]  /*184e0*/  LDL R158, [R1+0x1550] ;  /* 0x00155000019e7983 */ /* 0x000f680000100800 */
[----:B------:R-:W5:Y:S04]  /*184f0*/  LDL R160, [R1+0x154c] ;  /* 0x00154c0001a07983 */ /* 0x000f680000100800 */
[----:B------:R0:W5:Y:S02]  /*18500*/  @P1 LDG.E.U16 R147, desc[UR60][R148.64] ;  /* 0x0000003c94931981 */ /* 0x000164000c1e1500 */
[----:B0-----:R-:W-:-:S02]  /*18510*/  PRMT R148, RZ, 0x7610, R148 ;  /* 0x00007610ff947816 */ /* 0x001fc40000000094 */
[----:B------:R-:W-:-:S04]  /*18520*/  PRMT R149, RZ, 0x7610, R149 ;  /* 0x00007610ff957816 */ /* 0x000fc80000000095 */
[----:B----4-:R0:W4:Y:S02]  /*18530*/  @P1 LDG.E.U16 R148, desc[UR60][R150.64] ;  /* 0x0000003c96941981 */ /* 0x010124000c1e1500 */
[----:B0-----:R-:W-:Y:S02]  /*18540*/  @P1 IMAD.MOV.U32 R151, RZ, RZ, R159 ;  /* 0x000000ffff971224 */ /* 0x001fe400078e009f */
[----:B------:R-:W4:Y:S01]  /*18550*/  LDL R159, [R1+0x6c4] ;  /* 0x0006c400019f7983 */ /* 0x000f220000100800 */
[----:B------:R-:W-:-:S03]  /*18560*/  @P1 IMAD.MOV.U32 R150, RZ, RZ, R157 ;  /* 0x000000ffff961224 */ /* 0x000fc600078e009d */
[----:B------:R-:W4:Y:S04]  /*18570*/  LDL R157, [R1+0x153c] ;  /* 0x00153c00019d7983 */ /* 0x000f280000100800 */
[----:B------:R0:W4:Y:S02]  /*18580*/  @P1 LDG.E.U16 R149, desc[UR60][R150.64] ;  /* 0x0000003c96951981 */ /* 0x000124000c1e1500 */
[----:B0-----:R-:W-:Y:S01]  /*18590*/  PRMT R150, RZ, 0x7610, R150 ;  /* 0x00007610ff967816 */ /* 0x001fe20000000096 */
[----:B------:R-:W-:Y:S02]  /*185a0*/  @P0 IMAD.MOV.U32 R162, RZ, RZ, R155 ;  /* 0x000000ffffa20224 */ /* 0x000fe400078e009b */
[----:B------:R-:W-:Y:S01]  /*185b0*/  @P0 IMAD.MOV.U32 R163, RZ, RZ, R156 ;  /* 0x000000ffffa30224 */ /* 0x000fe200078e009c */
[----:B------:R-:W4:Y:S04]  /*185c0*/  LDL R155, [R1+0x6c0] ;  /* 0x0006c000019b7983 */ /* 0x000f280000100800 */
[----:B------:R-:W4:Y:S04]  /*185d0*/  LDL R156, [R1+0x6bc] ;  /* 0x0006bc00019c7983 */ /* 0x000f280000100800 */
[----:B------:R3:W4:Y:S01]  /*185e0*/  @P0 LDG.E.U16 R150, desc[UR60][R162.64] ;  /* 0x0000003ca2960981 */ /* 0x000722000c1e1500 */
[----:B------:R-:W-:Y:S01]  /*185f0*/  PRMT R151, RZ, 0x7610, R151 ;  /* 0x00007610ff977816 */ /* 0x000fe20000000097 */
[----:B---3--:R-:W-:-:S02]  /*18600*/  @P0 IMAD.MOV.U32 R163, RZ, RZ, R154 ;  /* 0x000000ffffa30224 */ /* 0x008fc400078e009a */
[----:B------:R-:W3:Y:S01]  /*18610*/  LDL R154, [R1+0x6b4] ;  /* 0x0006b400019a7983 */ /* 0x000ee20000100800 */
[----:B--2---:R-:W-:-:S03]  /*18620*/  @P0 IMAD.MOV.U32 R162, RZ, RZ, R2 ;  /* 0x000000ffffa20224 */ /* 0x004fc600078e0002 */
[----:B------:R-:W2:Y:S04]  /*18630*/  LDL R2, [R1+0x6b8] ;  /* 0x0006b80001027983 */ /* 0x000ea80000100800 */
[----:B------:R0:W2:Y:S02]  /*18640*/  @P0 LDG.E.U16 R151, desc[UR60][R162.64] ;  /* 0x0000003ca2970981 */ /* 0x0000a4000c1e1500 */
[----:B0-----:R-:W-:Y:S02]  /*18650*/  @P0 IMAD.MOV.U32 R162, RZ, RZ, R211 ;  /* 0x000000ffffa20224 */ /* 0x001fe400078e00d3 */
[----:B------:R-:W-:Y:S01]  /*18660*/  @P0 IMAD.MOV.U32 R163, RZ, RZ, R213 ;  /* 0x000000ffffa30224 */ /* 0x000fe200078e00d5 */
[----:B------:R-:W2:Y:S04]  /*18670*/  LDL R211, [R1+0x6b0] ;  /* 0x0006b00001d37983 */ /* 0x000ea80000100800 */
[----:B------:R-:W2:Y:S01]  /*18680*/  LDL R213, [R1+0x6ac] ;  /* 0x0006ac0001d57983 */ /* 0x000ea20000100800 */
[----:B------:R-:W-:-:S03]  /*18690*/  ISETP.GT.AND P1, PT, R168, 0x75, PT ;  /* 0x00000075a800780c */ /* 0x000fc60003f24270 */
[----:B------:R0:W2:Y:S02]  /*186a0*/  @P0 LDG.E.U16 R152, desc[UR60][R162.64] ;  /* 0x0000003ca2980981 */ /* 0x0000a4000c1e1500 */
[----:B0-----:R-:W-:Y:S02]  /*186b0*/  @P0 IMAD.MOV.U32 R163, RZ, RZ, R161 ;  /* 0x000000ffffa30224 */ /* 0x001fe400078e00a1 */
        /* <DEDUP_REMOVED lines=8> */
[----:B------:R4:W5:Y:S02]  /*18740*/  @P1 LDG.E.U16 R166, desc[UR60][R162.64] ;  /* 0x0000003ca2a61981 */ /* 0x000964000c1e1500 */
[----:B----4-:R-:W-:-:S02]  /*18750*/  @P1 IMAD.MOV.U32 R163, RZ, RZ, R159 ;  /* 0x000000ffffa31224 */ /* 0x010fc400078e009f */
[----:B------:R-:W4:Y:S01]  /*18760*/  LDL R159, [R1+0x694] ;  /* 0x00069400019f7983 */ /* 0x000f220000100800 */
[----:B------:R-:W-:-:S03]  /*18770*/  @P1 IMAD.MOV.U32 R162, RZ, RZ, R157 ;  /* 0x000000ffffa21224 */ /* 0x000fc600078e009d */
[----:B------:R-:W4:Y:S04]  /*18780*/  LDL R157, [R1+0x698] ;  /* 0x00069800019d7983 */ /* 0x000f280000100800 */
[----:B------:R0:W4:Y:S02]  /*18790*/  @P1 LDG.E.U16 R167, desc[UR60][R162.64] ;  /* 0x0000003ca2a71981 */ /* 0x000124000c1e1500 */
[----:B0-----:R-:W-:Y:S02]  /*187a0*/  @P1 IMAD.MOV.U32 R162, RZ, RZ, R155 ;  /* 0x000000ffffa21224 */ /* 0x001fe400078e009b */
[----:B------:R-:W-:Y:S01]  /*187b0*/  @P1 IMAD.MOV.U32 R163, RZ, RZ, R156 ;  /* 0x000000ffffa31224 */ /* 0x000fe200078e009c */
[----:B------:R-:W4:Y:S04]  /*187c0*/  LDL R155, [R1+0x670] ;  /* 0x00067000019b7983 */ /* 0x000f280000100800 */
[----:B------:R-:W4:Y:S04]  /*187d0*/  LDL R156, [R1+0x66c] ;  /* 0x00066c00019c7983 */ /* 0x000f280000100800 */
[----:B------:R3:W4:Y:S01]  /*187e0*/  @P1 LDG.E.U16 R170, desc[UR60][R162.64] ;  /* 0x0000003ca2aa1981 */ /* 0x000722000c1e1500 */
[----:B------:R-:W-:Y:S01]  /*187f0*/  ISETP.GT.AND P0, PT, R168, 0x76, PT ;  /* 0x00000076a800780c */ /* 0x000fe20003f04270 */
        /* <DEDUP_REMOVED lines=8> */
[----:B------:R-:W2:Y:S04]  /*18880*/  LDL R213, [R1+0x65c] ;  /* 0x00065c0001d57983 */ /* 0x000ea80000100800 */
[----:B------:R0:W2:Y:S02]  /*18890*/  @P0 LDG.E.U16 R174, desc[UR60][R162.64] ;  /* 0x0000003ca2ae0981 */ /* 0x0000a4000c1e1500 */
[----:B0-----:R-:W-:-:S02]  /*188a0*/  @P0 IMAD.MOV.U32 R163, RZ, RZ, R161 ;  /* 0x000000ffffa30224 */ /* 0x001fc400078e00a1 */
[----:B------:R-:W2:Y:S01]  /*188b0*/  LDL R161, [R1+0x654] ;  /* 0x0006540001a17983 */ /* 0x000ea20000100800 */
[----:B------:R-:W-:Y:S01]  /*188c0*/  ISETP.GT.AND P1, PT, R168, 0x78, PT ;  /* 0x00000078a800780c */ /* 0x000fe20003f24270 */
[----:B-----5:R-:W-:Y:S02]  /*188d0*/  @P0 IMAD.MOV.U32 R162, RZ, RZ, R160 ;  /* 0x000000ffffa20224 */ /* 0x020fe400078e00a0 */
[----:B------:R-:W5:Y:S04]  /*188e0*/  LDL R160, [R1+0x658] ;  /* 0x0006580001a07983 */ /* 0x000f680000100800 */
[----:B------:R0:W5:Y:S02]  /*188f0*/  @P0 LDG.E.U16 R176, desc[UR60][R162.64] ;  /* 0x0000003ca2b00981 */ /* 0x000164000c1e1500 */
[----:B0-----:R-:W-:-:S02]  /*18900*/  @P0 IMAD.MOV.U32 R162, RZ, RZ, R158 ;  /* 0x000000ffffa20224 */ /* 0x001fc400078e009e */
        /* <DEDUP_REMOVED lines=13> */
[----:B------:R3:W4:Y:S02]  /*189e0*/  @P1 LDG.E.U16 R182, desc[UR60][R162.64] ;  /* 0x0000003ca2b61981 */ /* 0x000724000c1e1500 */
        /* <DEDUP_REMOVED lines=81> */
[----:B------:R-:W5:Y:S01]  /*18f00*/  LDL R158, [R1+0x5d0] ;  /* 0x0005d000019e7983 */ /* 0x000f620000100800 */
[----:B------:R-:W-:-:S03]  /*18f10*/  ISETP.GT.AND P0, PT, R168, 0x7c, PT ;  /* 0x0000007ca800780c */ /* 0x000fc60003f04270 */
[----:B------:R-:W5:Y:S04]  /*18f20*/  LDL R215, [R1+0x5b0] ;  /* 0x0005b00001d77983 */ /* 0x000f680000100800 */
[----:B------:R4:W5:Y:S02]  /*18f30*/  @P1 LDG.E.U16 R214, desc[UR60][R162.64] ;  /* 0x0000003ca2d61981 */ /* 0x000964000c1e1500 */
[----:B----4-:R-:W-:Y:S02]  /*18f40*/  @P1 IMAD.MOV.U32 R163, RZ, RZ, R159 ;  /* 0x000000ffffa31224 */ /* 0x010fe400078e009f */
        /* <DEDUP_REMOVED lines=18> */
[----:B------:R0:W2:Y:S01]  /*19070*/  @P0 LDG.E.U16 R222, desc[UR60][R162.64] ;  /* 0x0000003ca2de0981 */ /* 0x0000a2000c1e1500 */
[----:B------:R-:W-:Y:S01]  /*19080*/  ISETP.GT.AND P1, PT, R168, 0x7d, PT ;  /* 0x0000007da800780c */ /* 0x000fe20003f24270 */
[----:B0-----:R-:W-:-:S02]  /*19090*/  @P0 IMAD.MOV.U32 R163, RZ, RZ, R161 ;  /* 0x000000ffffa30224 */ /* 0x001fc400078e00a1 */
[----:B------:R-:W2:Y:S01]  /*190a0*/  LDL R161, [R1+0x59c] ;  /* 0x00059c0001a17983 */ /* 0x000ea20000100800 */
[----:B-----5:R-:W-:-:S03]  /*190b0*/  @P0 IMAD.MOV.U32 R162, RZ, RZ, R160 ;  /* 0x000000ffffa20224 */ /* 0x020fc600078e00a0 */
[----:B------:R-:W5:Y:S04]  /*190c0*/  LDL R160, [R1+0x5a0] ;  /* 0x0005a00001a07983 */ /* 0x000f680000100800 */
[----:B------:R0:W5:Y:S02]  /*190d0*/  @P0 LDG.E.U16 R224, desc[UR60][R162.64] ;  /* 0x0000003ca2e00981 */ /* 0x000164000c1e1500 */
[----:B0-----:R-:W-:Y:S02]  /*190e0*/  @P0 IMAD.MOV.U32 R162, RZ, RZ, R158 ;  /* 0x000000ffffa20224 */ /* 0x001fe400078e009e */
[----:B------:R-:W5:Y:S01]  /*190f0*/  LDL R158, [R1+0x598] ;  /* 0x00059800019e7983 */ /* 0x000f620000100800 */
[----:B----4-:R-:W-:-:S03]  /*19100*/  @P0 IMAD.MOV.U32 R163, RZ, RZ, R159 ;  /* 0x000000ffffa30224 */ /* 0x010fc600078e009f */
[----:B------:R-:W4:Y:S04]  /*19110*/  LDL R159, [R1+0x590] ;  /* 0x00059000019f7983 */ /* 0x000f280000100800 */
[----:B------:R0:W4:Y:S02]  /*19120*/  @P0 LDG.E.U16 R226, desc[UR60][R162.64] ;  /* 0x0000003ca2e20981 */ /* 0x000124000c1e1500 */
[----:B0-----:R-:W-:Y:S02]  /*19130*/  @P0 IMAD.MOV.U32 R162, RZ, RZ, R157 ;  /* 0x000000ffffa20224 */ /* 0x001fe400078e009d */
        /* <DEDUP_REMOVED lines=8> */
[----:B---3--:R-:W-:-:S02]  /*191c0*/  @P1 IMAD.MOV.U32 R163, RZ, RZ, R154 ;  /* 0x000000ffffa31224 */ /* 0x008fc400078e009a */
[----:B------:R-:W3:Y:S01]  /*191d0*/  LDL R154, [R1+0x574] ;  /* 0x00057400019a7983 */ /* 0x000ee20000100800 */
[----:B------:R-:W-:Y:S01]  /*191e0*/  PRMT R234, RZ, 0x7610, R234 ;  /* 0x00007610ffea7816 */ /* 0x000fe200000000ea */
[----:B--2---:R-:W-:Y:S02]  /*191f0*/  @P1 IMAD.MOV.U32 R162, RZ, RZ, R2 ;  /* 0x000000ffffa21224 */ /* 0x004fe400078e0002 */
[----:B------:R-:W2:Y:S04]  /*19200*/  LDL R2, [R1+0x578] ;  /* 0x0005780001027983 */ /* 0x000ea80000100800 */
[----:B------:R0:W2:Y:S02]  /*19210*/  @P1 LDG.E.U16 R232, desc[UR60][R162.64] ;  /* 0x0000003ca2e81981 */ /* 0x0000a4000c1e1500 */
[----:B0-----:R-:W-:-:S02]  /*19220*/  @P1 IMAD.MOV.U32 R162, RZ, RZ, R215 ;  /* 0x000000ffffa21224 */ /* 0x001fc400078e00d7 */
[----:B------:R-:W-:Y:S01]  /*19230*/  @P1 IMAD.MOV.U32 R163, RZ, RZ, R217 ;  /* 0x000000ffffa31224 */ /* 0x000fe200078e00d9 */
[----:B------:R-:W2:Y:S04]  /*19240*/  LDL R215, [R1+0x550] ;  /* 0x0005500001d77983 */ /* 0x000ea80000100800 */
[----:B------:R-:W2:Y:S04]  /*19250*/  LDL R217, [R1+0x54c] ;  /* 0x00054c0001d97983 */ /* 0x000ea80000100800 */
[----:B------:R0:W2:Y:S02]  /*19260*/  @P1 LDG.E.U16 R234, desc[UR60][R162.64] ;  /* 0x0000003ca2ea1981 */ /* 0x0000a4000c1e1500 */
[----:B0-----:R-:W-:-:S02]  /*19270*/  @P1 IMAD.MOV.U32 R162, RZ, RZ, R211 ;  /* 0x000000ffffa21224 */ /* 0x001fc400078e00d3 */
[----:B------:R-:W-:Y:S01]  /*19280*/  @P1 IMAD.MOV.U32 R163, RZ, RZ, R213 ;  /* 0x000000ffffa31224 */ /* 0x000fe200078e00d5 */
[----:B------:R-:W2:Y:S04]  /*19290*/  LDL R211, [R1+0x548] ;  /* 0x0005480001d37983 */ /* 0x000ea80000100800 */
[----:B------:R-:W2:Y:S01]  /*192a0*/  LDL R213, [R1+0x544] ;  /* 0x0005440001d57983 */ /* 0x000ea20000100800 */
[----:B------:R-:W0:Y:S01]  /*192b0*/  S2R R157, SR_TID.X ;  /* 0x00000000009d7919 */ /* 0x000e220000002100 */
[----:B------:R-:W-:Y:S02]  /*192c0*/  ISETP.GT.AND P0, PT, R168, 0x7e, PT ;  /* 0x0000007ea800780c */ /* 0x000fe40003f04270 */
[----:B------:R-:W-:Y:S02]  /*192d0*/  PRMT R236, RZ, 0x7610, R236 ;  /* 0x00007610ffec7816 */ /* 0x000fe400000000ec */
[----:B------:R-:W-:-:S02]  /*192e0*/  PRMT R238, RZ, 0x7610, R238 ;  /* 0x00007610ffee7816 */ /* 0x000fc400000000ee */
[----:B------:R-:W-:Y:S01]  /*192f0*/  PRMT R240, RZ, 0x7610, R240 ;  /* 0x00007610fff07816 */ /* 0x000fe200000000f0 */
[----:B------:R-:W1:Y:S01]  /*19300*/  S2R R252, SR_TID.X ;  /* 0x0000000000fc7919 */ /* 0x000e620000002100 */
[----:B------:R5:W2:Y:S01]  /*19310*/  @P1 LDG.E.U16 R236, desc[UR60][R162.64] ;  /* 0x0000003ca2ec1981 */ /* 0x000aa2000c1e1500 */
[----:B------:R-:W-:-:S03]  /*19320*/  PRMT R244, RZ, 0x7610, R244 ;  /* 0x00007610fff47816 */ /* 0x000fc600000000f4 */
[----:B------:R-:W2:Y:S01]  /*19330*/  LDL.LU R243, [R1+0xbc] ;  /* 0x0000bc0001f37983 */ /* 0x000ea20000300800 */
[----:B-----5:R-:W-:Y:S02]  /*19340*/  @P0 IMAD.MOV.U32 R162, RZ, RZ, R160 ;  /* 0x000000ffffa20224 */ /* 0x020fe400078e00a0 */
[----:B------:R-:W-:Y:S01]  /*19350*/  @P0 IMAD.MOV.U32 R163, RZ, RZ, R161 ;  /* 0x000000ffffa30224 */ /* 0x000fe200078e00a1 */
[----:B------:R-:W-:Y:S01]  /*19360*/  ISETP.GT.AND P1, PT, R168, 0x7f, PT ;  /* 0x0000007fa800780c */ /* 0x000fe20003f24270 */
[----:B------:R-:W5:Y:S04]  /*19370*/  LDL.LU R245, [R1+0xb8] ;  /* 0x0000b80001f57983 */ /* 0x000f680000300800 */
[----:B------:R0:W5:Y:S01]  /*19380*/  @P0 LDG.E.U16 R238, desc[UR60][R162.64] ;  /* 0x0000003ca2ee0981 */ /* 0x000162000c1e1500 */
[----:B------:R-:W-:-:S03]  /*19390*/  PRMT R246, RZ, 0x7610, R246 ;  /* 0x00007610fff67816 */ /* 0x000fc600000000f6 */
[----:B------:R-:W5:Y:S04]  /*193a0*/  LDL.LU R247, [R1+0xb4] ;  /* 0x0000b40001f77983 */ /* 0x000f680000300800 */
[----:B------:R-:W5:Y:S01]  /*193b0*/  LDL.LU R249, [R1+0xb0] ;  /* 0x0000b00001f97983 */ /* 0x000f620000300800 */
[----:B0-----:R-:W-:-:S03]  /*193c0*/  @P0 IMAD.MOV.U32 R162, RZ, RZ, R158 ;  /* 0x000000ffffa20224 */ /* 0x001fc600078e009e */
[----:B------:R-:W5:Y:S01]  /*193d0*/  LDL.LU R158, [R1+0xac] ;  /* 0x0000ac00019e7983 */ /* 0x000f620000300800 */
[----:B----4-:R-:W-:-:S05]  /*193e0*/  @P0 IMAD.MOV.U32 R163, RZ, RZ, R159 ;  /* 0x000000ffffa30224 */ /* 0x010fca00078e009f */
[----:B------:R0:W4:Y:S02]  /*193f0*/  @P0 LDG.E.U16 R240, desc[UR60][R162.64] ;  /* 0x0000003ca2f00981 */ /* 0x000124000c1e1500 */
[----:B0-----:R-:W-:-:S04]  /*19400*/  LOP3.LUT R162, R157, 0x7f, RZ, 0xc0, !PT ;  /* 0x0000007f9da27812 */ /* 0x001fc800078ec0ff */
[----:B------:R-:W-:Y:S02]  /*19410*/  ISETP.GE.AND P2, PT, R162, R168, PT ;  /* 0x000000a8a200720c */ /* 0x000fe40003f46270 */
[----:B------:R-:W-:Y:S01]  /*19420*/  PRMT R168, RZ, 0x7610, R168 ;  /* 0x00007610ffa87816 */ /* 0x000fe200000000a8 */
[----:B------:R-:W-:Y:S02]  /*19430*/  @P0 IMAD.MOV.U32 R162, RZ, RZ, R155 ;  /* 0x000000ffffa20224 */ /* 0x000fe400078e009b */
[----:B------:R-:W-:Y:S01]  /*19440*/  @P0 IMAD.MOV.U32 R163, RZ, RZ, R156 ;  /* 0x000000ffffa30224 */ /* 0x000fe200078e009c */
[----:B------:R-:W4:Y:S04]  /*19450*/  LDL.LU R155, [R1+0xa8] ;  /* 0x0000a800019b7983 */ /* 0x000f280000300800 */
[----:B------:R3:W4:Y:S01]  /*19460*/  @P0 LDG.E.U16 R168, desc[UR60][R162.64] ;  /* 0x0000003ca2a80981 */ /* 0x000722000c1e1500 */
[----:B------:R-:W-:Y:S01]  /*19470*/  PRMT R248, RZ, 0x7610, R248 ;  /* 0x00007610fff87816 */ /* 0x000fe200000000f8 */
[----:B---3--:R-:W-:-:S02]  /*19480*/  @P0 IMAD.MOV.U32 R163, RZ, RZ, R154 ;  /* 0x000000ffffa30224 */ /* 0x008fc400078e009a */
[----:B------:R-:W3:Y:S04]  /*19490*/  LDL.LU R154, [R1+0xa4] ;  /* 0x0000a400019a7983 */ /* 0x000ee80000300800 */
[----:B------:R-:W3:Y:S04]  /*194a0*/  LDL.LU R157, [R1+0xa0] ;  /* 0x0000a000019d7983 */ /* 0x000ee80000300800 */
[----:B------:R-:W3:Y:S04]  /*194b0*/  LDL.LU R156, [R1+0x9c] ;  /* 0x00009c00019c7983 */ /* 0x000ee80000300800 */
[----:B------:R-:W3:Y:S04]  /*194c0*/  LDL.LU R159, [R1+0x98] ;  /* 0x00009800019f7983 */ /* 0x000ee80000300800 */
[----:B------:R-:W3:Y:S04]  /*194d0*/  LDL.LU R160, [R1+0x94] ;  /* 0x0000940001a07983 */ /* 0x000ee80000300800 */
[----:B------:R-:W3:Y:S01]  /*194e0*/  LDL.LU R161, [R1+0x90] ;  /* 0x0000900001a17983 */ /* 0x000ee20000300800 */
[----:B------:R-:W-:Y:S01]  /*194f0*/  PRMT R250, RZ, 0x7610, R250 ;  /* 0x00007610fffa7816 */ /* 0x000fe200000000fa */
[----:B-1----:R-:W-:-:S05]  /*19500*/  IMAD.SHL.U32 R251, R252, 0x2, RZ ;  /* 0x00000002fcfb7824 */ /* 0x002fca00078e00ff */
[----:B------:R-:W-:Y:S01]  /*19510*/  LOP3.LUT R251, R251, 0x7e, RZ, 0xc0, !PT ;  /* 0x0000007efbfb7812 */ /* 0x000fe200078ec0ff */
[----:B--2---:R-:W-:Y:S02]  /*19520*/  @P0 IMAD.MOV.U32 R162, RZ, RZ, R2 ;  /* 0x000000ffffa20224 */ /* 0x004fe400078e0002 */
[----:B------:R-:W2:Y:S04]  /*19530*/  LDL.LU R2, [R1+0x8c] ;  /* 0x00008c0001027983 */ /* 0x000ea80000300800 */
[----:B------:R0:W2:Y:S02]  /*19540*/  @P0 LDG.E.U16 R244, desc[UR60][R162.64] ;  /* 0x0000003ca2f40981 */ /* 0x0000a4000c1e1500 */
[----:B0-----:R-:W-:Y:S02]  /*19550*/  @P1 IMAD.MOV.U32 R162, RZ, RZ, R223 ;  /* 0x000000ffffa21224 */ /* 0x001fe400078e00df */
[----:B------:R-:W-:-:S05]  /*19560*/  @P1 IMAD.MOV.U32 R163, RZ, RZ, R225 ;  /* 0x000000ffffa31224 */ /* 0x000fca00078e00e1 */
[----:B------:R0:W2:Y:S02]  /*19570*/  @P1 LDG.E.U16 R246, desc[UR60][R162.64] ;  /* 0x0000003ca2f61981 */ /* 0x0000a4000c1e1500 */
[----:B0-----:R-:W-:Y:S02]  /*19580*/  @P1 IMAD.MOV.U32 R162, RZ, RZ, R219 ;  /* 0x000000ffffa21224 */ /* 0x001fe400078e00db */
[----:B------:R-:W-:-:S05]  /*19590*/  @P1 IMAD.MOV.U32 R163, RZ, RZ, R221 ;  /* 0x000000ffffa31224 */ /* 0x000fca00078e00dd */
[----:B------:R0:W2:Y:S02]  /*195a0*/  @P1 LDG.E.U16 R248, desc[UR60][R162.64] ;  /* 0x0000003ca2f81981 */ /* 0x0000a4000c1e1500 */
[----:B0-----:R-:W-:Y:S02]  /*195b0*/  @P1 IMAD.MOV.U32 R162, RZ, RZ, R215 ;  /* 0x000000ffffa21224 */ /* 0x001fe400078e00d7 */
[----:B------:R-:W-:-:S05]  /*195c0*/  @P1 IMAD.MOV.U32 R163, RZ, RZ, R217 ;  /* 0x000000ffffa31224 */ /* 0x000fca00078e00d9 */
[----:B------:R0:W2:Y:S02]  /*195d0*/  @P1 LDG.E.U16 R250, desc[UR60][R162.64] ;  /* 0x0000003ca2fa1981 */ /* 0x0000a4000c1e1500 */
[----:B0-----:R-:W-:Y:S01]  /*195e0*/  LOP3.LUT R162, R252, 0x40, RZ, 0xc0, !PT ;  /* 0x00000040fca27812 */ /* 0x001fe200078ec0ff */
[----:B------:R-:W-:-:S04]  /*195f0*/  @P1 IMAD.MOV.U32 R163, RZ, RZ, R213 ;  /* 0x000000ffffa31224 */ /* 0x000fc800078e00d5 */
[----:B------:R-:W-:Y:S02]  /*19600*/  IMAD R251, R162, 0x100, R251 ;  /* 0x00000100a2fb7824 */ /* 0x000fe400078e02fb */
[----:B------:R-:W-:Y:S02]  /*19610*/  @P1 IMAD.MOV.U32 R162, RZ, RZ, R211 ;  /* 0x000000ffffa21224 */ /* 0x000fe400078e00d3 */
[----:B------:R-:W2:Y:S04]  /*19620*/  LDL.LU R211, [R1+0x88] ;  /* 0x0000880001d37983 */ /* 0x000ea80000300800 */
[----:B------:R-:W2:Y:S04]  /*19630*/  LDL.LU R213, [R1+0x84] ;  /* 0x0000840001d57983 */ /* 0x000ea80000300800 */
[----:B------:R-:W2:Y:S04]  /*19640*/  LDL.LU R215, [R1+0x80] ;  /* 0x0000800001d77983 */ /* 0x000ea80000300800 */
[----:B------:R-:W2:Y:S04]  /*19650*/  LDL.LU R217, [R1+0x7c] ;  /* 0x00007c0001d97983 */ /* 0x000ea80000300800 */
[----:B------:R-:W2:Y:S04]  /*19660*/  LDL.LU R219, [R1+0x78] ;  /* 0x0000780001db7983 */ /* 0x000ea80000300800 */
[----:B------:R-:W2:Y:S01]  /*19670*/  LDL.LU R221, [R1+0x74] ;  /* 0x0000740001dd7983 */ /* 0x000ea20000300800 */
[----:B------:R-:W-:-:S03]  /*19680*/  PRMT R252, RZ, 0x7610, R252 ;  /* 0x00007610fffc7816 */ /* 0x000fc600000000fc */
[----:B------:R-:W2:Y:S04]  /*19690*/  LDL.LU R223, [R1+0x70] ;  /* 0x0000700001df7983 */ /* 0x000ea80000300800 */
[----:B------:R-:W2:Y:S04]  /*196a0*/  LDL.LU R225, [R1+0x6c] ;  /* 0x00006c0001e17983 */ /* 0x000ea80000300800 */
[----:B------:R-:W2:Y:S04]  /*196b0*/  LDL.LU R227, [R1+0x68] ;  /* 0x0000680001e37983 */ /* 0x000ea80000300800 */
[----:B------:R-:W2:Y:S04]  /*196c0*/  LDL.LU R229, [R1+0x64] ;  /* 0x0000640001e57983 */ /* 0x000ea80000300800 */
[----:B------:R-:W2:Y:S04]  /*196d0*/  LDL.LU R231, [R1+0x60] ;  /* 0x0000600001e77983 */ /* 0x000ea80000300800 */
[----:B------:R0:W2:Y:S01]  /*196e0*/  @P1 LDG.E.U16 R252, desc[UR60][R162.64] ;  /* 0x0000003ca2fc1981 */ /* 0x0000a2000c1e1500 */
[----:B------:R-:W-:Y:S06]  /*196f0*/  BAR.SYNC.DEFER_BLOCKING 0x0 ;  /* 0x0000000000007b1d */ /* 0x000fec0000010000 */
[----:B------:R-:W2:Y:S04]  /*19700*/  LDL.LU R233, [R1+0x5c] ;  /* 0x00005c0001e97983 */ /* 0x000ea80000300800 */
[----:B------:R-:W2:Y:S04]  /*19710*/  LDL.LU R235, [R1+0x58] ;  /* 0x0000580001eb7983 */ /* 0x000ea80000300800 */
[----:B------:R-:W2:Y:S04]  /*19720*/  LDL.LU R237, [R1+0x54] ;  /* 0x0000540001ed7983 */ /* 0x000ea80000300800 */
[----:B------:R-:W2:Y:S04]  /*19730*/  LDL.LU R239, [R1+0x50] ;  /* 0x0000500001ef7983 */ /* 0x000ea80000300800 */
[----:B------:R-:W2:Y:S04]  /*19740*/  LDL.LU R241, [R1+0x4c] ;  /* 0x00004c0001f17983 */ /* 0x000ea80000300800 */
[----:B------:R-:W2:Y:S01]  /*19750*/  LDL.LU R242, [R1+0x48] ;  /* 0x0000480001f27983 */ /* 0x000ea20000300800 */
[----:B0-----:R-:W-:-:S05]  /*19760*/  IMAD.IADD R162, R0, 0x1, R251 ;  /* 0x0000000100a27824 */ /* 0x001fca00078e02fb */
[----:B------:R0:W-:Y:S04]  /*19770*/  STS.U16 [R162], R243 ;  /* 0x000000f3a2007388 */ /* 0x0001e80000000400 */
[----:B-----5:R1:W-:Y:S04]  /*19780*/  STS.U16 [R162+0x8000], R245 ;  /* 0x008000f5a2007388 */ /* 0x0203e80000000400 */
[----:B------:R5:W-:Y:S04]  /*19790*/  STS.U16 [R162+0x10000], R247 ;  /* 0x010000f7a2007388 */ /* 0x000be80000000400 */
[----:B------:R3:W-:Y:S04]  /*197a0*/  STS.U16 [R162+0x18000], R249 ;  /* 0x018000f9a2007388 */ /* 0x0007e80000000400 */
[----:B------:R3:W-:Y:S04]  /*197b0*/  STS.U16 [R162+0x400], R158 ;  /* 0x0004009ea2007388 */ /* 0x0007e80000000400 */
[----:B----4-:R4:W-:Y:S04]  /*197c0*/  STS.U16 [R162+0x8400], R155 ;  /* 0x0084009ba2007388 */ /* 0x0109e80000000400 */
[----:B0-----:R-:W2:Y:S04]  /*197d0*/  LDL.LU R243, [R1+0x44] ;  /* 0x0000440001f37983 */ /* 0x001ea80000300800 */
[----:B-1----:R-:W2:Y:S04]  /*197e0*/  LDL.LU R245, [R1+0x40] ;  /* 0x0000400001f57983 */ /* 0x002ea80000300800 */
[----:B------:R-:W2:Y:S04]  /*197f0*/  LDL.LU R163, [R1+0x3c] ;  /* 0x00003c0001a37983 */ /* 0x000ea80000300800 */
[----:B-----5:R-:W5:Y:S04]  /*19800*/  LDL.LU R247, [R1+0x38] ;  /* 0x0000380001f77983 */ /* 0x020f680000300800 */
[----:B---3--:R-:W3:Y:S04]  /*19810*/  LDL.LU R249, [R1+0x34] ;  /* 0x0000340001f97983 */ /* 0x008ee80000300800 */
[----:B------:R-:W3:Y:S04]  /*19820*/  LDL.LU R158, [R1+0x30] ;  /* 0x00003000019e7983 */ /* 0x000ee80000300800 */
[----:B----4-:R-:W4:Y:S04]  /*19830*/  LDL.LU R155, [R1+0x2c] ;  /* 0x00002c00019b7983 */ /* 0x010f280000300800 */
[----:B------:R0:W-:Y:S04]  /*19840*/  STS.U16 [R162+0x10400], R154 ;  /* 0x0104009aa2007388 */ /* 0x0001e80000000400 */
[----:B------:R1:W-:Y:S04]  /*19850*/  STS.U16 [R162+0x18400], R157 ;  /* 0x0184009da2007388 */ /* 0x0003e80000000400 */
[----:B------:R1:W-:Y:S04]  /*19860*/  STS.U16 [R162+0x800], R156 ;  /* 0x0008009ca2007388 */ /* 0x0003e80000000400 */
[----:B------:R1:W-:Y:S04]  /*19870*/  STS.U16 [R162+0x8800], R159 ;  /* 0x0088009fa2007388 */ /* 0x0003e80000000400 */
[----:B------:R1:W-:Y:S04]  /*19880*/  STS.U16 [R162+0x10800], R160 ;  /* 0x010800a0a2007388 */ /* 0x0003e80000000400 */
[----:B------:R1:W-:Y:S04]  /*19890*/  STS.U16 [R162+0x18800], R161 ;  /* 0x018800a1a2007388 */ /* 0x0003e80000000400 */
[----:B0-----:R-:W4:Y:S04]  /*198a0*/  LDL.LU R154, [R1+0x28] ;  /* 0x00002800019a7983 */ /* 0x001f280000300800 */
[----:B-1----:R-:W4:Y:S04]  /*198b0*/  LDL.LU R157, [R1+0x24] ;  /* 0x00002400019d7983 */ /* 0x002f280000300800 */
[----:B------:R-:W4:Y:S04]  /*198c0*/  LDL.LU R156, [R1+0x20] ;  /* 0x00002000019c7983 */ /* 0x000f280000300800 */
[----:B------:R-:W4:Y:S04]  /*198d0*/  LDL.LU R159, [R1+0x1c] ;  /* 0x00001c00019f7983 */ /* 0x000f280000300800 */
[----:B------:R-:W4:Y:S04]  /*198e0*/  LDL.LU R160, [R1+0x18] ;  /* 0x0000180001a07983 */ /* 0x000f280000300800 */
[----:B------:R-:W4:Y:S04]  /*198f0*/  LDL.LU R161, [R1+0x14] ;  /* 0x0000140001a17983 */ /* 0x000f280000300800 */
[----:B--2---:R0:W-:Y:S04]  /*19900*/  STS.U16 [R162+0xc00], R2 ;  /* 0x000c0002a2007388 */ /* 0x0041e80000000400 */
[----:B0-----:R-:W2:Y:S04]  /*19910*/  LDL.LU R2, [R1+0x10] ;  /* 0x0000100001027983 */ /* 0x001ea80000300800 */
[----:B------:R0:W-:Y:S04]  /*19920*/  STS.U16 [R162+0x8c00], R211 ;  /* 0x008c00d3a2007388 */ /* 0x0001e80000000400 */
[----:B------:R1:W-:Y:S04]  /*19930*/  STS.U16 [R162+0x10c00], R213 ;  /* 0x010c00d5a2007388 */ /* 0x0003e80000000400 */
[----:B------:R1:W-:Y:S04]  /*19940*/  STS.U16 [R162+0x18c00], R215 ;  /* 0x018c00d7a2007388 */ /* 0x0003e80000000400 */
[----:B------:R1:W-:Y:S04]  /*19950*/  STS.U16 [R162+0x1000], R217 ;  /* 0x001000d9a2007388 */ /* 0x0003e80000000400 */
[----:B------:R1:W-:Y:S04]  /*19960*/  STS.U16 [R162+0x9000], R219 ;  /* 0x009000dba2007388 */ /* 0x0003e80000000400 */
[----:B------:R1:W-:Y:S04]  /*19970*/  STS.U16 [R162+0x11000], R221 ;  /* 0x011000dda2007388 */ /* 0x0003e80000000400 */
[----:B0-----:R-:W2:Y:S04]  /*19980*/  LDL.LU R211, [R1+0x1654] ;  /* 0x0016540001d37983 */ /* 0x001ea80000300800 */
[----:B-1----:R-:W2:Y:S04]  /*19990*/  LDL.LU R213, [R1+0x1650] ;  /* 0x0016500001d57983 */ /* 0x002ea80000300800 */
[----:B------:R-:W2:Y:S04]  /*199a0*/  LDL.LU R215, [R1+0x164c] ;  /* 0x00164c0001d77983 */ /* 0x000ea80000300800 */
[----:B------:R-:W2:Y:S04]  /*199b0*/  LDL.LU R217, [R1+0x1648] ;  /* 0x0016480001d97983 */ /* 0x000ea80000300800 */
[----:B------:R-:W2:Y:S04]  /*199c0*/  LDL.LU R219, [R1+0x1644] ;  /* 0x0016440001db7983 */ /* 0x000ea80000300800 */
[----:B------:R-:W2:Y:S04]  /*199d0*/  LDL.LU R221, [R1+0x1640] ;  /* 0x0016400001dd7983 */ /* 0x000ea80000300800 */
        /* <DEDUP_REMOVED lines=17> */
[----:B0-----:R-:W2:Y:S04]  /*19af0*/  LDL.LU R235, [R1+0x1624] ;  /* 0x0016240001eb7983 */ /* 0x001ea80000300800 */
[----:B-1----:R-:W2:Y:S04]  /*19b00*/  LDL.LU R237, [R1+0x1620] ;  /* 0x0016200001ed7983 */ /* 0x002ea80000300800 */
[----:B-----5:R-:W5:Y:S04]  /*19b10*/  LDL.LU R239, [R1+0x161c] ;  /* 0x00161c0001ef7983 */ /* 0x020f680000300800 */
[----:B---3--:R-:W3:Y:S04]  /*19b20*/  LDL.LU R241, [R1+0x1618] ;  /* 0x0016180001f17983 */ /* 0x008ee80000300800 */
[----:B------:R-:W5:Y:S04]  /*19b30*/  LDL.LU R242, [R1+0x1614] ;  /* 0x0016140001f27983 */ /* 0x000f680000300800 */
[----:B------:R0:W-:Y:S04]  /*19b40*/  STS.U16 [R162+0x11c00], R243 ;  /* 0x011c00f3a2007388 */ /* 0x0001e80000000400 */
[----:B------:R1:W-:Y:S04]  /*19b50*/  STS.U16 [R162+0x19c00], R245 ;  /* 0x019c00f5a2007388 */ /* 0x0003e80000000400 */
[----:B------:R1:W-:Y:S04]  /*19b60*/  STS.U16 [R162+0x2000], R163 ;  /* 0x002000a3a2007388 */ /* 0x0003e80000000400 */
[----:B------:R1:W-:Y:S04]  /*19b70*/  STS.U16 [R162+0xa000], R247 ;  /* 0x00a000f7a2007388 */ /* 0x0003e80000000400 */
[----:B------:R4:W-:Y:S04]  /*19b80*/  STS.U16 [R162+0x12000], R249 ;  /* 0x012000f9a2007388 */ /* 0x0009e80000000400 */
[----:B------:R4:W-:Y:S04]  /*19b90*/  STS.U16 [R162+0x1a000], R158 ;  /* 0x01a0009ea2007388 */ /* 0x0009e80000000400 */
[----:B0-----:R-:W3:Y:S04]  /*19ba0*/  LDL.LU R243, [R1+0x1610] ;  /* 0x0016100001f37983 */ /* 0x001ee80000300800 */
[----:B-1----:R-:W5:Y:S04]  /*19bb0*/  LDL.LU R245, [R1+0x160c] ;  /* 0x00160c0001f57983 */ /* 0x002f680000300800 */
[----:B------:R-:W3:Y:S04]  /*19bc0*/  LDL.LU R163, [R1+0x194] ;  /* 0x0001940001a37983 */ /* 0x000ee80000300800 */
[----:B------:R-:W5:Y:S04]  /*19bd0*/  LDL.LU R247, [R1+0x190] ;  /* 0x0001900001f77983 */ /* 0x000f680000300800 */
[----:B----4-:R-:W4:Y:S04]  /*19be0*/  LDL.LU R249, [R1+0x18c] ;  /* 0x00018c0001f97983 */ /* 0x010f280000300800 */
[----:B------:R0:W-:Y:S04]  /*19bf0*/  STS.U16 [R162+0x2400], R155 ;  /* 0x0024009ba2007388 */ /* 0x0001e80000000400 */
[----:B------:R-:W3:Y:S04]  /*19c00*/  LDL.LU R158, [R1+0x188] ;  /* 0x00018800019e7983 */ /* 0x000ee80000300800 */
[----:B------:R1:W-:Y:S04]  /*19c10*/  STS.U16 [R162+0xa400], R154 ;  /* 0x00a4009aa2007388 */ /* 0x0003e80000000400 */
[----:B------:R1:W-:Y:S04]  /*19c20*/  STS.U16 [R162+0x12400], R157 ;  /* 0x0124009da2007388 */ /* 0x0003e80000000400 */
[----:B------:R1:W-:Y:S04]  /*19c30*/  STS.U16 [R162+0x1a400], R156 ;  /* 0x01a4009ca2007388 */ /* 0x0003e80000000400 */
[----:B------:R1:W-:Y:S04]  /*19c40*/  STS.U16 [R162+0x2800], R159 ;  /* 0x0028009fa2007388 */ /* 0x0003e80000000400 */
[----:B0-----:R-:W3:Y:S04]  /*19c50*/  LDL.LU R155, [R1+0x184] ;  /* 0x00018400019b7983 */ /* 0x001ee80000300800 */
[----:B------:R0:W-:Y:S04]  /*19c60*/  STS.U16 [R162+0xa800], R160 ;  /* 0x00a800a0a2007388 */ /* 0x0001e80000000400 */
[----:B------:R0:W-:Y:S04]  /*19c70*/  STS.U16 [R162+0x12800], R161 ;  /* 0x012800a1a2007388 */ /* 0x0001e80000000400 */
[----:B-1----:R-:W3:Y:S04]  /*19c80*/  LDL.LU R154, [R1+0x180] ;  /* 0x00018000019a7983 */ /* 0x002ee80000300800 */
[----:B------:R-:W3:Y:S04]  /*19c90*/  LDL.LU R157, [R1+0x17c] ;  /* 0x00017c00019d7983 */ /* 0x000ee80000300800 */
[----:B------:R-:W3:Y:S04]  /*19ca0*/  LDL.LU R156, [R1+0x178] ;  /* 0x00017800019c7983 */ /* 0x000ee80000300800 */
[----:B------:R-:W3:Y:S04]  /*19cb0*/  LDL.LU R159, [R1+0x174] ;  /* 0x00017400019f7983 */ /* 0x000ee80000300800 */
[----:B0-----:R-:W3:Y:S04]  /*19cc0*/  LDL.LU R160, [R1+0x170] ;  /* 0x0001700001a07983 */ /* 0x001ee80000300800 */
[----:B------:R-:W3:Y:S04]  /*19cd0*/  LDL.LU R161, [R1+0x16c] ;  /* 0x00016c0001a17983 */ /* 0x000ee80000300800 */
[----:B--2---:R0:W-:Y:S04]  /*19ce0*/  STS.U16 [R162+0x1a800], R2 ;  /* 0x01a80002a2007388 */ /* 0x0041e80000000400 */
[----:B0-----:R-:W2:Y:S04]  /*19cf0*/  LDL.LU R2, [R1+0x168] ;  /* 0x0001680001027983 */ /* 0x001ea80000300800 */
[----:B------:R0:W-:Y:S04]  /*19d00*/  STS.U16 [R162+0x2c00], R221 ;  /* 0x002c00dda2007388 */ /* 0x0001e80000000400 */
[----:B0-----:R-:W2:Y:S04]  /*19d10*/  LDL.LU R221, [R1+0x198] ;  /* 0x0001980001dd7983 */ /* 0x001ea80000300800 */
[----:B------:R0:W-:Y:S04]  /*19d20*/  STS.U16 [R162+0xb000], R7 ;  /* 0x00b00007a2007388 */ /* 0x0001e80000000400 */
[----:B------:R1:W-:Y:S01]  /*19d30*/  STS.U16 [R162+0x3000], R6 ;  /* 0x00300006a2007388 */ /* 0x0003e20000000400 */
[----:B0-----:R-:W-:-:S03]  /*19d40*/  LOP3.LUT R7, R251, 0x10, RZ, 0x3c, !PT ;  /* 0x00000010fb077812 */ /* 0x001fc600078e3cff */
[----:B------:R-:W-:Y:S02]  /*19d50*/  STS.U16 [R162+0xac00], R219 ;  /* 0x00ac00dba2007388 */ /* 0x000fe40000000400 */
[----:B-1----:R-:W-:Y:S02]  /*19d60*/  IMAD.IADD R6, R0, 0x1, R7 ;  /* 0x0000000100067824 */ /* 0x002fe400078e0207 */
[----:B------:R-:W-:Y:S04]  /*19d70*/  STS.U16 [R162+0x12c00], R217 ;  /* 0x012c00d9a2007388 */ /* 0x000fe80000000400 */
        /* <DEDUP_REMOVED lines=15> */
[----:B-----5:R0:W-:Y:S04]  /*19e70*/  STS.U16 [R6+0x10080], R247 ;  /* 0x010080f706007388 */ /* 0x0201e80000000400 */
[----:B----4-:R1:W-:Y:S04]  /*19e80*/  STS.U16 [R6+0x18080], R249 ;  /* 0x018080f906007388 */ /* 0x0103e80000000400 */
[----:B---3--:R3:W-:Y:S04]  /*19e90*/  STS.U16 [R6+0x480], R158 ;  /* 0x0004809e06007388 */ /* 0x0087e80000000400 */
[----:B0-----:R-:W4:Y:S04]  /*19ea0*/  LDL.LU R247, [R1+0x164] ;  /* 0x0001640001f77983 */ /* 0x001f280000300800 */
[----:B-1----:R-:W5:Y:S04]  /*19eb0*/  LDL.LU R249, [R1+0x160] ;  /* 0x0001600001f97983 */ /* 0x002f680000300800 */
[----:B------:R0:W-:Y:S04]  /*19ec0*/  STS.U16 [R6+0x8480], R155 ;  /* 0x0084809b06007388 */ /* 0x0001e80000000400 */
[----:B---3--:R-:W3:Y:S04]  /*19ed0*/  LDL.LU R158, [R1+0x15c] ;  /* 0x00015c00019e7983 */ /* 0x008ee80000300800 */
[----:B------:R1:W-:Y:S04]  /*19ee0*/  STS.U16 [R6+0x10480], R154 ;  /* 0x0104809a06007388 */ /* 0x0003e80000000400 */
[----:B------:R1:W-:Y:S04]  /*19ef0*/  STS.U16 [R6+0x18480], R157 ;  /* 0x0184809d06007388 */ /* 0x0003e80000000400 */
[----:B0-----:R-:W3:Y:S04]  /*19f00*/  LDL.LU R155, [R1+0x158] ;  /* 0x00015800019b7983 */ /* 0x001ee80000300800 */
[----:B------:R0:W-:Y:S04]  /*19f10*/  STS.U16 [R6+0x880], R156 ;  /* 0x0008809c06007388 */ /* 0x0001e80000000400 */
[----:B------:R0:W-:Y:S04]  /*19f20*/  STS.U16 [R6+0x8880], R159 ;  /* 0x0088809f06007388 */ /* 0x0001e80000000400 */
[----:B------:R0:W-:Y:S04]  /*19f30*/  STS.U16 [R6+0x10880], R160 ;  /* 0x010880a006007388 */ /* 0x0001e80000000400 */
[----:B------:R0:W-:Y:S04]  /*19f40*/  STS.U16 [R6+0x18880], R161 ;  /* 0x018880a106007388 */ /* 0x0001e80000000400 */
[----:B-1----:R-:W3:Y:S04]  /*19f50*/  LDL.LU R154, [R1+0x154] ;  /* 0x00015400019a7983 */ /* 0x002ee80000300800 */
[----:B------:R-:W3:Y:S04]  /*19f60*/  LDL.LU R157, [R1+0x150] ;  /* 0x00015000019d7983 */ /* 0x000ee80000300800 */
[----:B0-----:R-:W3:Y:S04]  /*19f70*/  LDL.LU R156, [R1+0x14c] ;  /* 0x00014c00019c7983 */ /* 0x001ee80000300800 */
[----:B------:R-:W3:Y:S04]  /*19f80*/  LDL.LU R159, [R1+0x148] ;  /* 0x00014800019f7983 */ /* 0x000ee80000300800 */
[----:B------:R-:W3:Y:S04]  /*19f90*/  LDL.LU R160, [R1+0x144] ;  /* 0x0001440001a07983 */ /* 0x000ee80000300800 */
[----:B------:R-:W3:Y:S04]  /*19fa0*/  LDL.LU R161, [R1+0x140] ;  /* 0x0001400001a17983 */ /* 0x000ee80000300800 */
[----:B------:R-:W-:Y:S04]  /*19fb0*/  STS.U16 [R6+0x8080], R163 ;  /* 0x008080a306007388 */ /* 0x000fe80000000400 */
[----:B--2---:R0:W-:Y:S04]  /*19fc0*/  STS.U16 [R6+0xc80], R2 ;  /* 0x000c800206007388 */ /* 0x0041e80000000400 */
[----:B0-----:R-:W2:Y:S04]  /*19fd0*/  LDL.LU R2, [R1+0x13c] ;  /* 0x00013c0001027983 */ /* 0x001ea80000300800 */
[----:B------:R-:W2:Y:S04]  /*19fe0*/  LDL.LU R7, [R1+0x138] ;  /* 0x0001380001077983 */ /* 0x000ea80000300800 */
        /* <DEDUP_REMOVED lines=17> */
[----:B------:R0:W-:Y:S04]  /*1a100*/  STS.U16 [R6+0x80], R221 ;  /* 0x000080dd06007388 */ /* 0x0001e80000000400 */
[----:B0-----:R-:W2:Y:S04]  /*1a110*/  LDL.LU R221, [R1+0x4] ;  /* 0x0000040001dd7983 */ /* 0x001ea80000300800 */
[----:B------:R-:W2:Y:S04]  /*1a120*/  LDL.LU R163, [R1] ;  /* 0x0000000001a37983 */ /* 0x000ea80000300800 */
[----:B----4-:R0:W-:Y:S04]  /*1a130*/  STS.U16 [R6+0x8c80], R247 ;  /* 0x008c80f706007388 */ /* 0x0101e80000000400 */
[----:B-----5:R1:W-:Y:S04]  /*1a140*/  STS.U16 [R6+0x10c80], R249 ;  /* 0x010c80f906007388 */ /* 0x0203e80000000400 */
[----:B---3--:R3:W-:Y:S04]  /*1a150*/  STS.U16 [R6+0x18c80], R158 ;  /* 0x018c809e06007388 */ /* 0x0087e80000000400 */
[----:B0-----:R-:W4:Y:S04]  /*1a160*/  LDL.LU R247, [R1+0x1608] ;  /* 0x0016080001f77983 */ /* 0x001f280000300800 */
[----:B-1----:R-:W5:Y:S04]  /*1a170*/  LDL.LU R249, [R1+0x1604] ;  /* 0x0016040001f97983 */ /* 0x002f680000300800 */
[----:B---3--:R-:W3:Y:S04]  /*1a180*/  LDL.LU R158, [R1+0x1600] ;  /* 0x00160000019e7983 */ /* 0x008ee80000300800 */
[----:B------:R0:W-:Y:S04]  /*1a190*/  STS.U16 [R6+0x1080], R155 ;  /* 0x0010809b06007388 */ /* 0x0001e80000000400 */
[----:B------:R1:W-:Y:S04]  /*1a1a0*/  STS.U16 [R6+0x9080], R154 ;  /* 0x0090809a06007388 */ /* 0x0003e80000000400 */
[----:B------:R1:W-:Y:S04]  /*1a1b0*/  STS.U16 [R6+0x11080], R157 ;  /* 0x0110809d06007388 */ /* 0x0003e80000000400 */
[----:B------:R1:W-:Y:S04]  /*1a1c0*/  STS.U16 [R6+0x19080], R156 ;  /* 0x0190809c06007388 */ /* 0x0003e80000000400 */
[----:B0-----:R-:W4:Y:S04]  /*1a1d0*/  LDL.LU R155, [R1+0x15fc] ;  /* 0x0015fc00019b7983 */ /* 0x001f280000300800 */
[----:B------:R0:W-:Y:S04]  /*1a1e0*/  STS.U16 [R6+0x1480], R159 ;  /* 0x0014809f06007388 */ /* 0x0001e80000000400 */
[----:B------:R0:W-:Y:S04]  /*1a1f0*/  STS.U16 [R6+0x9480], R160 ;  /* 0x009480a006007388 */ /* 0x0001e80000000400 */
[----:B------:R0:W-:Y:S04]  /*1a200*/  STS.U16 [R6+0x11480], R161 ;  /* 0x011480a106007388 */ /* 0x0001e80000000400 */
[----:B-1----:R-:W5:Y:S04]  /*1a210*/  LDL.LU R154, [R1+0x15f8] ;  /* 0x0015f800019a7983 */ /* 0x002f680000300800 */
[----:B------:R-:W3:Y:S04]  /*1a220*/  LDL.LU R157, [R1+0x15f4] ;  /* 0x0015f400019d7983 */ /* 0x000ee80000300800 */
[----:B------:R-:W4:Y:S04]  /*1a230*/  LDL.LU R156, [R1+0x15f0] ;  /* 0x0015f000019c7983 */ /* 0x000f280000300800 */
[----:B0-----:R-:W5:Y:S04]  /*1a240*/  LDL.LU R159, [R1+0x15ec] ;  /* 0x0015ec00019f7983 */ /* 0x001f680000300800 */
[----:B------:R-:W3:Y:S04]  /*1a250*/  LDL.LU R160, [R1+0x15e8] ;  /* 0x0015e80001a07983 */ /* 0x000ee80000300800 */
        /* <DEDUP_REMOVED lines=9> */
[----:B0-----:R-:W5:Y:S04]  /*1a2f0*/  LDL.LU R104, [R1+0x2b4] ;  /* 0x0002b40001687983 */ /* 0x001f680000300800 */
[----:B-1----:R-:W3:Y:S04]  /*1a300*/  LDL.LU R103, [R1+0x2b0] ;  /* 0x0002b00001677983 */ /* 0x002ee80000300800 */
[----:B------:R-:W4:Y:S04]  /*1a310*/  LDL.LU R102, [R1+0x2ac] ;  /* 0x0002ac0001667983 */ /* 0x000f280000300800 */
[----:B------:R-:W2:Y:S04]  /*1a320*/  LDL.LU R8, [R1+0x2a8] ;  /* 0x0002a80001087983 */ /* 0x000ea80000300800 */
[----:B------:R-:W2:Y:S04]  /*1a330*/  LDL.LU R215, [R1+0x2a4] ;  /* 0x0002a40001d77983 */ /* 0x000ea80000300800 */
[----:B------:R0:W-:Y:S04]  /*1a340*/  STS.U16 [R6+0xa880], R219 ;  /* 0x00a880db06007388 */ /* 0x0001e80000000400 */
[----:B------:R-:W2:Y:S04]  /*1a350*/  LDL.LU R217, [R1+0x2a0] ;  /* 0x0002a00001d97983 */ /* 0x000ea80000300800 */
[----:B0-----:R-:W2:Y:S04]  /*1a360*/  LDL.LU R219, [R1+0x29c] ;  /* 0x00029c0001db7983 */ /* 0x001ea80000300800 */
[----:B------:R0:W-:Y:S04]  /*1a370*/  STS.U16 [R6+0x12880], R221 ;  /* 0x012880dd06007388 */ /* 0x0001e80000000400 */
[----:B------:R1:W-:Y:S04]  /*1a380*/  STS.U16 [R6+0x1a880], R163 ;  /* 0x01a880a306007388 */ /* 0x0003e80000000400 */
[----:B0-----:R-:W2:Y:S04]  /*1a390*/  LDL.LU R221, [R1+0x298] ;  /* 0x0002980001dd7983 */ /* 0x001ea80000300800 */
[----:B-1----:R-:W2:Y:S04]  /*1a3a0*/  LDL.LU R163, [R1+0x294] ;  /* 0x0002940001a37983 */ /* 0x002ea80000300800 */
        /* <DEDUP_REMOVED lines=11> */
[----:B------:R0:W-:Y:S04]  /*1a460*/  STS.U16 [R6+0xb480], R107 ;  /* 0x00b4806b06007388 */ /* 0x0001e80000000400 */
        /* <DEDUP_REMOVED lines=9> */
[----:B------:R0:W-:Y:S04]  /*1a500*/  STS.U16 [R6+0x2c80], R213 ;  /* 0x002c80d506007388 */ /* 0x0001e80000000400 */
[----:B------:R-:W2:Y:S04]  /*1a510*/  LDL.LU R209, [R1+0x248] ;  /* 0x0002480001d17983 */ /* 0x000ea80000300800 */
[----:B------:R-:W2:Y:S04]  /*1a520*/  LDL.LU R211, [R1+0x244] ;  /* 0x0002440001d37983 */ /* 0x000ea80000300800 */
[----:B------:R1:W-:Y:S01]  /*1a530*/  STS.U16 [R6+0x9880], R188 ;  /* 0x009880bc06007388 */ /* 0x0003e20000000400 */
[----:B------:R-:W-:-:S03]  /*1a540*/  LOP3.LUT R7, R251, 0x20, RZ, 0x3c, !PT ;  /* 0x00000020fb077812 */ /* 0x000fc600078e3cff */
[----:B------:R1:W-:Y:S04]  /*1a550*/  STS.U16 [R6+0x11880], R162 ;  /* 0x011880a206007388 */ /* 0x0003e80000000400 */
[----:B------:R1:W-:Y:S04]  /*1a560*/  STS.U16 [R6+0x19880], R186 ;  /* 0x019880ba06007388 */ /* 0x0003e80000000400 */
[----:B------:R1:W-:Y:S04]  /*1a570*/  STS.U16 [R6+0x1c80], R184 ;  /* 0x001c80b806007388 */ /* 0x0003e80000000400 */
[----:B0-----:R-:W2:Y:S04]  /*1a580*/  LDL.LU R213, [R1+0x240] ;  /* 0x0002400001d57983 */ /* 0x001ea80000300800 */
[----:B------:R0:W-:Y:S04]  /*1a590*/  STS.U16 [R6+0x9c80], R182 ;  /* 0x009c80b606007388 */ /* 0x0001e80000000400 */
[----:B-1----:R-:W2:Y:S04]  /*1a5a0*/  LDL.LU R188, [R1+0x23c] ;  /* 0x00023c0001bc7983 */ /* 0x002ea80000300800 */
[----:B------:R-:W2:Y:S04]  /*1a5b0*/  LDL.LU R162, [R1+0x238] ;  /* 0x0002380001a27983 */ /* 0x000ea80000300800 */
[----:B------:R-:W2:Y:S04]  /*1a5c0*/  LDL.LU R186, [R1+0x234] ;  /* 0x0002340001ba7983 */ /* 0x000ea80000300800 */
[----:B------:R1:W-:Y:S04]  /*1a5d0*/  STS.U16 [R6+0x11c80], R137 ;  /* 0x011c808906007388 */ /* 0x0003e80000000400 */
[----:B------:R-:W2:Y:S01]  /*1a5e0*/  LDL.LU R184, [R1+0x230] ;  /* 0x0002300001b87983 */ /* 0x000ea20000300800 */
[----:B------:R-:W-:-:S03]  /*1a5f0*/  IMAD.IADD R7, R0, 0x1, R7 ;  /* 0x0000000100077824 */ /* 0x000fc600078e0207 */
[----:B0-----:R-:W2:Y:S04]  /*1a600*/  LDL.LU R182, [R1+0x22c] ;  /* 0x00022c0001b67983 */ /* 0x001ea80000300800 */
[----:B------:R0:W-:Y:S04]  /*1a610*/  STS.U16 [R6+0x19c80], R136 ;  /* 0x019c808806007388 */ /* 0x0001e80000000400 */
[----:B------:R0:W-:Y:S04]  /*1a620*/  STS.U16 [R6+0x2080], R135 ;  /* 0x0020808706007388 */ /* 0x0001e80000000400 */
[----:B------:R0:W-:Y:S04]  /*1a630*/  STS.U16 [R6+0xa080], R134 ;  /* 0x00a0808606007388 */ /* 0x0001e80000000400 */
[----:B------:R0:W-:Y:S04]  /*1a640*/  STS.U16 [R6+0x12080], R105 ;  /* 0x0120806906007388 */ /* 0x0001e80000000400 */
[----:B-1----:R-:W2:Y:S04]  /*1a650*/  LDL.LU R137, [R1+0x228] ;  /* 0x0002280001897983 */ /* 0x002ea80000300800 */
[----:B------:R-:W-:Y:S04]  /*1a660*/  STS.U16 [R6+0x3080], R10 ;  /* 0x0030800a06007388 */ /* 0x000fe80000000400 */
[----:B------:R-:W-:Y:S04]  /*1a670*/  STS.U16 [R6+0xb080], R11 ;  /* 0x00b0800b06007388 */ /* 0x000fe80000000400 */
[----:B------:R-:W-:Y:S04]  /*1a680*/  STS.U16 [R6+0x13080], R12 ;  /* 0x0130800c06007388 */ /* 0x000fe80000000400 */
[----:B0-----:R-:W2:Y:S04]  /*1a690*/  LDL.LU R136, [R1+0x224] ;  /* 0x0002240001887983 */ /* 0x001ea80000300800 */
[----:B------:R-:W2:Y:S04]  /*1a6a0*/  LDL.LU R135, [R1+0x220] ;  /* 0x0002200001877983 */ /* 0x000ea80000300800 */
[----:B------:R-:W-:Y:S04]  /*1a6b0*/  STS.U16 [R6+0x1b080], R13 ;  /* 0x01b0800d06007388 */ /* 0x000fe80000000400 */
[----:B------:R-:W-:Y:S04]  /*1a6c0*/  STS.U16 [R6+0x3c80], R198 ;  /* 0x003c80c606007388 */ /* 0x000fe80000000400 */
[----:B------:R-:W-:Y:S04]  /*1a6d0*/  STS.U16 [R6+0xbc80], R200 ;  /* 0x00bc80c806007388 */ /* 0x000fe80000000400 */
[----:B------:R-:W-:Y:S04]  /*1a6e0*/  STS.U16 [R6+0x13c80], R202 ;  /* 0x013c80ca06007388 */ /* 0x000fe80000000400 */
[----:B------:R-:W-:Y:S04]  /*1a6f0*/  STS.U16 [R6+0x1bc80], R204 ;  /* 0x01bc80cc06007388 */ /* 0x000fe80000000400 */
[----:B------:R-:W2:Y:S04]  /*1a700*/  LDL.LU R134, [R1+0x21c] ;  /* 0x00021c0001867983 */ /* 0x000ea80000300800 */
[----:B------:R-:W2:Y:S04]  /*1a710*/  LDL.LU R105, [R1+0x218] ;  /* 0x0002180001697983 */ /* 0x000ea80000300800 */
[----:B-----5:R0:W-:Y:S04]  /*1a720*/  STS.U16 [R7+0x100], R104 ;  /* 0x0001006807007388 */ /* 0x0201e80000000400 */
[----:B---3--:R1:W-:Y:S04]  /*1a730*/  STS.U16 [R7+0x8100], R103 ;  /* 0x0081006707007388 */ /* 0x0083e80000000400 */
[----:B----4-:R3:W-:Y:S04]  /*1a740*/  STS.U16 [R7+0x10100], R102 ;  /* 0x0101006607007388 */ /* 0x0107e80000000400 */
[----:B--2---:R2:W-:Y:S04]  /*1a750*/  STS.U16 [R7+0x18100], R8 ;  /* 0x0181000807007388 */ /* 0x0045e80000000400 */
[----:B------:R4:W-:Y:S04]  /*1a760*/  STS.U16 [R7+0x500], R215 ;  /* 0x000500d707007388 */ /* 0x0009e80000000400 */
[----:B------:R5:W-:Y:S04]  /*1a770*/  STS.U16 [R7+0x8500], R217 ;  /* 0x008500d907007388 */ /* 0x000be80000000400 */
[----:B0-----:R-:W5:Y:S04]  /*1a780*/  LDL.LU R104, [R1+0x214] ;  /* 0x0002140001687983 */ /* 0x001f680000300800 */
[----:B-1----:R-:W5:Y:S04]  /*1a790*/  LDL.LU R103, [R1+0x1e8] ;  /* 0x0001e80001677983 */ /* 0x002f680000300800 */
[----:B---3--:R-:W3:Y:S04]  /*1a7a0*/  LDL.LU R102, [R1+0x1e4] ;  /* 0x0001e40001667983 */ /* 0x008ee80000300800 */
[----:B--2---:R-:W2:Y:S04]  /*1a7b0*/  LDL.LU R8, [R1+0x1e0] ;  /* 0x0001e00001087983 */ /* 0x004ea80000300800 */
[----:B----4-:R-:W4:Y:S04]  /*1a7c0*/  LDL.LU R215, [R1+0x1dc] ;  /* 0x0001dc0001d77983 */ /* 0x010f280000300800 */
[----:B------:R0:W-:Y:S04]  /*1a7d0*/  STS.U16 [R7+0x10500], R219 ;  /* 0x010500db07007388 */ /* 0x0001e80000000400 */
[----:B-----5:R-:W5:Y:S04]  /*1a7e0*/  LDL.LU R217, [R1+0xf8] ;  /* 0x0000f80001d97983 */ /* 0x020f680000300800 */
[----:B0-----:R-:W5:Y:S04]  /*1a7f0*/  LDL.LU R219, [R1+0xf4] ;  /* 0x0000f40001db7983 */ /* 0x001f680000300800 */
[----:B------:R0:W-:Y:S04]  /*1a800*/  STS.U16 [R7+0x18500], R221 ;  /* 0x018500dd07007388 */ /* 0x0001e80000000400 */
[----:B------:R1:W-:Y:S04]  /*1a810*/  STS.U16 [R7+0x900], R163 ;  /* 0x000900a307007388 */ /* 0x0003e80000000400 */
[----:B0-----:R-:W5:Y:S04]  /*1a820*/  LDL.LU R221, [R1+0xf0] ;  /* 0x0000f00001dd7983 */ /* 0x001f680000300800 */
[----:B-1----:R-:W5:Y:S04]  /*1a830*/  LDL.LU R163, [R1+0xec] ;  /* 0x0000ec0001a37983 */ /* 0x002f680000300800 */
[----:B------:R0:W-:Y:S04]  /*1a840*/  STS.U16 [R7+0x2900], R2 ;  /* 0x0029000207007388 */ /* 0x0001e80000000400 */
[----:B------:R1:W-:Y:S04]  /*1a850*/  STS.U16 [R7+0xa900], R161 ;  /* 0x00a900a107007388 */ /* 0x0003e80000000400 */
[----:B------:R1:W-:Y:S04]  /*1a860*/  STS.U16 [R7+0x12900], R160 ;  /* 0x012900a007007388 */ /* 0x0003e80000000400 */
[----:B------:R1:W-:Y:S04]  /*1a870*/  STS.U16 [R7+0x1a900], R159 ;  /* 0x01a9009f07007388 */ /* 0x0003e80000000400 */
[----:B0-----:R-:W5:Y:S04]  /*1a880*/  LDL.LU R2, [R1+0x15dc] ;  /* 0x0015dc0001027983 */ /* 0x001f680000300800 */
[----:B-1----:R-:W5:Y:S04]  /*1a890*/  LDL.LU R161, [R1+0x15d8] ;  /* 0x0015d80001a17983 */ /* 0x002f680000300800 */
[----:B------:R-:W5:Y:S04]  /*1a8a0*/  LDL.LU R160, [R1+0x15d4] ;  /* 0x0015d40001a07983 */ /* 0x000f680000300800 */
[----:B------:R-:W5:Y:S04]  /*1a8b0*/  LDL.LU R159, [R1+0x15d0] ;  /* 0x0015d000019f7983 */ /* 0x000f680000300800 */
[----:B------:R0:W-:Y:S04]  /*1a8c0*/  STS.U16 [R7+0x19d00], R104 ;  /* 0x019d006807007388 */ /* 0x0001e80000000400 */
[----:B------:R1:W-:Y:S04]  /*1a8d0*/  STS.U16 [R7+0x2100], R103 ;  /* 0x0021006707007388 */ /* 0x0003e80000000400 */
[----:B---3--:R3:W-:Y:S04]  /*1a8e0*/  STS.U16 [R7+0xa100], R102 ;  /* 0x00a1006607007388 */ /* 0x0087e80000000400 */
[----:B--2---:R2:W-:Y:S04]  /*1a8f0*/  STS.U16 [R7+0x12100], R8 ;  /* 0x0121000807007388 */ /* 0x0045e80000000400 */
[----:B----4-:R4:W-:Y:S04]  /*1a900*/  STS.U16 [R7+0x1a100], R215 ;  /* 0x01a100d707007388 */ /* 0x0109e80000000400 */
[----:B-----5:R5:W-:Y:S04]  /*1a910*/  STS.U16 [R7+0x2500], R217 ;  /* 0x002500d907007388 */ /* 0x020be80000000400 */
        /* <DEDUP_REMOVED lines=22> */
[----:B------:R-:W5:Y:S04]  /*1aa80*/  LDL.LU R109, [R1+0x35c] ;  /* 0x00035c00016d7983 */ /* 0x000f680000300800 */
[----:B------:R0:W-:Y:S04]  /*1aa90*/  STS.U16 [R7+0x18d00], R107 ;  /* 0x018d006b07007388 */ /* 0x0001e80000000400 */
[----:B------:R-:W5:Y:S04]  /*1aaa0*/  LDL.LU R108, [R1+0x358] ;  /* 0x00035800016c7983 */ /* 0x000f680000300800 */
        /* <DEDUP_REMOVED lines=10> */
[----:B------:R0:W-:Y:S01]  /*1ab50*/  STS.U16 [R7+0x9500], R188 ;  /* 0x009500bc07007388 */ /* 0x0001e20000000400 */
[----:B------:R-:W-:-:S03]  /*1ab60*/  LOP3.LUT R6, R251, 0x30, RZ, 0x3c, !PT ;  /* 0x00000030fb067812 */ /* 0x000fc600078e3cff */
[----:B------:R-:W5:Y:S04]  /*1ab70*/  LDL.LU R213, [R1+0x340] ;  /* 0x0003400001d57983 */ /* 0x000f680000300800 */
[----:B------:R1:W-:Y:S04]  /*1ab80*/  STS.U16 [R7+0x11500], R162 ;  /* 0x011500a207007388 */ /* 0x0003e80000000400 */
[----:B------:R1:W-:Y:S04]  /*1ab90*/  STS.U16 [R7+0x19500], R186 ;  /* 0x019500ba07007388 */ /* 0x0003e80000000400 */
[----:B------:R1:W-:Y:S04]  /*1aba0*/  STS.U16 [R7+0x1900], R184 ;  /* 0x001900b807007388 */ /* 0x0003e80000000400 */
[----:B------:R1:W-:Y:S04]  /*1abb0*/  STS.U16 [R7+0x9900], R182 ;  /* 0x009900b607007388 */ /* 0x0003e80000000400 */
[----:B0-----:R-:W5:Y:S04]  /*1abc0*/  LDL.LU R188, [R1+0x33c] ;  /* 0x00033c0001bc7983 */ /* 0x001f680000300800 */
[----:B-1----:R-:W5:Y:S04]  /*1abd0*/  LDL.LU R162, [R1+0x338] ;  /* 0x0003380001a27983 */ /* 0x002f680000300800 */
[----:B------:R0:W-:Y:S04]  /*1abe0*/  STS.U16 [R7+0x11900], R137 ;  /* 0x0119008907007388 */ /* 0x0001e80000000400 */
[----:B------:R-:W5:Y:S04]  /*1abf0*/  LDL.LU R186, [R1+0x334] ;  /* 0x0003340001ba7983 */ /* 0x000f680000300800 */
[----:B------:R-:W5:Y:S01]  /*1ac00*/  LDL.LU R184, [R1+0x304] ;  /* 0x0003040001b87983 */ /* 0x000f620000300800 */
[----:B------:R-:W-:-:S03]  /*1ac10*/  IMAD.IADD R6, R0, 0x1, R6 ;  /* 0x0000000100067824 */ /* 0x000fc600078e0206 */
[----:B------:R-:W5:Y:S04]  /*1ac20*/  LDL.LU R182, [R1+0x300] ;  /* 0x0003000001b67983 */ /* 0x000f680000300800 */
[----:B------:R1:W-:Y:S04]  /*1ac30*/  STS.U16 [R7+0x19900], R136 ;  /* 0x0199008807007388 */ /* 0x0003e80000000400 */
[----:B------:R1:W-:Y:S04]  /*1ac40*/  STS.U16 [R7+0x1d00], R135 ;  /* 0x001d008707007388 */ /* 0x0003e80000000400 */
[----:B------:R1:W-:Y:S04]  /*1ac50*/  STS.U16 [R7+0x9d00], R134 ;  /* 0x009d008607007388 */ /* 0x0003e80000000400 */
[----:B0-----:R-:W5:Y:S04]  /*1ac60*/  LDL.LU R137, [R1+0x2fc] ;  /* 0x0002fc0001897983 */ /* 0x001f680000300800 */
[----:B------:R0:W-:Y:S04]  /*1ac70*/  STS.U16 [R7+0x11d00], R105 ;  /* 0x011d006907007388 */ /* 0x0001e80000000400 */
[----:B------:R-:W-:Y:S04]  /*1ac80*/  STS.U16 [R7+0x2d00], R205 ;  /* 0x002d00cd07007388 */ /* 0x000fe80000000400 */
[----:B------:R-:W-:Y:S04]  /*1ac90*/  STS.U16 [R7+0xad00], R203 ;  /* 0x00ad00cb07007388 */ /* 0x000fe80000000400 */
[----:B------:R-:W-:Y:S04]  /*1aca0*/  STS.U16 [R7+0x12d00], R201 ;  /* 0x012d00c907007388 */ /* 0x000fe80000000400 */
[----:B-1----:R-:W5:Y:S04]  /*1acb0*/  LDL.LU R136, [R1+0x2f8] ;  /* 0x0002f80001887983 */ /* 0x002f680000300800 */
[----:B------:R-:W5:Y:S04]  /*1acc0*/  LDL.LU R135, [R1+0x288] ;  /* 0x0002880001877983 */ /* 0x000f680000300800 */
        /* <DEDUP_REMOVED lines=17> */
[----:B------:R-:W5:Y:S04]  /*1ade0*/  LDL.LU R134, [R1+0x284] ;  /* 0x0002840001867983 */ /* 0x000f680000300800 */
[----:B0-----:R-:W5:Y:S04]  /*1adf0*/  LDL.LU R105, [R1+0x280] ;  /* 0x0002800001697983 */ /* 0x001f680000300800 */
        /* <DEDUP_REMOVED lines=129> */
[----:B0-----:R-:W5:Y:S04]  /*1b610*/  LDL.LU R158, [R1+0x15bc] ;  /* 0x0015bc00019e7983 */ /* 0x001f680000300800 */
[----:B------:R0:W-:Y:S04]  /*1b620*/  STS.U16 [R7+0x2200], R103 ;  /* 0x0022006707007388 */ /* 0x0001e80000000400 */
[----:B---3--:R1:W-:Y:S04]  /*1b630*/  STS.U16 [R7+0xa200], R102 ;  /* 0x00a2006607007388 */ /* 0x0083e80000000400 */
[----:B--2---:R2:W-:Y:S04]  /*1b640*/  STS.U16 [R7+0x12200], R8 ;  /* 0x0122000807007388 */ /* 0x0045e80000000400 */
[----:B----4-:R3:W-:Y:S04]  /*1b650*/  STS.U16 [R7+0x1a200], R215 ;  /* 0x01a200d707007388 */ /* 0x0107e80000000400 */
[----:B-----5:R4:W-:Y:S04]  /*1b660*/  STS.U16 [R7+0x2600], R217 ;  /* 0x002600d907007388 */ /* 0x0209e80000000400 */
[----:B0-----:R-:W5:Y:S04]  /*1b670*/  LDL.LU R103, [R1+0x4b0] ;  /* 0x0004b00001677983 */ /* 0x001f680000300800 */
[----:B-1----:R-:W5:Y:S04]  /*1b680*/  LDL.LU R102, [R1+0x4ac] ;  /* 0x0004ac0001667983 */ /* 0x002f680000300800 */
[----:B--2---:R-:W2:Y:S04]  /*1b690*/  LDL.LU R8, [R1+0x4a8] ;  /* 0x0004a80001087983 */ /* 0x004ea80000300800 */
[----:B---3--:R-:W3:Y:S04]  /*1b6a0*/  LDL.LU R215, [R1+0x4a4] ;  /* 0x0004a40001d77983 */ /* 0x008ee80000300800 */
[----:B------:R0:W-:Y:S04]  /*1b6b0*/  STS.U16 [R7+0xa600], R219 ;  /* 0x00a600db07007388 */ /* 0x0001e80000000400 */
[----:B----4-:R-:W4:Y:S04]  /*1b6c0*/  LDL.LU R217, [R1+0x4a0] ;  /* 0x0004a00001d97983 */ /* 0x010f280000300800 */
[----:B0-----:R-:W4:Y:S04]  /*1b6d0*/  LDL.LU R219, [R1+0x46c] ;  /* 0x00046c0001db7983 */ /* 0x001f280000300800 */
[----:B------:R0:W-:Y:S04]  /*1b6e0*/  STS.U16 [R7+0x12600], R221 ;  /* 0x012600dd07007388 */ /* 0x0001e80000000400 */
[----:B------:R1:W-:Y:S04]  /*1b6f0*/  STS.U16 [R7+0x1a600], R163 ;  /* 0x01a600a307007388 */ /* 0x0003e80000000400 */
[----:B0-----:R-:W4:Y:S04]  /*1b700*/  LDL.LU R221, [R1+0x468] ;  /* 0x0004680001dd7983 */ /* 0x001f280000300800 */
[----:B-1----:R-:W4:Y:S04]  /*1b710*/  LDL.LU R163, [R1+0x464] ;  /* 0x0004640001a37983 */ /* 0x002f280000300800 */
        /* <DEDUP_REMOVED lines=11> */
[----:B------:R0:W-:Y:S04]  /*1b7d0*/  STS.U16 [R7+0x18e00], R107 ;  /* 0x018e006b07007388 */ /* 0x0001e80000000400 */
[----:B------:R-:W4:Y:S04]  /*1b7e0*/  LDL.LU R108, [R1+0x3f8] ;  /* 0x0003f800016c7983 */ /* 0x000f280000300800 */
        /* <DEDUP_REMOVED lines=12> */
[----:B------:R1:W-:Y:S01]  /*1b8b0*/  STS.U16 [R7+0x11600], R162 ;  /* 0x011600a207007388 */ /* 0x0003e20000000400 */
[----:B------:R-:W-:-:S03]  /*1b8c0*/  LOP3.LUT R6, R251, 0x50, RZ, 0x3c, !PT ;  /* 0x00000050fb067812 */ /* 0x000fc600078e3cff */
[----:B------:R1:W-:Y:S04]  /*1b8d0*/  STS.U16 [R7+0x19600], R186 ;  /* 0x019600ba07007388 */ /* 0x0003e80000000400 */
[----:B------:R1:W-:Y:S04]  /*1b8e0*/  STS.U16 [R7+0x1a00], R184 ;  /* 0x001a00b807007388 */ /* 0x0003e80000000400 */
[----:B------:R1:W-:Y:S04]  /*1b8f0*/  STS.U16 [R7+0x9a00], R182 ;  /* 0x009a00b607007388 */ /* 0x0003e80000000400 */
[----:B0-----:R-:W4:Y:S04]  /*1b900*/  LDL.LU R188, [R1+0x328] ;  /* 0x0003280001bc7983 */ /* 0x001f280000300800 */
[----:B-1----:R-:W4:Y:S04]  /*1b910*/  LDL.LU R162, [R1+0x324] ;  /* 0x0003240001a27983 */ /* 0x002f280000300800 */
[----:B------:R0:W-:Y:S04]  /*1b920*/  STS.U16 [R7+0x11a00], R137 ;  /* 0x011a008907007388 */ /* 0x0001e80000000400 */
[----:B------:R-:W4:Y:S04]  /*1b930*/  LDL.LU R186, [R1+0x320] ;  /* 0x0003200001ba7983 */ /* 0x000f280000300800 */
[----:B------:R-:W4:Y:S04]  /*1b940*/  LDL.LU R184, [R1+0x31c] ;  /* 0x00031c0001b87983 */ /* 0x000f280000300800 */
[----:B------:R-:W4:Y:S04]  /*1b950*/  LDL.LU R182, [R1+0x2e4] ;  /* 0x0002e40001b67983 */ /* 0x000f280000300800 */
[----:B------:R1:W-:Y:S01]  /*1b960*/  STS.U16 [R7+0x19a00], R136 ;  /* 0x019a008807007388 */ /* 0x0003e20000000400 */
[----:B------:R-:W-:-:S03]  /*1b970*/  IMAD.IADD R6, R0, 0x1, R6 ;  /* 0x0000000100067824 */ /* 0x000fc600078e0206 */
[----:B------:R1:W-:Y:S04]  /*1b980*/  STS.U16 [R7+0x1e00], R135 ;  /* 0x001e008707007388 */ /* 0x0003e80000000400 */
[----:B------:R1:W-:Y:S04]  /*1b990*/  STS.U16 [R7+0x9e00], R134 ;  /* 0x009e008607007388 */ /* 0x0003e80000000400 */
[----:B0-----:R-:W4:Y:S04]  /*1b9a0*/  LDL.LU R137, [R1+0x2e0] ;  /* 0x0002e00001897983 */ /* 0x001f280000300800 */
[----:B------:R0:W-:Y:S04]  /*1b9b0*/  STS.U16 [R7+0x11e00], R105 ;  /* 0x011e006907007388 */ /* 0x0001e80000000400 */
[----:B------:R0:W-:Y:S04]  /*1b9c0*/  STS.U16 [R7+0x19e00], R104 ;  /* 0x019e006807007388 */ /* 0x0001e80000000400 */
[----:B------:R-:W-:Y:S04]  /*1b9d0*/  STS.U16 [R7+0xaa00], R249 ;  /* 0x00aa00f907007388 */ /* 0x000fe80000000400 */
[----:B-1----:R-:W4:Y:S04]  /*1b9e0*/  LDL.LU R136, [R1+0x2dc] ;  /* 0x0002dc0001887983 */ /* 0x002f280000300800 */
[----:B------:R-:W-:Y:S04]  /*1b9f0*/  STS.U16 [R7+0x12a00], R247 ;  /* 0x012a00f707007388 */ /* 0x000fe80000000400 */
[----:B------:R-:W4:Y:S04]  /*1ba00*/  LDL.LU R135, [R1+0x2d8] ;  /* 0x0002d80001877983 */ /* 0x000f280000300800 */
[----:B------:R-:W4:Y:S04]  /*1ba10*/  LDL.LU R134, [R1+0x268] ;  /* 0x0002680001867983 */ /* 0x000f280000300800 */
        /* <DEDUP_REMOVED lines=21> */
[----:B0-----:R-:W4:Y:S04]  /*1bb70*/  LDL.LU R105, [R1+0x210] ;  /* 0x0002100001697983 */ /* 0x001f280000300800 */
[----:B------:R-:W4:Y:S04]  /*1bb80*/  LDL.LU R104, [R1+0x20c] ;  /* 0x00020c0001687983 */ /* 0x000f280000300800 */
[----:B-----5:R0:W-:Y:S04]  /*1bb90*/  STS.U16 [R6+0x280], R103 ;  /* 0x0002806706007388 */ /* 0x0201e80000000400 */
[----:B------:R1:W-:Y:S04]  /*1bba0*/  STS.U16 [R6+0x8280], R102 ;  /* 0x0082806606007388 */ /* 0x0003e80000000400 */
[----:B--2---:R2:W-:Y:S04]  /*1bbb0*/  STS.U16 [R6+0x10280], R8 ;  /* 0x0102800806007388 */ /* 0x0045e80000000400 */
[----:B---3--:R3:W-:Y:S04]  /*1bbc0*/  STS.U16 [R6+0x18280], R215 ;  /* 0x018280d706007388 */ /* 0x0087e80000000400 */
[----:B----4-:R4:W-:Y:S04]  /*1bbd0*/  STS.U16 [R6+0x680], R217 ;  /* 0x000680d906007388 */ /* 0x0109e80000000400 */
[----:B0-----:R-:W5:Y:S04]  /*1bbe0*/  LDL.LU R103, [R1+0x208] ;  /* 0x0002080001677983 */ /* 0x001f680000300800 */
[----:B-1----:R-:W5:Y:S04]  /*1bbf0*/  LDL.LU R102, [R1+0x1b8] ;  /* 0x0001b80001667983 */ /* 0x002f680000300800 */
[----:B--2---:R-:W2:Y:S04]  /*1bc00*/  LDL.LU R8, [R1+0x1b4] ;  /* 0x0001b40001087983 */ /* 0x004ea80000300800 */
[----:B---3--:R-:W3:Y:S04]  /*1bc10*/  LDL.LU R215, [R1+0x1b0] ;  /* 0x0001b00001d77983 */ /* 0x008ee80000300800 */
[----:B------:R0:W-:Y:S04]  /*1bc20*/  STS.U16 [R6+0x8680], R219 ;  /* 0x008680db06007388 */ /* 0x0001e80000000400 */
[----:B----4-:R-:W4:Y:S04]  /*1bc30*/  LDL.LU R217, [R1+0x1ac] ;  /* 0x0001ac0001d97983 */ /* 0x010f280000300800 */
[----:B0-----:R-:W2:Y:S04]  /*1bc40*/  LDL.LU R219, [R1+0xc8] ;  /* 0x0000c80001db7983 */ /* 0x001ea80000300800 */
[----:B------:R0:W-:Y:S04]  /*1bc50*/  STS.U16 [R6+0x10680], R221 ;  /* 0x010680dd06007388 */ /* 0x0001e80000000400 */
[----:B------:R1:W-:Y:S04]  /*1bc60*/  STS.U16 [R6+0x18680], R163 ;  /* 0x018680a306007388 */ /* 0x0003e80000000400 */
[----:B0-----:R-:W2:Y:S04]  /*1bc70*/  LDL.LU R221, [R1+0xc4] ;  /* 0x0000c40001dd7983 */ /* 0x001ea80000300800 */
[----:B-1----:R-:W2:Y:S04]  /*1bc80*/  LDL.LU R163, [R1+0xc0] ;  /* 0x0000c00001a37983 */ /* 0x002ea80000300800 */
[----:B------:R0:W-:Y:S04]  /*1bc90*/  STS.U16 [R6+0x1a680], R158 ;  /* 0x01a6809e06007388 */ /* 0x0001e80000000400 */
[----:B0-----:R-:W2:Y:S04]  /*1bca0*/  LDL.LU R158, [R1+0x15b8] ;  /* 0x0015b800019e7983 */ /* 0x001ea80000300800 */
        /* <DEDUP_REMOVED lines=9> */
[----:B------:R1:W-:Y:S04]  /*1bd40*/  STS.U16 [R6+0x11a80], R136 ;  /* 0x011a808806007388 */ /* 0x0003e80000000400 */
[----:B------:R1:W-:Y:S04]  /*1bd50*/  STS.U16 [R6+0x19a80], R135 ;  /* 0x019a808706007388 */ /* 0x0003e80000000400 */
[----:B------:R1:W-:Y:S04]  /*1bd60*/  STS.U16 [R6+0x1e80], R134 ;  /* 0x001e808606007388 */ /* 0x0003e80000000400 */
[----:B0-----:R-:W2:Y:S04]  /*1bd70*/  LDL.LU R137, [R1+0x460] ;  /* 0x0004600001897983 */ /* 0x001ea80000300800 */
[----:B-1----:R-:W2:Y:S04]  /*1bd80*/  LDL.LU R136, [R1+0x45c] ;  /* 0x00045c0001887983 */ /* 0x002ea80000300800 */
[----:B------:R-:W2:Y:S04]  /*1bd90*/  LDL.LU R135, [R1+0x458] ;  /* 0x0004580001877983 */ /* 0x000ea80000300800 */
[----:B------:R-:W2:Y:S04]  /*1bda0*/  LDL.LU R134, [R1+0x454] ;  /* 0x0004540001867983 */ /* 0x000ea80000300800 */
[----:B------:R0:W-:Y:S04]  /*1bdb0*/  STS.U16 [R6+0x9e80], R105 ;  /* 0x009e806906007388 */ /* 0x0001e80000000400 */
[----:B------:R1:W-:Y:S04]  /*1bdc0*/  STS.U16 [R6+0x11e80], R104 ;  /* 0x011e806806007388 */ /* 0x0003e80000000400 */
[----:B0-----:R-:W2:Y:S04]  /*1bdd0*/  LDL.LU R105, [R1+0x430] ;  /* 0x0004300001697983 */ /* 0x001ea80000300800 */
[----:B-1----:R-:W2:Y:S04]  /*1bde0*/  LDL.LU R104, [R1+0x42c] ;  /* 0x00042c0001687983 */ /* 0x002ea80000300800 */
[----:B-----5:R0:W-:Y:S04]  /*1bdf0*/  STS.U16 [R6+0x19e80], R103 ;  /* 0x019e806706007388 */ /* 0x0201e80000000400 */
[----:B------:R1:W-:Y:S04]  /*1be00*/  STS.U16 [R6+0x2280], R102 ;  /* 0x0022806606007388 */ /* 0x0003e80000000400 */
[----:B---3--:R3:W-:Y:S04]  /*1be10*/  STS.U16 [R6+0x12280], R215 ;  /* 0x012280d706007388 */ /* 0x0087e80000000400 */
[----:B----4-:R4:W-:Y:S04]  /*1be20*/  STS.U16 [R6+0x1a280], R217 ;  /* 0x01a280d906007388 */ /* 0x0109e80000000400 */
[----:B0-----:R-:W5:Y:S04]  /*1be30*/  LDL.LU R103, [R1+0x428] ;  /* 0x0004280001677983 */ /* 0x001f680000300800 */
[----:B-1----:R-:W5:Y:S04]  /*1be40*/  LDL.LU R102, [R1+0x424] ;  /* 0x0004240001667983 */ /* 0x002f680000300800 */
[----:B---3--:R-:W3:Y:S04]  /*1be50*/  LDL.LU R215, [R1+0x3e4] ;  /* 0x0003e40001d77983 */ /* 0x008ee80000300800 */
[----:B----4-:R-:W4:Y:S04]  /*1be60*/  LDL.LU R217, [R1+0x3e0] ;  /* 0x0003e00001d97983 */ /* 0x010f280000300800 */
[----:B--2---:R0:W-:Y:S04]  /*1be70*/  STS.U16 [R6+0x2680], R219 ;  /* 0x002680db06007388 */ /* 0x0041e80000000400 */
[----:B0-----:R-:W2:Y:S04]  /*1be80*/  LDL.LU R219, [R1+0x3dc] ;  /* 0x0003dc0001db7983 */ /* 0x001ea80000300800 */
        /* <DEDUP_REMOVED lines=8> */
[----:B------:R1:W-:Y:S04]  /*1bf10*/  STS.U16 [R6+0xa80], R141 ;  /* 0x000a808d06007388 */ /* 0x0003e80000000400 */
[----:B------:R-:W2:Y:S04]  /*1bf20*/  LDL.LU R115, [R1+0x524] ;  /* 0x0005240001737983 */ /* 0x000ea80000300800 */
[----:B------:R1:W-:Y:S04]  /*1bf30*/  STS.U16 [R6+0x8a80], R140 ;  /* 0x008a808c06007388 */ /* 0x0003e80000000400 */
[----:B------:R1:W-:Y:S01]  /*1bf40*/  STS.U16 [R6+0x10a80], R139 ;  /* 0x010a808b06007388 */ /* 0x0003e20000000400 */
[----:B0-----:R-:W-:-:S03]  /*1bf50*/  LOP3.LUT R8, R251, 0x60, RZ, 0x3c, !PT ;  /* 0x00000060fb087812 */ /* 0x001fc600078e3cff */
[----:B------:R0:W-:Y:S04]  /*1bf60*/  STS.U16 [R6+0x18a80], R138 ;  /* 0x018a808a06007388 */ /* 0x0001e80000000400 */
[----:B-1----:R-:W2:Y:S04]  /*1bf70*/  LDL.LU R141, [R1+0x41c] ;  /* 0x00041c00018d7983 */ /* 0x002ea80000300800 */
[----:B------:R-:W2:Y:S04]  /*1bf80*/  LDL.LU R140, [R1+0x414] ;  /* 0x00041400018c7983 */ /* 0x000ea80000300800 */
[----:B------:R1:W-:Y:S04]  /*1bf90*/  STS.U16 [R6+0x1280], R207 ;  /* 0x001280cf06007388 */ /* 0x0003e80000000400 */
[----:B------:R-:W2:Y:S01]  /*1bfa0*/  LDL.LU R139, [R1+0x40c] ;  /* 0x00040c00018b7983 */ /* 0x000ea20000300800 */
[----:B------:R-:W-:-:S03]  /*1bfb0*/  IMAD.IADD R8, R0, 0x1, R8 ;  /* 0x0000000100087824 */ /* 0x000fc600078e0208 */
[----:B------:R1:W-:Y:S04]  /*1bfc0*/  STS.U16 [R6+0x9280], R209 ;  /* 0x009280d106007388 */ /* 0x0003e80000000400 */
[----:B------:R1:W-:Y:S04]  /*1bfd0*/  STS.U16 [R6+0x11280], R211 ;  /* 0x011280d306007388 */ /* 0x0003e80000000400 */
[----:B0-----:R-:W2:Y:S04]  /*1bfe0*/  LDL.LU R138, [R1+0x398] ;  /* 0x00039800018a7983 */ /* 0x001ea80000300800 */
[----:B------:R0:W-:Y:S04]  /*1bff0*/  STS.U16 [R6+0x19280], R213 ;  /* 0x019280d506007388 */ /* 0x0001e80000000400 */
[----:B------:R-:W-:Y:S04]  /*1c000*/  STS.U16 [R6+0xe80], R109 ;  /* 0x000e806d06007388 */ /* 0x000fe80000000400 */
[----:B-1----:R-:W2:Y:S04]  /*1c010*/  LDL.LU R207, [R1+0x390] ;  /* 0x0003900001cf7983 */ /* 0x002ea80000300800 */
[----:B------:R-:W-:Y:S04]  /*1c020*/  STS.U16 [R6+0x8e80], R108 ;  /* 0x008e806c06007388 */ /* 0x000fe80000000400 */
[----:B------:R-:W-:Y:S04]  /*1c030*/  STS.U16 [R6+0x10e80], R107 ;  /* 0x010e806b06007388 */ /* 0x000fe80000000400 */
[----:B------:R-:W2:Y:S04]  /*1c040*/  LDL.LU R209, [R1+0x388] ;  /* 0x0003880001d17983 */ /* 0x000ea80000300800 */
[----:B------:R-:W2:Y:S04]  /*1c050*/  LDL.LU R211, [R1+0x318] ;  /* 0x0003180001d37983 */ /* 0x000ea80000300800 */
[----:B------:R-:W-:Y:S04]  /*1c060*/  STS.U16 [R6+0x18e80], R106 ;  /* 0x018e806a06007388 */ /* 0x000fe80000000400 */
[----:B------:R1:W-:Y:S04]  /*1c070*/  STS.U16 [R6+0x1680], R188 ;  /* 0x001680bc06007388 */ /* 0x0003e80000000400 */
        /* <DEDUP_REMOVED lines=24> */
[----:B0-----:R-:W2:Y:S04]  /*1c200*/  LDL.LU R213, [R1+0x2d4] ;  /* 0x0002d40001d57983 */ /* 0x001ea80000300800 */
[----:B------:R0:W-:Y:S04]  /*1c210*/  STS.U16 [R8+0x300], R162 ;  /* 0x000300a208007388 */ /* 0x0001e80000000400 */
[----:B-1----:R-:W2:Y:S04]  /*1c220*/  LDL.LU R188, [R1+0x2d0] ;  /* 0x0002d00001bc7983 */ /* 0x002ea80000300800 */
        /* <DEDUP_REMOVED lines=9> */
[----:B------:R-:W-:Y:S04]  /*1c2c0*/  STS.U16 [R8+0x8700], R136 ;  /* 0x0087008808007388 */ /* 0x000fe80000000400 */
[----:B------:R-:W-:Y:S04]  /*1c2d0*/  STS.U16 [R8+0x10700], R135 ;  /* 0x0107008708007388 */ /* 0x000fe80000000400 */
[----:B------:R-:W-:Y:S04]  /*1c2e0*/  STS.U16 [R8+0x18700], R134 ;  /* 0x0187008608007388 */ /* 0x000fe80000000400 */
[----:B------:R-:W-:Y:S04]  /*1c2f0*/  STS.U16 [R8+0xb00], R105 ;  /* 0x000b006908007388 */ /* 0x000fe80000000400 */
[----:B------:R-:W-:Y:S04]  /*1c300*/  STS.U16 [R8+0x8b00], R104 ;  /* 0x008b006808007388 */ /* 0x000fe80000000400 */
[----:B---3--:R0:W-:Y:S04]  /*1c310*/  STS.U16 [R8+0xf00], R215 ;  /* 0x000f00d708007388 */ /* 0x0081e80000000400 */
[----:B----4-:R1:W-:Y:S04]  /*1c320*/  STS.U16 [R8+0x8f00], R217 ;  /* 0x008f00d908007388 */ /* 0x0103e80000000400 */
[----:B-----5:R-:W-:Y:S04]  /*1c330*/  STS.U16 [R8+0x10b00], R103 ;  /* 0x010b006708007388 */ /* 0x020fe80000000400 */
[----:B------:R-:W-:Y:S04]  /*1c340*/  STS.U16 [R8+0x18b00], R102 ;  /* 0x018b006608007388 */ /* 0x000fe80000000400 */
[----:B0-----:R-:W3:Y:S04]  /*1c350*/  LDL.LU R215, [R1+0x1f8] ;  /* 0x0001f80001d77983 */ /* 0x001ee80000300800 */
[----:B--2---:R0:W-:Y:S04]  /*1c360*/  STS.U16 [R8+0x10f00], R219 ;  /* 0x010f00db08007388 */ /* 0x0041e80000000400 */
[----:B-1----:R-:W2:Y:S04]  /*1c370*/  LDL.LU R217, [R1+0x1a8] ;  /* 0x0001a80001d97983 */ /* 0x002ea80000300800 */
[----:B0-----:R-:W4:Y:S04]  /*1c380*/  LDL.LU R219, [R1+0x1a4] ;  /* 0x0001a40001db7983 */ /* 0x001f280000300800 */
[----:B------:R0:W-:Y:S04]  /*1c390*/  STS.U16 [R8+0x18f00], R221 ;  /* 0x018f00dd08007388 */ /* 0x0001e80000000400 */
[----:B------:R1:W-:Y:S04]  /*1c3a0*/  STS.U16 [R8+0x1300], R163 ;  /* 0x001300a308007388 */ /* 0x0003e80000000400 */
[----:B0-----:R-:W5:Y:S04]  /*1c3b0*/  LDL.LU R221, [R1+0x1a0] ;  /* 0x0001a00001dd7983 */ /* 0x001f680000300800 */
[----:B-1----:R-:W5:Y:S04]  /*1c3c0*/  LDL.LU R163, [R1+0x19c] ;  /* 0x00019c0001a37983 */ /* 0x002f680000300800 */
[----:B------:R-:W3:Y:S04]  /*1c3d0*/  LDL.LU R136, [R1+0x540] ;  /* 0x0005400001887983 */ /* 0x000ee80000300800 */
[----:B------:R-:W2:Y:S04]  /*1c3e0*/  LDL.LU R135, [R1+0x538] ;  /* 0x0005380001877983 */ /* 0x000ea80000300800 */
[----:B------:R-:W4:Y:S04]  /*1c3f0*/  LDL.LU R134, [R1+0x530] ;  /* 0x0005300001867983 */ /* 0x000f280000300800 */
[----:B------:R-:W5:Y:S04]  /*1c400*/  LDL.LU R125, [R1+0x528] ;  /* 0x00052800017d7983 */ /* 0x000f680000300800 */
        /* <DEDUP_REMOVED lines=23> */
[----:B------:R-:W5:Y:S01]  /*1c580*/  LDL.LU R89, [R1+0x4b4] ;  /* 0x0004b40001597983 */ /* 0x000f620000300800 */
[----:B------:R-:W-:Y:S01]  /*1c590*/  PRMT R9, RZ, 0x7610, R9 ;  /* 0x00007610ff097816 */ /* 0x000fe20000000009 */
[----:B------:R-:W-:Y:S01]  /*1c5a0*/  @!P2 IMAD.MOV.U32 R7, RZ, RZ, R121 ;  /* 0x000000ffff07a224 */ /* 0x000fe200078e0079 */
        /* <DEDUP_REMOVED lines=10> */
[----:B------:R-:W0:Y:S01]  /*1c650*/  S2R R198, SR_TID.X ;  /* 0x0000000000c67919 */ /* 0x000e220000002100 */
[----:B------:R-:W-:Y:S02]  /*1c660*/  PRMT R20, RZ, 0x7610, R20 ;  /* 0x00007610ff147816 */ /* 0x000fe40000000014 */
[----:B------:R-:W-:Y:S02]  /*1c670*/  PRMT R21, RZ, 0x7610, R21 ;  /* 0x00007610ff157816 */ /* 0x000fe40000000015 */
[----:B------:R-:W-:Y:S01]  /*1c680*/  PRMT R22, RZ, 0x7610, R22 ;  /* 0x00007610ff167816 */ /* 0x000fe20000000016 */
[----:B------:R1:W-:Y:S04]  /*1c690*/  STS.U16 [R8+0x2700], R155 ;  /* 0x0027009b08007388 */ /* 0x0003e80000000400 */
[----:B------:R1:W-:Y:S01]  /*1c6a0*/  STS.U16 [R8+0xa700], R154 ;  /* 0x00a7009a08007388 */ /* 0x0003e20000000400 */
[----:B------:R-:W-:-:S03]  /*1c6b0*/  PRMT R23, RZ, 0x7610, R23 ;  /* 0x00007610ff177816 */ /* 0x000fc60000000017 */
[----:B------:R0:W-:Y:S04]  /*1c6c0*/  STS.U16 [R8+0x12700], R157 ;  /* 0x0127009d08007388 */ /* 0x0001e80000000400 */
[----:B------:R0:W-:Y:S04]  /*1c6d0*/  STS.U16 [R8+0x1a700], R156 ;  /* 0x01a7009c08007388 */ /* 0x0001e80000000400 */
[----:B-1----:R-:W5:Y:S04]  /*1c6e0*/  LDL.LU R155, [R1+0x15b4] ;  /* 0x0015b400019b7983 */ /* 0x002f680000300800 */
[----:B------:R-:W5:Y:S04]  /*1c6f0*/  LDL.LU R154, [R1+0x15b0] ;  /* 0x0015b000019a7983 */ /* 0x000f680000300800 */
[----:B0-----:R-:W5:Y:S04]  /*1c700*/  LDL.LU R157, [R1+0x15ac] ;  /* 0x0015ac00019d7983 */ /* 0x001f680000300800 */
[----:B------:R-:W5:Y:S04]  /*1c710*/  LDL.LU R156, [R1+0x15a8] ;  /* 0x0015a800019c7983 */ /* 0x000f680000300800 */
[----:B------:R-:W5:Y:S04]  /*1c720*/  LDL.LU R145, [R1+0x618] ;  /* 0x0006180001917983 */ /* 0x000f680000300800 */
[----:B------:R-:W5:Y:S04]  /*1c730*/  LDL.LU R144, [R1+0x610] ;  /* 0x0006100001907983 */ /* 0x000f680000300800 */
[----:B------:R-:W5:Y:S01]  /*1c740*/  LDL.LU R143, [R1+0x608] ;  /* 0x00060800018f7983 */ /* 0x000f620000300800 */
[----:B------:R-:W-:-:S03]  /*1c750*/  PRMT R88, RZ, 0x7610, R88 ;  /* 0x00007610ff587816 */ /* 0x000fc60000000058 */
        /* <DEDUP_REMOVED lines=8> */
[----:B------:R0:W-:Y:S04]  /*1c7e0*/  STS.U16 [R8+0x9300], R141 ;  /* 0x0093008d08007388 */ /* 0x0001e80000000400 */
        /* <DEDUP_REMOVED lines=12> */
[----:B------:R1:W-:Y:S01]  /*1c8b0*/  STS.U16 [R8+0x11f00], R137 ;  /* 0x011f008908007388 */ /* 0x0003e20000000400 */
[----:B---3--:R-:W-:-:S05]  /*1c8c0*/  @!P2 IMAD.MOV.U32 R6, RZ, RZ, R136 ;  /* 0x000000ffff06a224 */ /* 0x008fca00078e0088 */
[----:B------:R2:W3:Y:S02]  /*1c8d0*/  @!P2 LDG.E.U16 R9, desc[UR60][R6.64] ;  /* 0x0000003c0609a981 */ /* 0x0004e4000c1e1500 */
[----:B--2---:R-:W-:Y:S02]  /*1c8e0*/  @!P2 IMAD.MOV.U32 R6, RZ, RZ, R135 ;  /* 0x000000ffff06a224 */ /* 0x004fe400078e0087 */
[----:B------:R-:W-:-:S05]  /*1c8f0*/  @!P2 IMAD.MOV.U32 R7, RZ, RZ, R119 ;  /* 0x000000ffff07a224 */ /* 0x000fca00078e0077 */
[----:B------:R4:W2:Y:S02]  /*1c900*/  @!P2 LDG.E.U16 R10, desc[UR60][R6.64] ;  /* 0x0000003c060aa981 */ /* 0x0008a4000c1e1500 */
[----:B----4-:R-:W-:Y:S02]  /*1c910*/  @!P2 IMAD.MOV.U32 R6, RZ, RZ, R134 ;  /* 0x000000ffff06a224 */ /* 0x010fe400078e0086 */
[----:B------:R-:W-:-:S05]  /*1c920*/  @!P2 IMAD.MOV.U32 R7, RZ, RZ, R117 ;  /* 0x000000ffff07a224 */ /* 0x000fca00078e0075 */
[----:B------:R5:W4:Y:S02]  /*1c930*/  @!P2 LDG.E.U16 R11, desc[UR60][R6.64] ;  /* 0x0000003c060ba981 */ /* 0x000b24000c1e1500 */
[----:B-----5:R-:W-:Y:S02]  /*1c940*/  @!P2 IMAD.MOV.U32 R6, RZ, RZ, R125 ;  /* 0x000000ffff06a224 */ /* 0x020fe400078e007d */
        /* <DEDUP_REMOVED lines=13> */
[----:B------:R5:W2:Y:S02]  /*1ca20*/  @!P2 LDG.E.U16 R16, desc[UR60][R6.64] ;  /* 0x0000003c0610a981 */ /* 0x000aa4000c1e1500 */
        /* <DEDUP_REMOVED lines=24> */
[C---:B-----5:R-:W-:Y:S01]  /*1cbb0*/  IMAD.SHL.U32 R6, R198.reuse, 0x2, RZ ;  /* 0x00000002c6067824 */ /* 0x060fe200078e00ff */
[----:B------:R-:W-:Y:S02]  /*1cbc0*/  LOP3.LUT R7, R198, 0x40, RZ, 0xc0, !PT ;  /* 0x00000040c6077812 */ /* 0x000fe400078ec0ff */
[----:B------:R-:W5:Y:S04]  /*1cbd0*/  LDL.LU R198, [R1+0x4f8] ;  /* 0x0004f80001c67983 */ /* 0x000f680000300800 */
[----:B0-----:R-:W3:Y:S04]  /*1cbe0*/  LDL.LU R141, [R1+0x490] ;  /* 0x00049000018d7983 */ /* 0x001ee80000300800 */
[----:B-1----:R-:W2:Y:S04]  /*1cbf0*/  LDL.LU R140, [R1+0x488] ;  /* 0x00048800018c7983 */ /* 0x002ea80000300800 */
[----:B------:R-:W4:Y:S04]  /*1cc00*/  LDL.LU R139, [R1+0x480] ;  /* 0x00048000018b7983 */ /* 0x000f280000300800 */
        /* <DEDUP_REMOVED lines=20> */
[----:B------:R-:W4:Y:S01]  /*1cd50*/  LDL.LU R163, [R1+0x1ec] ;  /* 0x0001ec0001a37983 */ /* 0x000f220000300800 */
[----:B------:R-:W-:-:S02]  /*1cd60*/  LOP3.LUT R251, R251, 0x70, RZ, 0x3c, !PT ;  /* 0x00000070fbfb7812 */ /* 0x000fc400078e3cff */
[----:B------:R-:W-:-:S03]  /*1cd70*/  LOP3.LUT R6, R6, 0x7e, RZ, 0xc0, !PT ;  /* 0x0000007e06067812 */ /* 0x000fc600078ec0ff */
[----:B------:R-:W-:Y:S02]  /*1cd80*/  IMAD.IADD R251, R0, 0x1, R251 ;  /* 0x0000000100fb7824 */ /* 0x000fe400078e02fb */
[----:B------:R-:W-:Y:S01]  /*1cd90*/  IMAD R6, R7, 0x20, R6 ;  /* 0x0000002007067824 */ /* 0x000fe200078e0206 */
        /* <DEDUP_REMOVED lines=24> */
[----:B------:R0:W-:Y:S04]  /*1cf20*/  STS.U16 [R251+0xaf80], R3 ;  /* 0x00af8003fb007388 */ /* 0x0001e80000000400 */
[----:B------:R1:W-:Y:S04]  /*1cf30*/  STS.U16 [R251+0x12f80], R4 ;  /* 0x012f8004fb007388 */ /* 0x0003e80000000400 */
[----:B------:R1:W-:Y:S01]  /*1cf40*/  STS.U16 [R251+0x1af80], R5 ;  /* 0x01af8005fb007388 */ /* 0x0003e20000000400 */
[----:B------:R-:W-:-:S03]  /*1cf50*/  LOP3.LUT R7, R6, 0x30, RZ, 0x3c, !PT ;  /* 0x0000003006077812 */ /* 0x000fc600078e3cff */
[----:B------:R-:W-:Y:S04]  /*1cf60*/  STS.U16 [R251+0x380], R145 ;  /* 0x00038091fb007388 */ /* 0x000fe80000000400 */
[----:B------:R-:W-:Y:S01]  /*1cf70*/  STS.U16 [R251+0x8380], R144 ;  /* 0x00838090fb007388 */ /* 0x000fe20000000400 */
[C---:B0-----:R-:W-:Y:S02]  /*1cf80*/  LOP3.LUT R3, R6.reuse, 0x10, RZ, 0x3c, !PT ;  /* 0x0000001006037812 */ /* 0x041fe400078e3cff */
[----:B-1----:R-:W-:Y:S01]  /*1cf90*/  LOP3.LUT R4, R6, 0x20, RZ, 0x3c, !PT ;  /* 0x0000002006047812 */ /* 0x002fe200078e3cff */
[C---:B------:R-:W-:Y:S01]  /*1cfa0*/  IMAD.IADD R5, R0.reuse, 0x1, R6 ;  /* 0x0000000100057824 */ /* 0x040fe200078e0206 */
        /* <DEDUP_REMOVED lines=38> */
[----:B------:R-:W-:Y:S01]  /*1d210*/  STS.U16 [R251+0x1bf80], R252 ;  /* 0x01bf80fcfb007388 */ /* 0x000fe20000000400 */
[----:B------:R-:W-:-:S02]  /*1d220*/  IMAD.IADD R3, R0, 0x1, R3 ;  /* 0x0000000100037824 */ /* 0x000fc400078e0203 */
[----:B------:R-:W-:Y:S01]  /*1d230*/  IMAD.IADD R4, R0, 0x1, R4 ;  /* 0x0000000100047824 */ /* 0x000fe200078e0204 */
[----:B------:R-:W-:Y:S01]  /*1d240*/  SHF.R.U32.HI R8, RZ, 0x4, R0 ;  /* 0x00000004ff087819 */ /* 0x000fe20000011600 */
[----:B------:R-:W-:Y:S01]  /*1d250*/  UMOV UR33, 0x40000040 ;  /* 0x4000004000217882 */ /* 0x000fe20000000000 */
[----:B------:R-:W-:Y:S01]  /*1d260*/  UIADD3.64 UR52, UR4, 0x380, URZ ;  /* 0x0000038004347897 */ /* 0x000fe2000fffe03f */
[----:B------:R-:W-:Y:S01]  /*1d270*/  UMOV UR54, UR34 ;  /* 0x0000002200367c82 */ /* 0x000fe20008000000 */
[----:B------:R-:W-:Y:S01]  /*1d280*/  SGXT.U32 R8, R8, 0xe ;  /* 0x0000000e0808781a */ /* 0x000fe20000000000 */
[----:B------:R-:W-:Y:S01]  /*1d290*/  UMOV UR55, UR35 ;  /* 0x0000002300377c82 */ /* 0x000fe20008000000 */
[----:B------:R-:W-:Y:S01]  /*1d2a0*/  UIADD3.64 UR48, UR4, 0x400, URZ ;  /* 0x0000040004307897 */ /* 0x000fe2000fffe03f */
[----:B------:R-:W-:Y:S01]  /*1d2b0*/  UMOV UR50, UR6 ;  /* 0x0000000600327c82 */ /* 0x000fe20008000000 */
[----:B------:R-:W-:Y:S01]  /*1d2c0*/  R2UR UR32, R8 ;  /* 0x00000000082072ca */ /* 0x000fe200000e0000 */
[----:B------:R-:W-:Y:S01]  /*1d2d0*/  UMOV UR51, UR7 ;  /* 0x0000000700337c82 */ /* 0x000fe20008000000 */
[----:B0-----:R-:W4:Y:S04]  /*1d2e0*/  LDL.LU R156, [R1+0x15a4] ;  /* 0x0015a400019c7983 */ /* 0x001f280000300800 */
[----:B-1----:R-:W4:Y:S04]  /*1d2f0*/  LDL.LU R157, [R1+0x15a0] ;  /* 0x0015a000019d7983 */ /* 0x002f280000300800 */
[----:B------:R-:W4:Y:S04]  /*1d300*/  LDL.LU R154, [R1+0x159c] ;  /* 0x00159c00019a7983 */ /* 0x000f280000300800 */
[----:B------:R-:W4:Y:S04]  /*1d310*/  LDL.LU R155, [R1+0x1598] ;  /* 0x00159800019b7983 */ /* 0x000f280000300800 */
[----:B------:R-:W4:Y:S04]  /*1d320*/  LDL.LU R158, [R1+0x1594] ;  /* 0x00159400019e7983 */ /* 0x000f280000300800 */
[----:B-----5:R-:W5:Y:S04]  /*1d330*/  LDL.LU R159, [R1+0x1590] ;  /* 0x00159000019f7983 */ /* 0x020f680000300800 */
[----:B------:R-:W5:Y:S04]  /*1d340*/  LDL.LU R160, [R1+0x158c] ;  /* 0x00158c0001a07983 */ /* 0x000f680000300800 */
[----:B---3--:R-:W3:Y:S04]  /*1d350*/  LDL.LU R161, [R1+0x1588] ;  /* 0x0015880001a17983 */ /* 0x008ee80000300800 */
[----:B------:R-:W3:Y:S01]  /*1d360*/  LDL.LU R2, [R1+0x1584] ;  /* 0x0015840001027983 */ /* 0x000ee20000300800 */
[----:B------:R-:W-:Y:S01]  /*1d370*/  UIADD3.64 UR56, UR4, 0x1c00, URZ ;  /* 0x00001c0004387897 */ /* 0x000fe2000fffe03f */
[----:B------:R-:W-:Y:S01]  /*1d380*/  UMOV UR58, UR6 ;  /* 0x00000006003a7c82 */ /* 0x000fe20008000000 */
[----:B------:R-:W-:Y:S01]  /*1d390*/  UMOV UR59, UR7 ;  /* 0x00000007003b7c82 */ /* 0x000fe20008000000 */
[----:B------:R-:W-:Y:S01]  /*1d3a0*/  UMOV UR38, UR10 ;  /* 0x0000000a00267c82 */ /* 0x000fe20008000000 */
[----:B------:R-:W-:Y:S01]  /*1d3b0*/  UMOV UR39, UR11 ;  /* 0x0000000b00277c82 */ /* 0x000fe20008000000 */
[----:B------:R-:W-:Y:S01]  /*1d3c0*/  UMOV UR42, UR14 ;  /* 0x0000000e002a7c82 */ /* 0x000fe20008000000 */
[----:B------:R-:W-:Y:S01]  /*1d3d0*/  UMOV UR43, UR15 ;  /* 0x0000000f002b7c82 */ /* 0x000fe20008000000 */
[----:B------:R-:W-:Y:S01]  /*1d3e0*/  UMOV UR46, UR18 ;  /* 0x00000012002e7c82 */ /* 0x000fe20008000000 */
[----:B------:R-:W-:Y:S01]  /*1d3f0*/  UMOV UR47, UR19 ;  /* 0x00000013002f7c82 */ /* 0x000fe20008000000 */
[----:B------:R-:W0:Y:S01]  /*1d400*/  LDC R8, c[0x0][0x230] ;  /* 0x00008c00ff087b82 */ /* 0x000e220000000800 */
[----:B------:R-:W-:Y:S04]  /*1d410*/  STS.U16 [R251+0x18b80], R198 ;  /* 0x018b80c6fb007388 */ /* 0x000fe80000000400 */
[----:B------:R-:W-:Y:S04]  /*1d420*/  STS.U16 [R251+0xf80], R141 ;  /* 0x000f808dfb007388 */ /* 0x000fe80000000400 */
[----:B--2---:R-:W-:Y:S04]  /*1d430*/  STS.U16 [R251+0x8f80], R140 ;  /* 0x008f808cfb007388 */ /* 0x004fe80000000400 */
[----:B----4-:R-:W-:Y:S04]  /*1d440*/  STS.U16 [R251+0x10f80], R139 ;  /* 0x010f808bfb007388 */ /* 0x010fe80000000400 */
        /* <DEDUP_REMOVED lines=13> */
[----:B------:R-:W-:Y:S04]  /*1d520*/  STS.U16 [R251+0x1f80], R219 ;  /* 0x001f80dbfb007388 */ /* 0x000fe80000000400 */
[----:B------:R-:W-:Y:S04]  /*1d530*/  STS.U16 [R251+0x9f80], R221 ;  /* 0x009f80ddfb007388 */ /* 0x000fe80000000400 */
[----:B------:R-:W-:Y:S04]  /*1d540*/  STS.U16 [R251+0x11f80], R163 ;  /* 0x011f80a3fb007388 */ /* 0x000fe80000000400 */
[----:B------:R-:W-:Y:S04]  /*1d550*/  STS.U16 [R5+0x20000], R9 ;  /* 0x0200000905007388 */ /* 0x000fe80000000400 */
[----:B------:R0:W-:Y:S04]  /*1d560*/  STS.U16 [R5+0x20400], R16 ;  /* 0x0204001005007388 */ /* 0x0001e80000000400 */
[----:B------:R-:W-:Y:S04]  /*1d570*/  STS.U16 [R3+0x20080], R10 ;  /* 0x0200800a03007388 */ /* 0x000fe80000000400 */
[----:B------:R0:W-:Y:S04]  /*1d580*/  STS.U16 [R3+0x20480], R17 ;  /* 0x0204801103007388 */ /* 0x0001e80000000400 */
[----:B------:R-:W-:Y:S04]  /*1d590*/  STS.U16 [R4+0x20100], R11 ;  /* 0x0201000b04007388 */ /* 0x000fe80000000400 */
[----:B------:R0:W-:Y:S04]  /*1d5a0*/  STS.U16 [R4+0x20500], R18 ;  /* 0x0205001204007388 */ /* 0x0001e80000000400 */
[----:B-1----:R-:W5:Y:S04]  /*1d5b0*/  LDL.LU R137, [R1+0x156c] ;  /* 0x00156c0001897983 */ /* 0x002f680000300800 */
[----:B--2---:R-:W2:Y:S04]  /*1d5c0*/  LDL.LU R215, [R1+0x1568] ;  /* 0x0015680001d77983 */ /* 0x004ea80000300800 */
[----:B----4-:R-:W4:Y:S01]  /*1d5d0*/  LDL.LU R217, [R1+0x1564] ;  /* 0x0015640001d97983 */ /* 0x010f220000300800 */
[----:B0-----:R-:W-:Y:S01]  /*1d5e0*/  IMAD.IADD R5, R0, 0x1, R7 ;  /* 0x0000000100057824 */ /* 0x001fe200078e0207 */
[----:B------:R-:W-:-:S02]  /*1d5f0*/  LOP3.LUT R7, R6, 0x40, RZ, 0x3c, !PT ;  /* 0x0000004006077812 */ /* 0x000fc400078e3cff */
[----:B------:R-:W3:Y:S04]  /*1d600*/  LDL.LU R219, [R1+0x1560] ;  /* 0x0015600001db7983 */ /* 0x000ee80000300800 */
[----:B------:R-:W-:Y:S01]  /*1d610*/  STS.U16 [R5+0x20180], R12 ;  /* 0x0201800c05007388 */ /* 0x000fe20000000400 */
[----:B------:R-:W-:-:S03]  /*1d620*/  LOP3.LUT R3, R6, 0x50, RZ, 0x3c, !PT ;  /* 0x0000005006037812 */ /* 0x000fc600078e3cff */
[----:B------:R0:W-:Y:S01]  /*1d630*/  STS.U16 [R5+0x20580], R19 ;  /* 0x0205801305007388 */ /* 0x0001e20000000400 */
[----:B------:R-:W-:-:S03]  /*1d640*/  IMAD.IADD R4, R0, 0x1, R7 ;  /* 0x0000000100047824 */ /* 0x000fc600078e0207 */
[----:B------:R-:W4:Y:S01]  /*1d650*/  LDL.LU R221, [R1+0x155c] ;  /* 0x00155c0001dd7983 */ /* 0x000f220000300800 */
[----:B------:R-:W-:-:S03]  /*1d660*/  IMAD.IADD R3, R0, 0x1, R3 ;  /* 0x0000000100037824 */ /* 0x000fc600078e0203 */
[----:B------:R-:W2:Y:S01]  /*1d670*/  LDL.LU R163, [R1+0x1558] ;  /* 0x0015580001a37983 */ /* 0x000ea20000300800 */
[C---:B0-----:R-:W-:Y:S02]  /*1d680*/  LOP3.LUT R5, R6.reuse, 0x60, RZ, 0x3c, !PT ;  /* 0x0000006006057812 */ /* 0x041fe400078e3cff */
[----:B------:R-:W-:Y:S01]  /*1d690*/  LOP3.LUT R6, R6, 0x70, RZ, 0x3c, !PT ;  /* 0x0000007006067812 */ /* 0x000fe200078e3cff */
[----:B------:R-:W-:Y:S02]  /*1d6a0*/  STS.U16 [R4+0x20200], R13 ;  /* 0x0202000d04007388 */ /* 0x000fe40000000400 */
[C---:B------:R-:W-:Y:S02]  /*1d6b0*/  IMAD.IADD R5, R0.reuse, 0x1, R5 ;  /* 0x0000000100057824 */ /* 0x040fe400078e0205 */
[----:B------:R-:W-:Y:S01]  /*1d6c0*/  IMAD.IADD R6, R0, 0x1, R6 ;  /* 0x0000000100067824 */ /* 0x000fe200078e0206 */
[----:B------:R-:W-:Y:S04]  /*1d6d0*/  STS.U16 [R4+0x20600], R21 ;  /* 0x0206001504007388 */ /* 0x000fe80000000400 */
[----:B------:R-:W-:Y:S04]  /*1d6e0*/  STS.U16 [R3+0x20280], R14 ;  /* 0x0202800e03007388 */ /* 0x000fe80000000400 */
[----:B------:R0:W-:Y:S04]  /*1d6f0*/  STS.U16 [R3+0x20680], R22 ;  /* 0x0206801603007388 */ /* 0x0001e80000000400 */
[----:B------:R-:W-:Y:S04]  /*1d700*/  STS.U16 [R5+0x20300], R15 ;  /* 0x0203000f05007388 */ /* 0x000fe80000000400 */
[----:B------:R-:W-:Y:S04]  /*1d710*/  STS.U16 [R5+0x20700], R23 ;  /* 0x0207001705007388 */ /* 0x000fe80000000400 */
[----:B------:R-:W-:Y:S04]  /*1d720*/  STS.U16 [R6+0x20380], R20 ;  /* 0x0203801406007388 */ /* 0x000fe80000000400 */
[----:B------:R1:W-:Y:S01]  /*1d730*/  STS.U16 [R6+0x20780], R88 ;  /* 0x0207805806007388 */ /* 0x0003e20000000400 */
[----:B------:R0:W-:Y:S06]  /*1d740*/  MEMBAR.ALL.CTA ;  /* 0x0000000000007992 */ /* 0x0001ec0000008000 */
[----:B0-----:R-:W0:Y:S01]  /*1d750*/  FENCE.VIEW.ASYNC.S ;  /* 0x00000000000073c6 */ /* 0x001e220000000000 */
[----:B------:R-:W5:Y:S08]  /*1d760*/  LDC R3, c[0x0][0x23c] ;  /* 0x00008f00ff037b82 */ /* 0x000f700000000800 */
[----:B-1----:R-:W1:Y:S08]  /*1d770*/  LDC R6, c[0x0][0x238] ;  /* 0x00008e00ff067b82 */ /* 0x002e700000000800 */
[----:B0-----:R-:W-:Y:S06]  /*1d780*/  BAR.SYNC.DEFER_BLOCKING 0x0 ;  /* 0x0000000000007b1d */ /* 0x001fec0000010000 */
[----:B------:R-:W-:-:S06]  /*1d790*/  WARPGROUP.ARRIVE ;  /* 0x00000000000079c5 */ /* 0x000fcc0000000000 */
[----:B------:R-:W-:Y:S04]  /*1d7a0*/  HGMMA.64x16x16.F32 R80, gdesc[UR32].tnspA, R80 ;  /* 0x20200000205079f0 */ /* 0x000fe80008700850 */
[----:B------:R-:W-:Y:S04]  /*1d7b0*/  HGMMA.64x16x16.F32 R80, gdesc[UR4].tnspA, R80 ;  /* 0x20200000045079f0 */ /* 0x000fe80008700850 */
[----:B------:R-:W-:Y:S04]  /*1d7c0*/  HGMMA.64x16x16.F32 R80, gdesc[UR8].tnspA, R80 ;  /* 0x20200000085079f0 */ /* 0x000fe80008700850 */
[----:B------:R-:W-:Y:S04]  /*1d7d0*/  HGMMA.64x16x16.F32 R80, gdesc[UR12].tnspA, R80 ;  /* 0x202000000c5079f0 */ /* 0x000fe80008700850 */
[----:B------:R-:W-:Y:S04]  /*1d7e0*/  HGMMA.64x16x16.F32 R80, gdesc[UR16].tnspA, R80 ;  /* 0x20200000105079f0 */ /* 0x000fe80008700850 */
[----:B------:R-:W-:Y:S04]  /*1d7f0*/  HGMMA.64x16x16.F32 R80, gdesc[UR20].tnspA, R80 ;  /* 0x20200000145079f0 */ /* 0x000fe80008700850 */
[----:B------:R-:W-:Y:S04]  /*1d800*/  HGMMA.64x16x16.F32 R80, gdesc[UR24].tnspA, R80 ;  /* 0x20200000185079f0 */ /* 0x000fe80008700850 */
[----:B------:R-:W-:Y:S04]  /*1d810*/  HGMMA.64x16x16.F32 R80, gdesc[UR28].tnspA, R80 ;  /* 0x202000001c5079f0 */ /* 0x000fe80008700850 */
[----:B------:R-:W-:Y:S01]  /*1d820*/  HGMMA.64x16x16.F32 R72, gdesc[UR52].tnspA, R72 ;  /* 0x20200000344879f0 */ /* 0x000fe20008700848 */
[----:B------:R-:W-:Y:S01]  /*1d830*/  UIADD3.64 UR52, UR4, 0x480, URZ ;  /* 0x0000048004347897 */ /* 0x000fe2000fffe03f */
[----:B------:R-:W-:-:S02]  /*1d840*/  UMOV UR54, UR10 ;  /* 0x0000000a00367c82 */ /* 0x000fc40008000000 */
[----:B------:R-:W-:Y:S01]  /*1d850*/  HGMMA.64x16x16.F32 R72, gdesc[UR48].tnspA, R72 ;  /* 0x20200000304879f0 */ /* 0x000fe20008700848 */
[----:B------:R-:W-:Y:S01]  /*1d860*/  UMOV UR55, UR11 ;  /* 0x0000000b00377c82 */ /* 0x000fe20008000000 */
[----:B------:R-:W-:-:S04]  /*1d870*/  UIADD3.64 UR48, UR4, 0x500, URZ ;  /* 0x0000050004307897 */ /* 0x000fc8000fffe03f */
[----:B------:R-:W-:Y:S01]  /*1d880*/  HGMMA.64x16x16.F32 R72, gdesc[UR52].tnspA, R72 ;  /* 0x20200000344879f0 */ /* 0x000fe20008700848 */
[----:B------:R-:W-:Y:S01]  /*1d890*/  UMOV UR50, UR14 ;  /* 0x0000000e00327c82 */ /* 0x000fe20008000000 */
[----:B------:R-:W-:Y:S01]  /*1d8a0*/  UMOV UR51, UR15 ;  /* 0x0000000f00337c82 */ /* 0x000fe20008000000 */
[----:B------:R-:W-:Y:S02]  /*1d8b0*/  UIADD3.64 UR52, UR4, 0x580, URZ ;  /* 0x0000058004347897 */ /* 0x000fe4000fffe03f */
[----:B------:R-:W-:Y:S01]  /*1d8c0*/  HGMMA.64x16x16.F32 R72, gdesc[UR48].tnspA, R72 ;  /* 0x20200000304879f0 */ /* 0x000fe20008700848 */
[----:B------:R-:W-:Y:S01]  /*1d8d0*/  UMOV UR54, UR18 ;  /* 0x0000001200367c82 */ /* 0x000fe20008000000 */
        /* <DEDUP_REMOVED lines=11> */
[----:B------:R-:W-:Y:S01]  /*1d990*/  UIADD3.64 UR52, UR4, 0x780, URZ ;  /* 0x0000078004347897 */ /* 0x000fe2000fffe03f */
[----:B------:R-:W-:Y:S01]  /*1d9a0*/  UMOV UR50, UR30 ;  /* 0x0000001e00327c82 */ /* 0x000fe20008000000 */
[----:B------:R-:W-:Y:S01]  /*1d9b0*/  UMOV UR51, UR31 ;  /* 0x0000001f00337c82 */ /* 0x000fe20008000000 */
[----:B------:R-:W-:Y:S01]  /*1d9c0*/  UMOV UR54, UR34 ;  /* 0x0000002200367c82 */ /* 0x000fe20008000000 */
[----:B------:R-:W-:Y:S01]  /*1d9d0*/  UMOV UR55, UR35 ;  /* 0x0000002300377c82 */ /* 0x000fe20008000000 */
[----:B------:R-:W-:Y:S04]  /*1d9e0*/  HGMMA.64x16x16.F32 R72, gdesc[UR48].tnspA, R72 ;  /* 0x20200000304879f0 */ /* 0x000fe80008700848 */
[----:B------:R-:W-:Y:S01]  /*1d9f0*/  HGMMA.64x16x16.F32 R64, gdesc[UR52].tnspA, R64 ;  /* 0x20200000344079f0 */ /* 0x000fe20008700840 */
[----:B------:R-:W-:Y:S01]  /*1da00*/  UIADD3.64 UR48, UR4, 0x800, URZ ;  /* 0x0000080004307897 */ /* 0x000fe2000fffe03f */
[----:B------:R-:W-:Y:S01]  /*1da10*/  UMOV UR50, UR6 ;  /* 0x0000000600327c82 */ /* 0x000fe20008000000 */
[----:B------:R-:W-:Y:S01]  /*1da20*/  UMOV UR51, UR7 ;  /* 0x0000000700337c82 */ /* 0x000fe20008000000 */
[----:B------:R-:W-:-:S06]  /*1da30*/  UIADD3.64 UR52, UR4, 0x880, URZ ;  /* 0x0000088004347897 */ /* 0x000fcc000fffe03f */
[----:B------:R-:W-:Y:S01]  /*1da40*/  HGMMA.64x16x16.F32 R64, gdesc[UR48].tnspA, R64 ;  /* 0x20200000304079f0 */ /* 0x000fe20008700840 */
[----:B------:R-:W-:Y:S01]  /*1da50*/  UMOV UR54, UR10 ;  /* 0x0000000a00367c82 */ /* 0x000fe20008000000 */
[----:B------:R-:W-:Y:S01]  /*1da60*/  UMOV UR55, UR11 ;  /* 0x0000000b00377c82 */ /* 0x000fe20008000000 */
[----:B------:R-:W-:Y:S01]  /*1da70*/  UIADD3.64 UR48, UR4, 0x900, URZ ;  /* 0x0000090004307897 */ /* 0x000fe2000fffe03f */
[----:B------:R-:W-:Y:S01]  /*1da80*/  HGMMA.64x16x16.F32 R64, gdesc[UR52].tnspA, R64 ;  /* 0x20200000344079f0 */ /* 0x000fe20008700840 */
[----:B------:R-:W-:Y:S01]  /*1da90*/  UMOV UR50, UR14 ;  /* 0x0000000e00327c82 */ /* 0x000fe20008000000 */
[----:B------:R-:W-:Y:S01]  /*1daa0*/  UMOV UR51, UR15 ;  /* 0x0000000f00337c82 */ /* 0x000fe20008000000 */
[----:B------:R-:W-:-:S05]  /*1dab0*/  UIADD3.64 UR52, UR4, 0x980, URZ ;  /* 0x0000098004347897 */ /* 0x000fca000fffe03f */
        /* <DEDUP_REMOVED lines=13> */
[----:B------:R-:W-:Y:S01]  /*1db90*/  UIADD3.64 UR52, UR4, 0xb80, URZ ;  /* 0x00000b8004347897 */ /* 0x000fe2000fffe03f */
[----:B------:R-:W-:Y:S01]  /*1dba0*/  UMOV UR50, UR30 ;  /* 0x0000001e00327c82 */ /* 0x000fe20008000000 */
[----:B------:R-:W-:Y:S01]  /*1dbb0*/  UMOV UR51, UR31 ;  /* 0x0000001f00337c82 */ /* 0x000fe20008000000 */
[----:B------:R-:W-:Y:S01]  /*1dbc0*/  UMOV UR54, UR34 ;  /* 0x0000002200367c82 */ /* 0x000fe20008000000 */
[----:B------:R-:W-:-:S03]  /*1dbd0*/  UMOV UR55, UR35 ;  /* 0x0000002300377c82 */ /* 0x000fc60008000000 */
        /* <DEDUP_REMOVED lines=121> */
[----:B-----5:R-:W-:Y:S01]  /*1e370*/  IMAD.SHL.U32 R3, R3, 0x80, RZ ;  /* 0x0000008003037824 */ /* 0x020fe200078e00ff */
[----:B------:R-:W-:Y:S01]  /*1e380*/  UIADD3.64 UR48, UR4, 0x1b00, URZ ;  /* 0x00001b0004307897 */ /* 0x000fe2000fffe03f */
[----:B------:R-:W-:Y:S01]  /*1e390*/  HGMMA.64x16x16.F32 R32, gdesc[UR52].tnspA, R32 ;  /* 0x20200000342079f0 */ /* 0x000fe20008700820 */
[----:B------:R-:W-:Y:S02]  /*1e3a0*/  UIADD3.64 UR52, UR4, 0x1b80, URZ ;  /* 0x00001b8004347897 */ /* 0x000fe4000fffe03f */
[----:B------:R-:W-:Y:S01]  /*1e3b0*/  SHF.R.S32.HI R5, RZ, 0x1f, R3 ;  /* 0x0000001fff057819 */ /* 0x000fe20000011403 */
[----:B------:R-:W-:Y:S01]  /*1e3c0*/  UMOV UR50, UR30 ;  /* 0x0000001e00327c82 */ /* 0x000fe20008000000 */
[----:B------:R-:W-:Y:S01]  /*1e3d0*/  UMOV UR51, UR31 ;  /* 0x0000001f00337c82 */ /* 0x000fe20008000000 */
[----:B------:R-:W-:Y:S01]  /*1e3e0*/  UMOV UR54, UR34 ;  /* 0x0000002200367c82 */ /* 0x000fe20008000000 */
[C---:B------:R-:W-:Y:S01]  /*1e3f0*/  SHF.L.U64.HI R5, R3.reuse, 0x1, R5 ;  /* 0x0000000103057819 */ /* 0x040fe20000010205 */
[----:B------:R-:W-:Y:S01]  /*1e400*/  UMOV UR55, UR35 ;  /* 0x0000002300377c82 */ /* 0x000fe20008000000 */
[----:B------:R-:W-:-:S05]  /*1e410*/  IMAD.SHL.U32 R3, R3, 0x2, RZ ;  /* 0x0000000203037824 */ /* 0x000fca00078e00ff */
[-C--:B------:R-:W-:Y:S02]  /*1e420*/  IADD3 R136, P3, R136, R3.reuse, RZ ;  /* 0x0000000388887210 */ /* 0x080fe40007f7e0ff */
[-C--:B------:R-:W-:Y:S02]  /*1e430*/  IADD3 R135, P2, R135, R3.reuse, RZ ;  /* 0x0000000387877210 */ /* 0x080fe40007f5e0ff */
[-C--:B------:R-:W-:Y:S02]  /*1e440*/  IADD3 R134, P1, R134, R3.reuse, RZ ;  /* 0x0000000386867210 */ /* 0x080fe40007f3e0ff */
[-C--:B------:R-:W-:Y:S02]  /*1e450*/  IADD3 R125, P0, R125, R3.reuse, RZ ;  /* 0x000000037d7d7210 */ /* 0x080fe40007f1e0ff */
[-C--:B------:R-:W-:Y:S01]  /*1e460*/  IADD3 R124, P4, R124, R3.reuse, RZ ;  /* 0x000000037c7c7210 */ /* 0x080fe20007f9e0ff */
[----:B------:R-:W-:Y:S01]  /*1e470*/  STL [R1+0x540], R136 ;  /* 0x0005408801007387 */ /* 0x000fe20000100800 */
[----:B------:R-:W-:-:S03]  /*1e480*/  IADD3 R123, P6, R123, R3, RZ ;  /* 0x000000037b7b7210 */ /* 0x000fc60007fde0ff */
[----:B------:R-:W-:Y:S01]  /*1e490*/  STL [R1+0x538], R135 ;  /* 0x0005388701007387 */ /* 0x000fe20000100800 */
[----:B------:R-:W-:-:S03]  /*1e4a0*/  IADD3 R122, P5, R122, R3, RZ ;  /* 0x000000037a7a7210 */ /* 0x000fc60007fbe0ff */
[----:B------:R-:W-:Y:S01]  /*1e4b0*/  STL [R1+0x530], R134 ;  /* 0x0005308601007387 */ /* 0x000fe20000100800 */
[----:B------:R-:W-:-:S03]  /*1e4c0*/  IMAD.X R121, R121, 0x1, R5, P3 ;  /* 0x0000000179797824 */ /* 0x000fc600018e0605 */
        /* <DEDUP_REMOVED lines=11> */
[----:B------:R-:W-:Y:S01]  /*1e580*/  IMAD.X R115, R115, 0x1, R5, P0 ;  /* 0x0000000173737824 */ /* 0x000fe200000e0605 */
[----:B------:R-:W-:Y:S04]  /*1e590*/  HGMMA.64x16x16.F32 R32, gdesc[UR48].tnspA, R32 ;  /* 0x20200000302079f0 */ /* 0x000fe80008700820 */
[----:B------:R-:W-:Y:S01]  /*1e5a0*/  HGMMA.64x16x16.F32 R24, gdesc[UR52].tnspA, R24 ;  /* 0x20200000341879f0 */ /* 0x000fe20008700818 */
        /* <DEDUP_REMOVED lines=24> */
[----:B------:R0:W-:Y:S01]  /*1e730*/  STL [R1+0x4f4], R107 ;  /* 0x0004f46b01007387 */ /* 0x0001e20000100800 */
[----:B------:R-:W-:-:S03]  /*1e740*/  IMAD.X R102, R102, 0x1, R5, P0 ;  /* 0x0000000166667824 */ /* 0x000fc600000e0605 */
[----:B------:R5:W-:Y:S01]  /*1e750*/  STL [R1+0x4c0], R106 ;  /* 0x0004c06a01007387 */ /* 0x000be20000100800 */
[----:B------:R-:W-:-:S03]  /*1e760*/  IMAD.X R93, R93, 0x1, R5, P4 ;  /* 0x000000015d5d7824 */ /* 0x000fc600020e0605 */
[----:B------:R4:W-:Y:S01]  /*1e770*/  STL [R1+0x4ec], R105 ;  /* 0x0004ec6901007387 */ /* 0x0009e20000100800 */
[----:B------:R-:W-:-:S03]  /*1e780*/  IMAD.X R92, R92, 0x1, R5, P6 ;  /* 0x000000015c5c7824 */ /* 0x000fc600030e0605 */
[----:B------:R4:W-:Y:S04]  /*1e790*/  STL [R1+0x4b8], R104 ;  /* 0x0004b86801007387 */ /* 0x0009e80000100800 */
[----:B------:R4:W-:Y:S01]  /*1e7a0*/  STL [R1+0x4e4], R103 ;  /* 0x0004e46701007387 */ /* 0x0009e20000100800 */
[----:B------:R-:W-:-:S03]  /*1e7b0*/  IMAD.X R91, R91, 0x1, R5, P5 ;  /* 0x000000015b5b7824 */ /* 0x000fc600028e0605 */
[----:B------:R4:W-:Y:S01]  /*1e7c0*/  STL [R1+0x4dc], R102 ;  /* 0x0004dc6601007387 */ /* 0x0009e20000100800 */
[----:B------:R-:W-:-:S03]  /*1e7d0*/  IMAD.X R90, R90, 0x1, R5, P3 ;  /* 0x000000015a5a7824 */ /* 0x000fc600018e0605 */
[----:B------:R-:W-:Y:S04]  /*1e7e0*/  STL [R1+0x4d4], R93 ;  /* 0x0004d45d01007387 */ /* 0x000fe80000100800 */
[----:B------:R-:W-:Y:S01]  /*1e7f0*/  STL [R1+0x4cc], R92 ;  /* 0x0004cc5c01007387 */ /* 0x000fe20000100800 */
[----:B------:R-:W-:-:S03]  /*1e800*/  IMAD.X R89, R89, 0x1, R5, P2 ;  /* 0x0000000159597824 */ /* 0x000fc600010e0605 */
[----:B0-----:R-:W4:Y:S04]  /*1e810*/  LDL.LU R107, [R1+0x548] ;  /* 0x00054800016b7983 */ /* 0x001f280000300800 */
[----:B------:R-:W-:Y:S04]  /*1e820*/  STL [R1+0x4c4], R91 ;  /* 0x0004c45b01007387 */ /* 0x000fe80000100800 */
[----:B-----5:R-:W5:Y:S04]  /*1e830*/  LDL.LU R106, [R1+0x14a0] ;  /* 0x0014a000016a7983 */ /* 0x020f680000300800 */
[----:B------:R-:W-:Y:S04]  /*1e840*/  STL [R1+0x4bc], R90 ;  /* 0x0004bc5a01007387 */ /* 0x000fe80000100800 */
[----:B------:R-:W5:Y:S04]  /*1e850*/  LDL.LU R207, [R1+0x1498] ;  /* 0x0014980001cf7983 */ /* 0x000f680000300800 */
[----:B------:R-:W-:Y:S04]  /*1e860*/  STL [R1+0x4b4], R89 ;  /* 0x0004b45901007387 */ /* 0x000fe80000100800 */
[----:B------:R-:W5:Y:S04]  /*1e870*/  LDL.LU R209, [R1+0x1490] ;  /* 0x0014900001d17983 */ /* 0x000f680000300800 */
[----:B------:R-:W5:Y:S04]  /*1e880*/  LDL.LU R211, [R1+0x1488] ;  /* 0x0014880001d37983 */ /* 0x000f680000300800 */
[----:B------:R-:W5:Y:S04]  /*1e890*/  LDL.LU R213, [R1+0x1480] ;  /* 0x0014800001d57983 */ /* 0x000f680000300800 */
[----:B------:R-:W5:Y:S04]  /*1e8a0*/  LDL.LU R188, [R1+0x544] ;  /* 0x0005440001bc7983 */ /* 0x000f680000300800 */
[----:B------:R-:W5:Y:S04]  /*1e8b0*/  LDL.LU R162, [R1+0x1478] ;  /* 0x0014780001a27983 */ /* 0x000f680000300800 */
[----:B------:R-:W5:Y:S04]  /*1e8c0*/  LDL.LU R186, [R1+0x1470] ;  /* 0x0014700001ba7983 */ /* 0x000f680000300800 */
[----:B------:R-:W5:Y:S01]  /*1e8d0*/  LDL.LU R184, [R1+0x149c] ;  /* 0x00149c0001b87983 */ /* 0x000f620000300800 */
[----:B------:R-:W-:-:S03]  /*1e8e0*/  R2UR UR49, R137 ;  /* 0x00000000893172ca */ /* 0x000fc600000e0000 */
[----:B------:R-:W5:Y:S04]  /*1e8f0*/  LDL.LU R182, [R1+0x1468] ;  /* 0x0014680001b67983 */ /* 0x000f680000300800 */
[----:B------:R-:W5:Y:S01]  /*1e900*/  LDL.LU R137, [R1+0x1494] ;  /* 0x0014940001897983 */ /* 0x000f620000300800 */
[----:B------:R-:W-:Y:S03]  /*1e910*/  HGMMA.64x16x16.F32 R24, gdesc[UR56].tnspA, R24 ;  /* 0x20200000381879f0 */ /* 0x000fe60008700818 */
[----:B------:R-:W5:Y:S01]  /*1e920*/  LDL.LU R136, [R1+0x1460] ;  /* 0x0014600001887983 */ /* 0x000f620000300800 */
[----:B--2---:R-:W-:-:S03]  /*1e930*/  R2UR UR56, R163 ;  /* 0x00000000a33872ca */ /* 0x004fc600000e0000 */
[----:B------:R-:W2:Y:S04]  /*1e940*/  LDL.LU R135, [R1+0x148c] ;  /* 0x00148c0001877983 */ /* 0x000ea80000300800 */
[----:B------:R-:W2:Y:S04]  /*1e950*/  LDL.LU R163, [R1+0x1458] ;  /* 0x0014580001a37983 */ /* 0x000ea80000300800 */
[----:B------:R-:W2:Y:S01]  /*1e960*/  LDL.LU R134, [R1+0x1484] ;  /* 0x0014840001867983 */ /* 0x000ea20000300800 */
[----:B---3--:R-:W-:Y:S01]  /*1e970*/  R2UR UR52, R219 ;  /* 0x00000000db3472ca */ /* 0x008fe200000e0000 */
[----:B-1----:R-:W-:-:S02]  /*1e980*/  IMAD.SHL.U32 R6, R6, 0x80, RZ ;  /* 0x0000008006067824 */ /* 0x002fc400078e00ff */
[----:B----4-:R-:W3:Y:S04]  /*1e990*/  LDL.LU R105, [R1+0x1450] ;  /* 0x0014500001697983 */ /* 0x010ee80000300800 */
[----:B------:R-:W4:Y:S01]  /*1e9a0*/  LDL.LU R219, [R1+0x147c] ;  /* 0x00147c0001db7983 */ /* 0x000f220000300800 */
[----:B------:R-:W-:-:S03]  /*1e9b0*/  IMAD.SHL.U32 R4, R6, 0x2, RZ ;  /* 0x0000000206047824 */ /* 0x000fc600078e00ff */
[----:B------:R-:W3:Y:S01]  /*1e9c0*/  LDL.LU R104, [R1+0x1448] ;  /* 0x0014480001687983 */ /* 0x000ee20000300800 */
[----:B------:R-:W-:-:S03]  /*1e9d0*/  SHF.R.S32.HI R7, RZ, 0x1f, R6 ;  /* 0x0000001fff077819 */ /* 0x000fc60000011406 */
[----:B------:R-:W3:Y:S04]  /*1e9e0*/  LDL.LU R103, [R1+0x1474] ;  /* 0x0014740001677983 */ /* 0x000ee80000300800 */
[----:B------:R-:W3:Y:S01]  /*1e9f0*/  LDL.LU R102, [R1+0x1440] ;  /* 0x0014400001667983 */ /* 0x000ee20000300800 */
[----:B------:R-:W-:Y:S02]  /*1ea00*/  R2UR UR48, R215 ;  /* 0x00000000d73072ca */ /* 0x000fe400000e0000 */
[----:B------:R-:W-:Y:S02]  /*1ea10*/  SHF.L.U64.HI R3, R6, 0x1, R7 ;  /* 0x0000000106037819 */ /* 0x000fe40000010207 */
[----:B------:R-:W-:Y:S01]  /*1ea20*/  IADD3 R160, P1, R160, R4, RZ ;  /* 0x00000004a0a07210 */ /* 0x000fe20007f3e0ff */
[----:B------:R-:W3:Y:S01]  /*1ea30*/  LDL.LU R215, [R1+0x146c] ;  /* 0x00146c0001d77983 */ /* 0x000ee20000300800 */
[----:B------:R-:W-:-:S03]  /*1ea40*/  R2UR UR53, R217 ;  /* 0x00000000d93572ca */ /* 0x000fc600000e0000 */
[----:B------:R-:W3:Y:S01]  /*1ea50*/  LDL.LU R217, [R1+0x1438] ;  /* 0x0014380001d97983 */ /* 0x000ee20000300800 */
[----:B------:R-:W-:Y:S01]  /*1ea60*/  R2UR UR57, R221 ;  /* 0x00000000dd3972ca */ /* 0x000fe200000e0000 */
[--C-:B------:R-:W-:Y:S02]  /*1ea70*/  IMAD.X R161, R161, 0x1, R3.reuse, P1 ;  /* 0x00000001a1a17824 */ /* 0x100fe400008e0603 */
[----:B------:R-:W3:Y:S01]  /*1ea80*/  LDL.LU R221, [R1+0x1464] ;  /* 0x0014640001dd7983 */ /* 0x000ee20000300800 */
[-C--:B------:R-:W-:Y:S02]  /*1ea90*/  IADD3 R156, P2, R156, R4.reuse, RZ ;  /* 0x000000049c9c7210 */ /* 0x080fe40007f5e0ff */
[-C--:B------:R-:W-:Y:S02]  /*1eaa0*/  IADD3 R154, P1, R154, R4.reuse, RZ ;  /* 0x000000049a9a7210 */ /* 0x080fe40007f3e0ff */
[----:B------:R-:W-:Y:S01]  /*1eab0*/  IADD3 R158, P0, R158, R4, RZ ;  /* 0x000000049e9e7210 */ /* 0x000fe20007f1e0ff */
[----:B------:R-:W-:-:S02]  /*1eac0*/  IMAD.X R157, R157, 0x1, R3, P2 ;  /* 0x000000019d9d7824 */ /* 0x000fc400010e0603 */
[--C-:B------:R-:W-:Y:S02]  /*1ead0*/  IMAD.X R155, R155, 0x1, R3.reuse, P1 ;  /* 0x000000019b9b7824 */ /* 0x100fe400008e0603 */
[----:B------:R-:W-:Y:S01]  /*1eae0*/  IMAD.X R159, R159, 0x1, R3, P0 ;  /* 0x000000019f9f7824 */ /* 0x000fe200000e0603 */
[----:B------:R-:W-:Y:S04]  /*1eaf0*/  HGMMA.64x16x16.F32 R24, gdesc[UR36].tnspA, R24 ;  /* 0x20200000241879f0 */ /* 0x000fe80008700818 */
[----:B------:R-:W-:Y:S01]  /*1eb00*/  HGMMA.64x16x16.F32 R24, gdesc[UR40].tnspA, R24 ;  /* 0x20200000281879f0 */ /* 0x000fe20008700818 */
[----:B------:R-:W-:Y:S01]  /*1eb10*/  UMOV UR50, UR22 ;  /* 0x0000001600327c82 */ /* 0x000fe20008000000 */
[----:B------:R-:W-:Y:S02]  /*1eb20*/  UMOV UR51, UR23 ;  /* 0x0000001700337c82 */ /* 0x000fe40008000000 */
[----:B------:R-:W-:Y:S01]  /*1eb30*/  HGMMA.64x16x16.F32 R24, gdesc[UR44].tnspA, R24 ;  /* 0x202000002c1879f0 */ /* 0x000fe20008700818 */
[----:B------:R-:W-:Y:S01]  /*1eb40*/  UMOV UR54, UR26 ;  /* 0x0000001a00367c82 */ /* 0x000fe20008000000 */
[----:B------:R-:W-:-:S02]  /*1eb50*/  UMOV UR55, UR27 ;  /* 0x0000001b00377c82 */ /* 0x000fc40008000000 */
[----:B------:R-:W-:Y:S01]  /*1eb60*/  HGMMA.64x16x16.F32 R24, gdesc[UR48].tnspA, R24 ;  /* 0x20200000301879f0 */ /* 0x000fe20008700818 */
[----:B------:R-:W-:Y:S01]  /*1eb70*/  UMOV UR58, UR30 ;  /* 0x0000001e003a7c82 */ /* 0x000fe20008000000 */
[----:B------:R-:W-:Y:S02]  /*1eb80*/  UMOV UR59, UR31 ;  /* 0x0000001f003b7c82 */ /* 0x000fe40008000000 */
[----:B------:R-:W-:Y:S01]  /*1eb90*/  HGMMA.64x16x16.F32 R24, gdesc[UR52].tnspA, R24 ;  /* 0x20200000341879f0 */ /* 0x000fe20008700818 */
[-C--:B------:R-:W-:Y:S02]  /*1eba0*/  IADD3 R107, P5, R107, R4.reuse, RZ ;  /* 0x000000046b6b7210 */ /* 0x080fe40007fbe0ff */
[-C--:B-----5:R-:W-:Y:S02]  /*1ebb0*/  IADD3 R106, P3, R106, R4.reuse, RZ ;  /* 0x000000046a6a7210 */ /* 0x0a0fe40007f7e0ff */
[-C--:B------:R-:W-:Y:S02]  /*1ebc0*/  IADD3 R207, P2, R207, R4.reuse, RZ ;  /* 0x00000004cfcf7210 */ /* 0x080fe40007f5e0ff */
[----:B------:R-:W-:-:S02]  /*1ebd0*/  IADD3 R209, P1, R209, R4, RZ ;  /* 0x00000004d1d17210 */ /* 0x000fc40007f3e0ff */
[-C--:B------:R-:W-:Y:S01]  /*1ebe0*/  IADD3 R211, P0, R211, R4.reuse, RZ ;  /* 0x00000004d3d37210 */ /* 0x080fe20007f1e0ff */
[----:B------:R-:W-:Y:S01]  /*1ebf0*/  STL [R1+0x548], R107 ;  /* 0x0005486b01007387 */ /* 0x000fe20000100800 */
[----:B------:R-:W-:-:S03]  /*1ec00*/  IADD3 R213, P4, R213, R4, RZ ;  /* 0x00000004d5d57210 */ /* 0x000fc60007f9e0ff */
[----:B------:R-:W-:Y:S01]  /*1ec10*/  STL [R1+0x14a0], R106 ;  /* 0x0014a06a01007387 */ /* 0x000fe20000100800 */
[----:B------:R-:W-:-:S03]  /*1ec20*/  IMAD.X R188, R188, 0x1, R3, P5 ;  /* 0x00000001bcbc7824 */ /* 0x000fc600028e0603 */
        /* <DEDUP_REMOVED lines=9> */
[--C-:B------:R-:W-:Y:S02]  /*1ecc0*/  IMAD.X R137, R137, 0x1, R3.reuse, P2 ;  /* 0x0000000189897824 */ /* 0x100fe400010e0603 */
[----:B--2---:R-:W-:Y:S01]  /*1ecd0*/  IMAD.X R135, R135, 0x1, R3, P1 ;  /* 0x0000000187877824 */ /* 0x004fe200008e0603 */
[----:B------:R-:W-:Y:S01]  /*1ece0*/  STL [R1+0x1478], R162 ;  /* 0x001478a201007387 */ /* 0x000fe20000100800 */
[----:B------:R-:W-:-:S03]  /*1ecf0*/  IADD3 R163, P1, R163, R4, RZ ;  /* 0x00000004a3a37210 */ /* 0x000fc60007f3e0ff */
[----:B------:R-:W-:Y:S01]  /*1ed00*/  STL [R1+0x1470], R186 ;  /* 0x001470ba01007387 */ /* 0x000fe20000100800 */
[----:B------:R-:W-:-:S03]  /*1ed10*/  IADD3 R136, P2, R136, R4, RZ ;  /* 0x0000000488887210 */ /* 0x000fc60007f5e0ff */
[----:B------:R-:W-:Y:S04]  /*1ed20*/  STL [R1+0x149c], R184 ;  /* 0x00149cb801007387 */ /* 0x000fe80000100800 */
[----:B------:R-:W-:Y:S04]  /*1ed30*/  STL [R1+0x1468], R182 ;  /* 0x001468b601007387 */ /* 0x000fe80000100800 */
[----:B------:R-:W-:Y:S04]  /*1ed40*/  STL [R1+0x1494], R137 ;  /* 0x0014948901007387 */ /* 0x000fe80000100800 */
[----:B------:R0:W-:Y:S04]  /*1ed50*/  STL [R1+0x1458], R163 ;  /* 0x001458a301007387 */ /* 0x0001e80000100800 */
[----:B------:R-:W-:Y:S01]  /*1ed60*/  STL [R1+0x1460], R136 ;  /* 0x0014608801007387 */ /* 0x000fe20000100800 */
[----:B------:R-:W-:Y:S03]  /*1ed70*/  HGMMA.64x16x16.F32 R24, gdesc[UR56].tnspA, R24, gsb0 ;  /* 0x20200000381879f0 */ /* 0x000fe60008000818 */
[----:B0-----:R-:W2:Y:S01]  /*1ed80*/  LDL.LU R163, [R1+0x1430] ;  /* 0x0014300001a37983 */ /* 0x001ea20000300800 */
[----:B----4-:R-:W-:-:S02]  /*1ed90*/  IMAD.X R219, R219, 0x1, R3, P4 ;  /* 0x00000001dbdb7824 */ /* 0x010fc400020e0603 */
[----:B------:R-:W-:Y:S01]  /*1eda0*/  IMAD.X R134, R134, 0x1, R3, P0 ;  /* 0x0000000186867824 */ /* 0x000fe200000e0603 */
[-C--:B---3--:R-:W-:Y:S01]  /*1edb0*/  IADD3 R105, P0, R105, R4.reuse, RZ ;  /* 0x0000000469697210 */ /* 0x088fe20007f1e0ff */
[----:B------:R-:W-:Y:S01]  /*1edc0*/  STL [R1+0x148c], R135 ;  /* 0x00148c8701007387 */ /* 0x000fe20000100800 */
[----:B------:R-:W-:-:S03]  /*1edd0*/  IADD3 R104, P4, R104, R4, RZ ;  /* 0x0000000468687210 */ /* 0x000fc60007f9e0ff */
[----:B------:R0:W-:Y:S01]  /*1ede0*/  STL [R1+0x147c], R219 ;  /* 0x00147cdb01007387 */ /* 0x0001e20000100800 */
[----:B------:R-:W-:-:S03]  /*1edf0*/  IMAD.X R103, R103, 0x1, R3, P6 ;  /* 0x0000000167677824 */ /* 0x000fc600030e0603 */
[----:B------:R-:W-:Y:S01]  /*1ee00*/  STL [R1+0x1484], R134 ;  /* 0x0014848601007387 */ /* 0x000fe20000100800 */
[-C--:B------:R-:W-:Y:S01]  /*1ee10*/  IADD3 R102, P6, R102, R4.reuse, RZ ;  /* 0x0000000466667210 */ /* 0x080fe20007fde0ff */
[--C-:B------:R-:W-:Y:S01]  /*1ee20*/  IMAD.X R215, R215, 0x1, R3.reuse, P5 ;  /* 0x00000001d7d77824 */ /* 0x100fe200028e0603 */
[----:B------:R-:W-:Y:S01]  /*1ee30*/  IADD3 R217, P5, R217, R4, RZ ;  /* 0x00000004d9d97210 */ /* 0x000fe20007fbe0ff */
[----:B0-----:R-:W3:Y:S04]  /*1ee40*/  LDL.LU R219, [R1+0x145c] ;  /* 0x00145c0001db7983 */ /* 0x001ee80000300800 */
[----:B------:R-:W-:Y:S04]  /*1ee50*/  STL [R1+0x1450], R105 ;  /* 0x0014506901007387 */ /* 0x000fe80000100800 */
[----:B------:R-:W-:Y:S04]  /*1ee60*/  STL [R1+0x1448], R104 ;  /* 0x0014486801007387 */ /* 0x000fe80000100800 */
[----:B------:R-:W-:Y:S04]  /*1ee70*/  STL [R1+0x1474], R103 ;  /* 0x0014746701007387 */ /* 0x000fe80000100800 */
[----:B------:R-:W-:Y:S01]  /*1ee80*/  STL [R1+0x1440], R102 ;  /* 0x0014406601007387 */ /* 0x000fe20000100800 */
[----:B------:R-:W-:-:S03]  /*1ee90*/  IMAD.X R221, R221, 0x1, R3, P3 ;  /* 0x00000001dddd7824 */ /* 0x000fc600018e0603 */
[----:B------:R-:W4:Y:S04]  /*1eea0*/  LDL.LU R140, [R1+0x1428] ;  /* 0x00142800018c7983 */ /* 0x000f280000300800 */
[----:B------:R-:W-:Y:S04]  /*1eeb0*/  STL [R1+0x146c], R215 ;  /* 0x00146cd701007387 */ /* 0x000fe80000100800 */
[----:B------:R-:W5:Y:S04]  /*1eec0*/  LDL.LU R139, [R1+0x1454] ;  /* 0x00145400018b7983 */ /* 0x000f680000300800 */
[----:B------:R-:W-:Y:S04]  /*1eed0*/  STL [R1+0x1438], R217 ;  /* 0x001438d901007387 */ /* 0x000fe80000100800 */
[----:B------:R-:W5:Y:S04]  /*1eee0*/  LDL.LU R138, [R1+0x1420] ;  /* 0x00142000018a7983 */ /* 0x000f680000300800 */
[----:B------:R0:W-:Y:S04]  /*1eef0*/  STL [R1+0x1464], R221 ;  /* 0x001464dd01007387 */ /* 0x0001e80000100800 */
        /* <DEDUP_REMOVED lines=16> */
[----:B0-----:R-:W5:Y:S04]  /*1f000*/  LDL.LU R221, [R1+0x140c] ;  /* 0x00140c0001dd7983 */ /* 0x001f680000300800 */
[----:B------:R-:W5:Y:S04]  /*1f010*/  LDL.LU R134, [R1+0x13d8] ;  /* 0x0013d80001867983 */ /* 0x000f680000300800 */
[----:B------:R-:W5:Y:S01]  /*1f020*/  LDL.LU R105, [R1+0x1404] ;  /* 0x0014040001697983 */ /* 0x000f620000300800 */
[----:B--2---:R-:W-:-:S05]  /*1f030*/  IADD3 R163, P3, R163, R4, RZ ;  /* 0x00000004a3a37210 */ /* 0x004fca0007f7e0ff */
[----:B------:R0:W-:Y:S04]  /*1f040*/  STL [R1+0x1430], R163 ;  /* 0x001430a301007387 */ /* 0x0001e80000100800 */
[----:B0-----:R-:W2:Y:S01]  /*1f050*/  LDL.LU R163, [R1+0x13d0] ;  /* 0x0013d00001a37983 */ /* 0x001ea20000300800 */
[----:B---3--:R-:W-:-:S03]  /*1f060*/  IMAD.X R219, R219, 0x1, R3, P2 ;  /* 0x00000001dbdb7824 */ /* 0x008fc600010e0603 */
[----:B------:R-:W3:Y:S04]  /*1f070*/  LDL.LU R104, [R1+0x13fc] ;  /* 0x0013fc0001687983 */ /* 0x000ee80000300800 */
[----:B------:R-:W3:Y:S04]  /*1f080*/  LDL.LU R103, [R1+0x13c8] ;  /* 0x0013c80001677983 */ /* 0x000ee80000300800 */
[----:B------:R-:W3:Y:S04]  /*1f090*/  LDL.LU R102, [R1+0x13f4] ;  /* 0x0013f40001667983 */ /* 0x000ee80000300800 */
[----:B------:R0:W-:Y:S04]  /*1f0a0*/  STL [R1+0x145c], R219 ;  /* 0x00145cdb01007387 */ /* 0x0001e80000100800 */
[----:B------:R-:W3:Y:S04]  /*1f0b0*/  LDL.LU R215, [R1+0x13c0] ;  /* 0x0013c00001d77983 */ /* 0x000ee80000300800 */
[----:B------:R-:W3:Y:S01]  /*1f0c0*/  LDL.LU R217, [R1+0x13ec] ;  /* 0x0013ec0001d97983 */ /* 0x000ee20000300800 */
[-C--:B----4-:R-:W-:Y:S01]  /*1f0d0*/  IADD3 R140, P2, R140, R4.reuse, RZ ;  /* 0x000000048c8c7210 */ /* 0x090fe20007f5e0ff */
[--C-:B-----5:R-:W-:Y:S01]  /*1f0e0*/  IMAD.X R139, R139, 0x1, R3.reuse, P1 ;  /* 0x000000018b8b7824 */ /* 0x120fe200008e0603 */
[-C--:B------:R-:W-:Y:S01]  /*1f0f0*/  IADD3 R138, P1, R138, R4.reuse, RZ ;  /* 0x000000048a8a7210 */ /* 0x080fe20007f3e0ff */
[----:B0-----:R-:W4:Y:S01]  /*1f100*/  LDL.LU R219, [R1+0x13b8] ;  /* 0x0013b80001db7983 */ /* 0x001f220000300800 */
[----:B------:R-:W-:Y:S01]  /*1f110*/  IMAD.X R109, R109, 0x1, R3, P0 ;  /* 0x000000016d6d7824 */ /* 0x000fe200000e0603 */
[----:B------:R-:W-:-:S02]  /*1f120*/  IADD3 R108, P0, R108, R4, RZ ;  /* 0x000000046c6c7210 */ /* 0x000fc40007f1e0ff */
        /* <DEDUP_REMOVED lines=27> */
[----:B------:R-:W-:-:S03]  /*1f2e0*/  IMAD.X R136, R136, 0x1, R3, P0 ;  /* 0x0000000188887824 */ /* 0x000fc600000e0603 */
[----:B------:R-:W-:Y:S04]  /*1f2f0*/  STL [R1+0x13f0], R184 ;  /* 0x0013f0b801007387 */ /* 0x000fe80000100800 */
[----:B------:R-:W-:Y:S04]  /*1f300*/  STL [R1+0x141c], R182 ;  /* 0x00141cb601007387 */ /* 0x000fe80000100800 */
[----:B------:R-:W-:Y:S04]  /*1f310*/  STL [R1+0x13e8], R137 ;  /* 0x0013e88901007387 */ /* 0x000fe80000100800 */
[----:B------:R0:W-:Y:S04]  /*1f320*/  STL [R1+0x140c], R221 ;  /* 0x00140cdd01007387 */ /* 0x0001e80000100800 */
[----:B------:R-:W-:Y:S01]  /*1f330*/  STL [R1+0x1414], R136 ;  /* 0x0014148801007387 */ /* 0x000fe20000100800 */
[-C--:B------:R-:W-:Y:S01]  /*1f340*/  IADD3 R135, P0, R135, R4.reuse, RZ ;  /* 0x0000000487877210 */ /* 0x080fe20007f1e0ff */
[----:B------:R-:W-:Y:S01]  /*1f350*/  IMAD.X R105, R105, 0x1, R3, P6 ;  /* 0x0000000169697824 */ /* 0x000fe200030e0603 */
[-C--:B------:R-:W-:Y:S01]  /*1f360*/  IADD3 R134, P4, R134, R4.reuse, RZ ;  /* 0x0000000486867210 */ /* 0x080fe20007f9e0ff */
[----:B0-----:R-:W5:Y:S04]  /*1f370*/  LDL.LU R221, [R1+0x13e4] ;  /* 0x0013e40001dd7983 */ /* 0x001f680000300800 */
[----:B------:R-:W-:Y:S01]  /*1f380*/  STL [R1+0x13e0], R135 ;  /* 0x0013e08701007387 */ /* 0x000fe20000100800 */
[----:B--2---:R-:W-:-:S05]  /*1f390*/  IADD3 R163, P6, R163, R4, RZ ;  /* 0x00000004a3a37210 */ /* 0x004fca0007fde0ff */
[----:B------:R0:W-:Y:S04]  /*1f3a0*/  STL [R1+0x13d0], R163 ;  /* 0x0013d0a301007387 */ /* 0x0001e80000100800 */
[----:B------:R-:W-:Y:S04]  /*1f3b0*/  STL [R1+0x13d8], R134 ;  /* 0x0013d88601007387 */ /* 0x000fe80000100800 */
[----:B0-----:R-:W2:Y:S01]  /*1f3c0*/  LDL.LU R163, [R1+0x13b0] ;  /* 0x0013b00001a37983 */ /* 0x001ea20000300800 */
[--C-:B---3--:R-:W-:Y:S01]  /*1f3d0*/  IMAD.X R104, R104, 0x1, R3.reuse, P5 ;  /* 0x0000000168687824 */ /* 0x108fe200028e0603 */
[-C--:B------:R-:W-:Y:S01]  /*1f3e0*/  IADD3 R103, P5, R103, R4.reuse, RZ ;  /* 0x0000000467677210 */ /* 0x080fe20007fbe0ff */
[----:B------:R-:W-:Y:S01]  /*1f3f0*/  IMAD.X R102, R102, 0x1, R3, P3 ;  /* 0x0000000166667824 */ /* 0x000fe200018e0603 */
[----:B------:R-:W-:Y:S01]  /*1f400*/  STL [R1+0x1404], R105 ;  /* 0x0014046901007387 */ /* 0x000fe20000100800 */
[----:B------:R-:W-:-:S03]  /*1f410*/  IADD3 R215, P3, R215, R4, RZ ;  /* 0x00000004d7d77210 */ /* 0x000fc60007f7e0ff */
[----:B------:R-:W-:Y:S01]  /*1f420*/  STL [R1+0x13fc], R104 ;  /* 0x0013fc6801007387 */ /* 0x000fe20000100800 */
[----:B------:R-:W-:-:S03]  /*1f430*/  IMAD.X R217, R217, 0x1, R3, P2 ;  /* 0x00000001d9d97824 */ /* 0x000fc600010e0603 */
[----:B------:R-:W-:Y:S04]  /*1f440*/  STL [R1+0x13c8], R103 ;  /* 0x0013c86701007387 */ /* 0x000fe80000100800 */
[----:B------:R-:W-:Y:S01]  /*1f450*/  STL [R1+0x13f4], R102 ;  /* 0x0013f46601007387 */ /* 0x000fe20000100800 */
[----:B----4-:R-:W-:-:S03]  /*1f460*/  IADD3 R219, P2, R219, R4, RZ ;  /* 0x00000004dbdb7210 */ /* 0x010fc60007f5e0ff */
[----:B------:R-:W3:Y:S04]  /*1f470*/  LDL.LU R140, [R1+0x13dc] ;  /* 0x0013dc00018c7983 */ /* 0x000ee80000300800 */
[----:B------:R-:W-:Y:S04]  /*1f480*/  STL [R1+0x13c0], R215 ;  /* 0x0013c0d701007387 */ /* 0x000fe80000100800 */
[----:B------:R-:W4:Y:S04]  /*1f490*/  LDL.LU R139, [R1+0x13a8] ;  /* 0x0013a800018b7983 */ /* 0x000f280000300800 */
[----:B------:R-:W-:Y:S04]  /*1f4a0*/  STL [R1+0x13ec], R217 ;  /* 0x0013ecd901007387 */ /* 0x000fe80000100800 */
[----:B------:R-:W4:Y:S04]  /*1f4b0*/  LDL.LU R138, [R1+0x13d4] ;  /* 0x0013d400018a7983 */ /* 0x000f280000300800 */
[----:B------:R0:W-:Y:S04]  /*1f4c0*/  STL [R1+0x13b8], R219 ;  /* 0x0013b8db01007387 */ /* 0x0001e80000100800 */
        /* <DEDUP_REMOVED lines=16> */
[----:B0-----:R-:W4:Y:S04]  /*1f5d0*/  LDL.LU R219, [R1+0x1360] ;  /* 0x0013600001db7983 */ /* 0x001f280000300800 */
[----:B------:R-:W4:Y:S04]  /*1f5e0*/  LDL.LU R134, [R1+0x138c] ;  /* 0x00138c0001867983 */ /* 0x000f280000300800 */
[----:B------:R-:W4:Y:S01]  /*1f5f0*/  LDL.LU R105, [R1+0x1358] ;  /* 0x0013580001697983 */ /* 0x000f220000300800 */
[----:B-----5:R-:W-:-:S05]  /*1f600*/  IMAD.X R221, R221, 0x1, R3, P1 ;  /* 0x00000001dddd7824 */ /* 0x020fca00008e0603 */
[----:B------:R0:W-:Y:S04]  /*1f610*/  STL [R1+0x13e4], R221 ;  /* 0x0013e4dd01007387 */ /* 0x0001e80000100800 */
[----:B0-----:R-:W5:Y:S04]  /*1f620*/  LDL.LU R221, [R1+0x1384] ;  /* 0x0013840001dd7983 */ /* 0x001f680000300800 */
[----:B------:R-:W5:Y:S04]  /*1f630*/  LDL.LU R104, [R1+0x1350] ;  /* 0x0013500001687983 */ /* 0x000f680000300800 */
[----:B------:R-:W5:Y:S04]  /*1f640*/  LDL.LU R103, [R1+0x137c] ;  /* 0x00137c0001677983 */ /* 0x000f680000300800 */
[----:B------:R-:W5:Y:S01]  /*1f650*/  LDL.LU R102, [R1+0x1348] ;  /* 0x0013480001667983 */ /* 0x000f620000300800 */
[----:B--2---:R-:W-:-:S05]  /*1f660*/  IADD3 R163, P1, R163, R4, RZ ;  /* 0x00000004a3a37210 */ /* 0x004fca0007f3e0ff */
[----:B------:R0:W-:Y:S04]  /*1f670*/  STL [R1+0x13b0], R163 ;  /* 0x0013b0a301007387 */ /* 0x0001e80000100800 */
[----:B------:R-:W2:Y:S04]  /*1f680*/  LDL.LU R215, [R1+0x1374] ;  /* 0x0013740001d77983 */ /* 0x000ea80000300800 */
[----:B------:R-:W2:Y:S04]  /*1f690*/  LDL.LU R217, [R1+0x1340] ;  /* 0x0013400001d97983 */ /* 0x000ea80000300800 */
[----:B0-----:R-:W2:Y:S01]  /*1f6a0*/  LDL.LU R163, [R1+0x136c] ;  /* 0x00136c0001a37983 */ /* 0x001ea20000300800 */
[--C-:B---3--:R-:W-:Y:S01]  /*1f6b0*/  IMAD.X R140, R140, 0x1, R3.reuse, P0 ;  /* 0x000000018c8c7824 */ /* 0x108fe200000e0603 */
[-C--:B----4-:R-:W-:Y:S01]  /*1f6c0*/  IADD3 R139, P0, R139, R4.reuse, RZ ;  /* 0x000000048b8b7210 */ /* 0x090fe20007f1e0ff */
[--C-:B------:R-:W-:Y:S01]  /*1f6d0*/  IMAD.X R138, R138, 0x1, R3.reuse, P4 ;  /* 0x000000018a8a7824 */ /* 0x100fe200020e0603 */
[-C--:B------:R-:W-:Y:S01]  /*1f6e0*/  IADD3 R109, P4, R109, R4.reuse, RZ ;  /* 0x000000046d6d7210 */ /* 0x080fe20007f9e0ff */
[----:B------:R-:W-:Y:S01]  /*1f6f0*/  IMAD.X R108, R108, 0x1, R3, P6 ;  /* 0x000000016c6c7824 */ /* 0x000fe200030e0603 */
        /* <DEDUP_REMOVED lines=24> */
[----:B------:R-:W-:Y:S01]  /*1f880*/  IMAD.X R135, R135, 0x1, R3, P6 ;  /* 0x0000000187877824 */ /* 0x000fe200030e0603 */
        /* <DEDUP_REMOVED lines=9> */
[--C-:B------:R-:W-:Y:S01]  /*1f920*/  IMAD.X R134, R134, 0x1, R3.reuse, P5 ;  /* 0x0000000186867824 */ /* 0x100fe200028e0603 */
[-C--:B------:R-:W-:Y:S01]  /*1f930*/  IADD3 R105, P5, R105, R4.reuse, RZ ;  /* 0x0000000469697210 */ /* 0x080fe20007fbe0ff */
[----:B-----5:R-:W-:Y:S01]  /*1f940*/  IMAD.X R221, R221, 0x1, R3, P3 ;  /* 0x00000001dddd7824 */ /* 0x020fe200018e0603 */
[----:B0-----:R-:W3:Y:S04]  /*1f950*/  LDL.LU R219, [R1+0x1338] ;  /* 0x0013380001db7983 */ /* 0x001ee80000300800 */
[----:B------:R-:W-:Y:S01]  /*1f960*/  STL [R1+0x1394], R135 ;  /* 0x0013948701007387 */ /* 0x000fe20000100800 */
[----:B------:R-:W-:-:S03]  /*1f970*/  IADD3 R104, P3, R104, R4, RZ ;  /* 0x0000000468687210 */ /* 0x000fc60007f7e0ff */
[----:B------:R0:W-:Y:S01]  /*1f980*/  STL [R1+0x1384], R221 ;  /* 0x001384dd01007387 */ /* 0x0001e20000100800 */
[----:B------:R-:W-:-:S03]  /*1f990*/  IMAD.X R103, R103, 0x1, R3, P2 ;  /* 0x0000000167677824 */ /* 0x000fc600010e0603 */
[----:B------:R-:W-:Y:S01]  /*1f9a0*/  STL [R1+0x138c], R134 ;  /* 0x00138c8601007387 */ /* 0x000fe20000100800 */
[----:B------:R-:W-:-:S03]  /*1f9b0*/  IADD3 R102, P2, R102, R4, RZ ;  /* 0x0000000466667210 */ /* 0x000fc60007f5e0ff */
[----:B0-----:R-:W4:Y:S04]  /*1f9c0*/  LDL.LU R221, [R1+0x1364] ;  /* 0x0013640001dd7983 */ /* 0x001f280000300800 */
[----:B------:R-:W-:Y:S04]  /*1f9d0*/  STL [R1+0x1358], R105 ;  /* 0x0013586901007387 */ /* 0x000fe80000100800 */
[----:B------:R-:W-:Y:S04]  /*1f9e0*/  STL [R1+0x1350], R104 ;  /* 0x0013506801007387 */ /* 0x000fe80000100800 */
[----:B------:R-:W-:Y:S04]  /*1f9f0*/  STL [R1+0x137c], R103 ;  /* 0x00137c6701007387 */ /* 0x000fe80000100800 */
[----:B------:R-:W-:Y:S04]  /*1fa00*/  STL [R1+0x1348], R102 ;  /* 0x0013486601007387 */ /* 0x000fe80000100800 */
[----:B------:R-:W5:Y:S01]  /*1fa10*/  LDL.LU R140, [R1+0x1330] ;  /* 0x00133000018c7983 */ /* 0x000f620000300800 */
[----:B--2---:R-:W-:Y:S01]  /*1fa20*/  IMAD.X R215, R215, 0x1, R3, P1 ;  /* 0x00000001d7d77824 */ /* 0x004fe200008e0603 */
[----:B------:R-:W-:-:S04]  /*1fa30*/  IADD3 R217, P1, R217, R4, RZ ;  /* 0x00000004d9d97210 */ /* 0x000fc80007f3e0ff */
[----:B------:R-:W-:Y:S04]  /*1fa40*/  STL [R1+0x1374], R215 ;  /* 0x001374d701007387 */ /* 0x000fe80000100800 */
[----:B------:R-:W2:Y:S01]  /*1fa50*/  LDL.LU R139, [R1+0x135c] ;  /* 0x00135c00018b7983 */ /* 0x000ea20000300800 */
[----:B------:R-:W-:-:S03]  /*1fa60*/  IMAD.X R163, R163, 0x1, R3, P0 ;  /* 0x00000001a3a37824 */ /* 0x000fc600000e0603 */
[----:B------:R-:W-:Y:S04]  /*1fa70*/  STL [R1+0x1340], R217 ;  /* 0x001340d901007387 */ /* 0x000fe80000100800 */
[----:B------:R-:W2:Y:S04]  /*1fa80*/  LDL.LU R138, [R1+0x1328] ;  /* 0x00132800018a7983 */ /* 0x000ea80000300800 */
[----:B------:R0:W-:Y:S04]  /*1fa90*/  STL [R1+0x136c], R163 ;  /* 0x00136ca301007387 */ /* 0x0001e80000100800 */
        /* <DEDUP_REMOVED lines=16> */
[----:B0-----:R-:W2:Y:S04]  /*1fba0*/  LDL.LU R163, [R1+0x1314] ;  /* 0x0013140001a37983 */ /* 0x001ea80000300800 */
[----:B------:R-:W2:Y:S04]  /*1fbb0*/  LDL.LU R134, [R1+0x12e0] ;  /* 0x0012e00001867983 */ /* 0x000ea80000300800 */
[----:B------:R-:W2:Y:S01]  /*1fbc0*/  LDL.LU R105, [R1+0x130c] ;  /* 0x00130c0001697983 */ /* 0x000ea20000300800 */
[----:B---3--:R-:W-:-:S05]  /*1fbd0*/  IADD3 R219, P0, R219, R4, RZ ;  /* 0x00000004dbdb7210 */ /* 0x008fca0007f1e0ff */
[----:B------:R0:W-:Y:S01]  /*1fbe0*/  STL [R1+0x1338], R219 ;  /* 0x001338db01007387 */ /* 0x0001e20000100800 */
[----:B----4-:R-:W-:-:S03]  /*1fbf0*/  IMAD.X R221, R221, 0x1, R3, P4 ;  /* 0x00000001dddd7824 */ /* 0x010fc600020e0603 */
[----:B0-----:R-:W3:Y:S04]  /*1fc00*/  LDL.LU R219, [R1+0x12d8] ;  /* 0x0012d80001db7983 */ /* 0x001ee80000300800 */
[----:B------:R-:W4:Y:S04]  /*1fc10*/  LDL.LU R104, [R1+0x1304] ;  /* 0x0013040001687983 */ /* 0x000f280000300800 */
[----:B------:R-:W4:Y:S04]  /*1fc20*/  LDL.LU R103, [R1+0x12d0] ;  /* 0x0012d00001677983 */ /* 0x000f280000300800 */
[----:B------:R-:W4:Y:S04]  /*1fc30*/  LDL.LU R102, [R1+0x12fc] ;  /* 0x0012fc0001667983 */ /* 0x000f280000300800 */
[----:B------:R0:W-:Y:S04]  /*1fc40*/  STL [R1+0x1364], R221 ;  /* 0x001364dd01007387 */ /* 0x0001e80000100800 */
[----:B------:R-:W4:Y:S04]  /*1fc50*/  LDL.LU R215, [R1+0x12c8] ;  /* 0x0012c80001d77983 */ /* 0x000f280000300800 */
[----:B------:R-:W4:Y:S01]  /*1fc60*/  LDL.LU R217, [R1+0x12f4] ;  /* 0x0012f40001d97983 */ /* 0x000f220000300800 */
[----:B-----5:R-:W-:-:S03]  /*1fc70*/  IADD3 R140, P4, R140, R4, RZ ;  /* 0x000000048c8c7210 */ /* 0x020fc60007f9e0ff */
[----:B0-----:R-:W5:Y:S04]  /*1fc80*/  LDL.LU R221, [R1+0x12c0] ;  /* 0x0012c00001dd7983 */ /* 0x001f680000300800 */
[----:B------:R-:W-:Y:S01]  /*1fc90*/  STL [R1+0x1330], R140 ;  /* 0x0013308c01007387 */ /* 0x000fe20000100800 */
[--C-:B--2---:R-:W-:Y:S01]  /*1fca0*/  IMAD.X R139, R139, 0x1, R3.reuse, P6 ;  /* 0x000000018b8b7824 */ /* 0x104fe200030e0603 */
[-C--:B------:R-:W-:Y:S01]  /*1fcb0*/  IADD3 R138, P6, R138, R4.reuse, RZ ;  /* 0x000000048a8a7210 */ /* 0x080fe20007fde0ff */
        /* <DEDUP_REMOVED lines=33> */
[----:B------:R-:W-:Y:S04]  /*1fed0*/  STL [R1+0x131c], R136 ;  /* 0x00131c8801007387 */ /* 0x000fe80000100800 */
[----:B0-----:R-:W2:Y:S01]  /*1fee0*/  LDL.LU R163, [R1+0x12ec] ;  /* 0x0012ec0001a37983 */ /* 0x001ea20000300800 */
[-C--:B------:R-:W-:Y:S01]  /*1fef0*/  IADD3 R135, P5, R135, R4.reuse, RZ ;  /* 0x0000000487877210 */ /* 0x080fe20007fbe0ff */
[----:B------:R-:W-:Y:S01]  /*1ff00*/  IMAD.X R105, R105, 0x1, R3, P2 ;  /* 0x0000000169697824 */ /* 0x000fe200010e0603 */
[----:B------:R-:W-:-:S03]  /*1ff10*/  IADD3 R134, P3, R134, R4, RZ ;  /* 0x0000000486867210 */ /* 0x000fc60007f7e0ff */
[----:B------:R-:W-:Y:S01]  /*1ff20*/  STL [R1+0x12e8], R135 ;  /* 0x0012e88701007387 */ /* 0x000fe20000100800 */
[-C--:B---3--:R-:W-:Y:S01]  /*1ff30*/  IADD3 R219, P2, R219, R4.reuse, RZ ;  /* 0x00000004dbdb7210 */ /* 0x088fe20007f5e0ff */
[--C-:B----4-:R-:W-:Y:S01]  /*1ff40*/  IMAD.X R104, R104, 0x1, R3.reuse, P1 ;  /* 0x0000000168687824 */ /* 0x110fe200008e0603 */
[-C--:B------:R-:W-:Y:S01]  /*1ff50*/  IADD3 R103, P1, R103, R4.reuse, RZ ;  /* 0x0000000467677210 */ /* 0x080fe20007f3e0ff */
[--C-:B------:R-:W-:Y:S02]  /*1ff60*/  IMAD.X R102, R102, 0x1, R3.reuse, P0 ;  /* 0x0000000166667824 */ /* 0x100fe400000e0603 */
[----:B------:R0:W-:Y:S04]  /*1ff70*/  STL [R1+0x12d8], R219 ;  /* 0x0012d8db01007387 */ /* 0x0001e80000100800 */
[----:B------:R-:W-:Y:S01]  /*1ff80*/  STL [R1+0x12e0], R134 ;  /* 0x0012e08601007387 */ /* 0x000fe20000100800 */
[----:B------:R-:W-:Y:S01]  /*1ff90*/  IADD3 R215, P0, R215, R4, RZ ;  /* 0x00000004d7d77210 */ /* 0x000fe20007f1e0ff */
[----:B------:R-:W-:-:S02]  /*1ffa0*/  IMAD.X R217, R217, 0x1, R3, P4 ;  /* 0x00000001d9d97824 */ /* 0x000fc400020e0603 */
[----:B0-----:R-:W3:Y:S04]  /*1ffb0*/  LDL.LU R219, [R1+0x12b8] ;  /* 0x0012b80001db7983 */ /* 0x001ee80000300800 */
[----:B------:R-:W-:Y:S04]  /*1ffc0*/  STL [R1+0x130c], R105 ;  /* 0x00130c6901007387 */ /* 0x000fe80000100800 */
[----:B------:R-:W-:Y:S04]  /*1ffd0*/  STL [R1+0x1304], R104 ;  /* 0x0013046801007387 */ /* 0x000fe80000100800 */
[----:B------:R-:W-:Y:S04]  /*1ffe0*/  STL [R1+0x12d0], R103 ;  /* 0x0012d06701007387 */ /* 0x000fe80000100800 */
[----:B------:R-:W-:Y:S01]  /*1fff0*/  STL [R1+0x12fc], R102 ;  /* 0x0012fc6601007387 */ /* 0x000fe20000100800 */
[----:B-----5:R-:W-:-:S03]  /*20000*/  IADD3 R221, P4, R221, R4, RZ ;  /* 0x00000004dddd7210 */ /* 0x020fc60007f9e0ff */
        /* <DEDUP_REMOVED lines=25> */
[----:B--2---:R-:W-:-:S05]  /*201a0*/  IMAD.X R163, R163, 0x1, R3, P6 ;  /* 0x00000001a3a37824 */ /* 0x004fca00030e0603 */
[----:B------:R0:W-:Y:S04]  /*201b0*/  STL [R1+0x12ec], R163 ;  /* 0x0012eca301007387 */ /* 0x0001e80000100800 */
[----:B0-----:R-:W2:Y:S04]  /*201c0*/  LDL.LU R163, [R1+0x128c] ;  /* 0x00128c0001a37983 */ /* 0x001ea80000300800 */
[----:B------:R-:W2:Y:S04]  /*201d0*/  LDL.LU R104, [R1+0x1258] ;  /* 0x0012580001687983 */ /* 0x000ea80000300800 */
[----:B------:R-:W2:Y:S04]  /*201e0*/  LDL.LU R103, [R1+0x1284] ;  /* 0x0012840001677983 */ /* 0x000ea80000300800 */
[----:B------:R-:W2:Y:S01]  /*201f0*/  LDL.LU R102, [R1+0x1250] ;  /* 0x0012500001667983 */ /* 0x000ea20000300800 */
[----:B---3--:R-:W-:-:S05]  /*20200*/  IADD3 R219, P6, R219, R4, RZ ;  /* 0x00000004dbdb7210 */ /* 0x008fca0007fde0ff */
[----:B------:R0:W-:Y:S04]  /*20210*/  STL [R1+0x12b8], R219 ;  /* 0x0012b8db01007387 */ /* 0x0001e80000100800 */
[----:B------:R-:W3:Y:S04]  /*20220*/  LDL.LU R215, [R1+0x127c] ;  /* 0x00127c0001d77983 */ /* 0x000ee80000300800 */
[----:B------:R-:W3:Y:S01]  /*20230*/  LDL.LU R217, [R1+0x1248] ;  /* 0x0012480001d97983 */ /* 0x000ee20000300800 */
[--C-:B----4-:R-:W-:Y:S01]  /*20240*/  IMAD.X R140, R140, 0x1, R3.reuse, P5 ;  /* 0x000000018c8c7824 */ /* 0x110fe200028e0603 */
[-C--:B-----5:R-:W-:Y:S01]  /*20250*/  IADD3 R139, P5, R139, R4.reuse, RZ ;  /* 0x000000048b8b7210 */ /* 0x0a0fe20007fbe0ff */
[--C-:B------:R-:W-:Y:S01]  /*20260*/  IMAD.X R138, R138, 0x1, R3.reuse, P3 ;  /* 0x000000018a8a7824 */ /* 0x100fe200018e0603 */
[----:B------:R-:W-:Y:S01]  /*20270*/  IADD3 R109, P3, R109, R4, RZ ;  /* 0x000000046d6d7210 */ /* 0x000fe20007f7e0ff */
[----:B0-----:R-:W4:Y:S01]  /*20280*/  LDL.LU R219, [R1+0x1274] ;  /* 0x0012740001db7983 */ /* 0x001f220000300800 */
        /* <DEDUP_REMOVED lines=35> */
[----:B------:R-:W-:-:S03]  /*204c0*/  IMAD.X R134, R134, 0x1, R3, P1 ;  /* 0x0000000186867824 */ /* 0x000fc600008e0603 */
[----:B0-----:R-:W5:Y:S04]  /*204d0*/  LDL.LU R221, [R1+0x1240] ;  /* 0x0012400001dd7983 */ /* 0x001f680000300800 */
[----:B------:R-:W-:Y:S01]  /*204e0*/  STL [R1+0x129c], R135 ;  /* 0x00129c8701007387 */ /* 0x000fe20000100800 */
[----:B--2---:R-:W-:-:S05]  /*204f0*/  IMAD.X R163, R163, 0x1, R3, P0 ;  /* 0x00000001a3a37824 */ /* 0x004fca00000e0603 */
[----:B------:R0:W-:Y:S04]  /*20500*/  STL [R1+0x128c], R163 ;  /* 0x00128ca301007387 */ /* 0x0001e80000100800 */
[----:B------:R-:W-:Y:S04]  /*20510*/  STL [R1+0x1294], R134 ;  /* 0x0012948601007387 */ /* 0x000fe80000100800 */
[----:B0-----:R-:W2:Y:S01]  /*20520*/  LDL.LU R163, [R1+0x126c] ;  /* 0x00126c0001a37983 */ /* 0x001ea20000300800 */
[-C--:B------:R-:W-:Y:S02]  /*20530*/  IADD3 R105, P1, R105, R4.reuse, RZ ;  /* 0x0000000469697210 */ /* 0x080fe40007f3e0ff */
[-C--:B------:R-:W-:Y:S01]  /*20540*/  IADD3 R104, P0, R104, R4.reuse, RZ ;  /* 0x0000000468687210 */ /* 0x080fe20007f1e0ff */
[--C-:B------:R-:W-:Y:S01]  /*20550*/  IMAD.X R103, R103, 0x1, R3.reuse, P4 ;  /* 0x0000000167677824 */ /* 0x100fe200020e0603 */
[----:B------:R-:W-:Y:S01]  /*20560*/  IADD3 R102, P4, R102, R4, RZ ;  /* 0x0000000466667210 */ /* 0x000fe20007f9e0ff */
[----:B------:R-:W-:Y:S04]  /*20570*/  STL [R1+0x1260], R105 ;  /* 0x0012606901007387 */ /* 0x000fe80000100800 */
[----:B------:R-:W-:Y:S01]  /*20580*/  STL [R1+0x1258], R104 ;  /* 0x0012586801007387 */ /* 0x000fe20000100800 */
[----:B---3--:R-:W-:-:S03]  /*20590*/  IMAD.X R215, R215, 0x1, R3, P6 ;  /* 0x00000001d7d77824 */ /* 0x008fc600030e0603 */
[----:B------:R-:W-:Y:S04]  /*205a0*/  STL [R1+0x1284], R103 ;  /* 0x0012846701007387 */ /* 0x000fe80000100800 */
[----:B------:R-:W-:Y:S01]  /*205b0*/  STL [R1+0x1250], R102 ;  /* 0x0012506601007387 */ /* 0x000fe20000100800 */
[----:B------:R-:W-:-:S03]  /*205c0*/  IADD3 R217, P6, R217, R4, RZ ;  /* 0x00000004d9d97210 */ /* 0x000fc60007fde0ff */
[----:B------:R-:W3:Y:S04]  /*205d0*/  LDL.LU R140, [R1+0x1238] ;  /* 0x00123800018c7983 */ /* 0x000ee80000300800 */
[----:B------:R-:W-:Y:S04]  /*205e0*/  STL [R1+0x127c], R215 ;  /* 0x00127cd701007387 */ /* 0x000fe80000100800 */
[----:B------:R-:W3:Y:S04]  /*205f0*/  LDL.LU R139, [R1+0x1264] ;  /* 0x00126400018b7983 */ /* 0x000ee80000300800 */
[----:B------:R-:W-:Y:S04]  /*20600*/  STL [R1+0x1248], R217 ;  /* 0x001248d901007387 */ /* 0x000fe80000100800 */
[----:B------:R-:W3:Y:S01]  /*20610*/  LDL.LU R138, [R1+0x1230] ;  /* 0x00123000018a7983 */ /* 0x000ee20000300800 */
[----:B----4-:R-:W-:-:S05]  /*20620*/  IMAD.X R219, R219, 0x1, R3, P5 ;  /* 0x00000001dbdb7824 */ /* 0x010fca00028e0603 */
        /* <DEDUP_REMOVED lines=20> */
[----:B-----5:R-:W-:-:S05]  /*20770*/  IADD3 R221, P5, R221, R4, RZ ;  /* 0x00000004dddd7210 */ /* 0x020fca0007fbe0ff */
[----:B------:R0:W-:Y:S04]  /*20780*/  STL [R1+0x1240], R221 ;  /* 0x001240dd01007387 */ /* 0x0001e80000100800 */
[----:B0-----:R-:W5:Y:S04]  /*20790*/  LDL.LU R221, [R1+0x11e0] ;  /* 0x0011e00001dd7983 */ /* 0x001f680000300800 */
[----:B------:R-:W5:Y:S04]  /*207a0*/  LDL.LU R104, [R1+0x120c] ;  /* 0x00120c0001687983 */ /* 0x000f680000300800 */
[----:B------:R-:W5:Y:S04]  /*207b0*/  LDL.LU R103, [R1+0x11d8] ;  /* 0x0011d80001677983 */ /* 0x000f680000300800 */
[----:B------:R-:W5:Y:S01]  /*207c0*/  LDL.LU R102, [R1+0x1204] ;  /* 0x0012040001667983 */ /* 0x000f620000300800 */
[----:B--2---:R-:W-:-:S05]  /*207d0*/  IMAD.X R163, R163, 0x1, R3, P3 ;  /* 0x00000001a3a37824 */ /* 0x004fca00018e0603 */
[----:B------:R0:W-:Y:S04]  /*207e0*/  STL [R1+0x126c], R163 ;  /* 0x00126ca301007387 */ /* 0x0001e80000100800 */
[----:B------:R-:W2:Y:S04]  /*207f0*/  LDL.LU R215, [R1+0x11d0] ;  /* 0x0011d00001d77983 */ /* 0x000ea80000300800 */
[----:B------:R-:W2:Y:S04]  /*20800*/  LDL.LU R217, [R1+0x11fc] ;  /* 0x0011fc0001d97983 */ /* 0x000ea80000300800 */
[----:B0-----:R-:W2:Y:S01]  /*20810*/  LDL.LU R163, [R1+0x11c8] ;  /* 0x0011c80001a37983 */ /* 0x001ea20000300800 */
[-C--:B---3--:R-:W-:Y:S01]  /*20820*/  IADD3 R140, P3, R140, R4.reuse, RZ ;  /* 0x000000048c8c7210 */ /* 0x088fe20007f7e0ff */
[----:B------:R-:W-:Y:S01]  /*20830*/  IMAD.X R139, R139, 0x1, R3, P2 ;  /* 0x000000018b8b7824 */ /* 0x000fe200010e0603 */
[----:B------:R-:W-:-:S03]  /*20840*/  IADD3 R138, P2, R138, R4, RZ ;  /* 0x000000048a8a7210 */ /* 0x000fc60007f5e0ff */
[----:B------:R-:W-:Y:S01]  /*20850*/  STL [R1+0x1238], R140 ;  /* 0x0012388c01007387 */ /* 0x000fe20000100800 */
[--C-:B----4-:R-:W-:Y:S01]  /*20860*/  IMAD.X R109, R109, 0x1, R3.reuse, P1 ;  /* 0x000000016d6d7824 */ /* 0x110fe200008e0603 */
        /* <DEDUP_REMOVED lines=34> */
[--C-:B------:R-:W-:Y:S01]  /*20a90*/  IMAD.X R105, R105, 0x1, R3.reuse, P4 ;  /* 0x0000000169697824 */ /* 0x100fe200020e0603 */
[-C--:B------:R-:W-:Y:S01]  /*20aa0*/  IADD3 R134, P0, R134, R4.reuse, RZ ;  /* 0x0000000486867210 */ /* 0x080fe20007f1e0ff */
[----:B0-----:R-:W3:Y:S04]  /*20ab0*/  LDL.LU R219, [R1+0x11f4] ;  /* 0x0011f40001db7983 */ /* 0x001ee80000300800 */
[----:B------:R-:W-:Y:S01]  /*20ac0*/  STL [R1+0x11f0], R135 ;  /* 0x0011f08701007387 */ /* 0x000fe20000100800 */
[-C--:B-----5:R-:W-:Y:S01]  /*20ad0*/  IADD3 R221, P4, R221, R4.reuse, RZ ;  /* 0x00000004dddd7210 */ /* 0x0a0fe20007f9e0ff */
[--C-:B------:R-:W-:Y:S01]  /*20ae0*/  IMAD.X R104, R104, 0x1, R3.reuse, P6 ;  /* 0x0000000168687824 */ /* 0x100fe200030e0603 */
[----:B------:R-:W-:Y:S01]  /*20af0*/  IADD3 R103, P6, R103, R4, RZ ;  /* 0x0000000467677210 */ /* 0x000fe20007fde0ff */
[----:B------:R-:W-:-:S02]  /*20b00*/  IMAD.X R102, R102, 0x1, R3, P5 ;  /* 0x0000000166667824 */ /* 0x000fc400028e0603 */
[----:B------:R0:W-:Y:S04]  /*20b10*/  STL [R1+0x11e0], R221 ;  /* 0x0011e0dd01007387 */ /* 0x0001e80000100800 */
[----:B------:R-:W-:Y:S04]  /*20b20*/  STL [R1+0x11e8], R134 ;  /* 0x0011e88601007387 */ /* 0x000fe80000100800 */
[----:B0-----:R-:W4:Y:S04]  /*20b30*/  LDL.LU R221, [R1+0x11c0] ;  /* 0x0011c00001dd7983 */ /* 0x001f280000300800 */
[----:B------:R-:W-:Y:S04]  /*20b40*/  STL [R1+0x1214], R105 ;  /* 0x0012146901007387 */ /* 0x000fe80000100800 */
[----:B------:R-:W-:Y:S04]  /*20b50*/  STL [R1+0x120c], R104 ;  /* 0x00120c6801007387 */ /* 0x000fe80000100800 */
[----:B------:R-:W-:Y:S04]  /*20b60*/  STL [R1+0x11d8], R103 ;  /* 0x0011d86701007387 */ /* 0x000fe80000100800 */
[----:B------:R-:W-:Y:S04]  /*20b70*/  STL [R1+0x1204], R102 ;  /* 0x0012046601007387 */ /* 0x000fe80000100800 */
[----:B------:R-:W5:Y:S01]  /*20b80*/  LDL.LU R140, [R1+0x11ec] ;  /* 0x0011ec00018c7983 */ /* 0x000f620000300800 */
[----:B--2---:R-:W-:Y:S01]  /*20b90*/  IADD3 R215, P5, R215, R4, RZ ;  /* 0x00000004d7d77210 */ /* 0x004fe20007fbe0ff */
[----:B------:R-:W-:-:S04]  /*20ba0*/  IMAD.X R217, R217, 0x1, R3, P3 ;  /* 0x00000001d9d97824 */ /* 0x000fc800018e0603 */
[----:B------:R-:W-:Y:S04]  /*20bb0*/  STL [R1+0x11d0], R215 ;  /* 0x0011d0d701007387 */ /* 0x000fe80000100800 */
[----:B------:R-:W2:Y:S01]  /*20bc0*/  LDL.LU R139, [R1+0x11b8] ;  /* 0x0011b800018b7983 */ /* 0x000ea20000300800 */
[----:B------:R-:W-:-:S03]  /*20bd0*/  IADD3 R163, P3, R163, R4, RZ ;  /* 0x00000004a3a37210 */ /* 0x000fc60007f7e0ff */
        /* <DEDUP_REMOVED lines=22> */
[----:B---3--:R-:W-:-:S05]  /*20d40*/  IMAD.X R219, R219, 0x1, R3, P2 ;  /* 0x00000001dbdb7824 */ /* 0x008fca00010e0603 */
[----:B------:R0:W-:Y:S04]  /*20d50*/  STL [R1+0x11f4], R219 ;  /* 0x0011f4db01007387 */ /* 0x0001e80000100800 */
[----:B0-----:R-:W3:Y:S04]  /*20d60*/  LDL.LU R219, [R1+0x1194] ;  /* 0x0011940001db7983 */ /* 0x001ee80000300800 */
[----:B------:R-:W3:Y:S04]  /*20d70*/  LDL.LU R104, [R1+0x1160] ;  /* 0x0011600001687983 */ /* 0x000ee80000300800 */
[----:B------:R-:W3:Y:S04]  /*20d80*/  LDL.LU R103, [R1+0x118c] ;  /* 0x00118c0001677983 */ /* 0x000ee80000300800 */
[----:B------:R-:W3:Y:S01]  /*20d90*/  LDL.LU R102, [R1+0x1158] ;  /* 0x0011580001667983 */ /* 0x000ee20000300800 */
[----:B----4-:R-:W-:-:S05]  /*20da0*/  IADD3 R221, P2, R221, R4, RZ ;  /* 0x00000004dddd7210 */ /* 0x010fca0007f5e0ff */
[----:B------:R0:W-:Y:S04]  /*20db0*/  STL [R1+0x11c0], R221 ;  /* 0x0011c0dd01007387 */ /* 0x0001e80000100800 */
[----:B------:R-:W4:Y:S04]  /*20dc0*/  LDL.LU R215, [R1+0x1184] ;  /* 0x0011840001d77983 */ /* 0x000f280000300800 */
[----:B------:R-:W4:Y:S01]  /*20dd0*/  LDL.LU R217, [R1+0x1150] ;  /* 0x0011500001d97983 */ /* 0x000f220000300800 */
[----:B-----5:R-:W-:-:S03]  /*20de0*/  IMAD.X R140, R140, 0x1, R3, P1 ;  /* 0x000000018c8c7824 */ /* 0x020fc600008e0603 */
[----:B0-----:R-:W5:Y:S04]  /*20df0*/  LDL.LU R221, [R1+0x117c] ;  /* 0x00117c0001dd7983 */ /* 0x001f680000300800 */
[----:B------:R-:W-:Y:S01]  /*20e00*/  STL [R1+0x11ec], R140 ;  /* 0x0011ec8c01007387 */ /* 0x000fe20000100800 */
[----:B--2---:R-:W-:Y:S01]  /*20e10*/  IADD3 R139, P1, R139, R4, RZ ;  /* 0x000000048b8b7210 */ /* 0x004fe20007f3e0ff */
[----:B------:R-:W-:-:S04]  /*20e20*/  IMAD.X R138, R138, 0x1, R3, P0 ;  /* 0x000000018a8a7824 */ /* 0x000fc800000e0603 */
[----:B------:R-:W-:Y:S01]  /*20e30*/  STL [R1+0x11b8], R139 ;  /* 0x0011b88b01007387 */ /* 0x000fe20000100800 */
        /* <DEDUP_REMOVED lines=33> */
[----:B------:R-:W-:Y:S04]  /*21050*/  STL [R1+0x1178], R136 ;  /* 0x0011788801007387 */ /* 0x000fe80000100800 */
[----:B0-----:R-:W2:Y:S01]  /*21060*/  LDL.LU R163, [R1+0x1148] ;  /* 0x0011480001a37983 */ /* 0x001ea20000300800 */
[----:B------:R-:W-:Y:S01]  /*21070*/  IMAD.X R134, R134, 0x1, R3, P6 ;  /* 0x0000000186867824 */ /* 0x000fe200030e0603 */
[----:B------:R-:W-:-:S02]  /*21080*/  IADD3 R105, P6, R105, R4, RZ ;  /* 0x0000000469697210 */ /* 0x000fc40007fde0ff */
[----:B------:R-:W-:Y:S01]  /*21090*/  STL [R1+0x11a4], R135 ;  /* 0x0011a48701007387 */ /* 0x000fe20000100800 */
[--C-:B---3--:R-:W-:Y:S01]  /*210a0*/  IMAD.X R219, R219, 0x1, R3.reuse, P5 ;  /* 0x00000001dbdb7824 */ /* 0x108fe200028e0603 */
[-C--:B------:R-:W-:Y:S01]  /*210b0*/  IADD3 R104, P5, R104, R4.reuse, RZ ;  /* 0x0000000468687210 */ /* 0x080fe20007fbe0ff */
[--C-:B------:R-:W-:Y:S01]  /*210c0*/  IMAD.X R103, R103, 0x1, R3.reuse, P3 ;  /* 0x0000000167677824 */ /* 0x100fe200018e0603 */
[----:B------:R-:W-:Y:S02]  /*210d0*/  IADD3 R102, P3, R102, R4, RZ ;  /* 0x0000000466667210 */ /* 0x000fe40007f7e0ff */
[----:B------:R0:W-:Y:S04]  /*210e0*/  STL [R1+0x1194], R219 ;  /* 0x001194db01007387 */ /* 0x0001e80000100800 */
[----:B------:R-:W-:Y:S04]  /*210f0*/  STL [R1+0x119c], R134 ;  /* 0x00119c8601007387 */ /* 0x000fe80000100800 */
[----:B0-----:R-:W3:Y:S04]  /*21100*/  LDL.LU R219, [R1+0x1174] ;  /* 0x0011740001db7983 */ /* 0x001ee80000300800 */
[----:B------:R-:W-:Y:S01]  /*21110*/  STL [R1+0x1168], R105 ;  /* 0x0011686901007387 */ /* 0x000fe20000100800 */
[----:B----4-:R-:W-:-:S03]  /*21120*/  IMAD.X R215, R215, 0x1, R3, P2 ;  /* 0x00000001d7d77824 */ /* 0x010fc600010e0603 */
[----:B------:R-:W-:Y:S04]  /*21130*/  STL [R1+0x1160], R104 ;  /* 0x0011606801007387 */ /* 0x000fe80000100800 */
[----:B------:R-:W-:Y:S01]  /*21140*/  STL [R1+0x118c], R103 ;  /* 0x00118c6701007387 */ /* 0x000fe20000100800 */
[----:B------:R-:W-:-:S03]  /*21150*/  IADD3 R217, P2, R217, R4, RZ ;  /* 0x00000004d9d97210 */ /* 0x000fc60007f5e0ff */
[----:B------:R-:W-:Y:S04]  /*21160*/  STL [R1+0x1158], R102 ;  /* 0x0011586601007387 */ /* 0x000fe80000100800 */
[----:B------:R-:W4:Y:S04]  /*21170*/  LDL.LU R140, [R1+0x1140] ;  /* 0x00114000018c7983 */ /* 0x000f280000300800 */
[----:B------:R-:W-:Y:S04]  /*21180*/  STL [R1+0x1184], R215 ;  /* 0x001184d701007387 */ /* 0x000fe80000100800 */
[----:B------:R-:W4:Y:S04]  /*21190*/  LDL.LU R139, [R1+0x116c] ;  /* 0x00116c00018b7983 */ /* 0x000f280000300800 */
[----:B------:R-:W-:Y:S01]  /*211a0*/  STL [R1+0x1150], R217 ;  /* 0x001150d901007387 */ /* 0x000fe20000100800 */
[----:B-----5:R-:W-:-:S03]  /*211b0*/  IMAD.X R221, R221, 0x1, R3, P1 ;  /* 0x00000001dddd7824 */ /* 0x020fc600008e0603 */
        /* <DEDUP_REMOVED lines=23> */
[----:B0-----:R-:W2:Y:S04]  /*21330*/  LDL.LU R163, [R1+0x10e8] ;  /* 0x0010e80001a37983 */ /* 0x001ea80000300800 */
[----:B------:R-:W2:Y:S04]  /*21340*/  LDL.LU R104, [R1+0x1114] ;  /* 0x0011140001687983 */ /* 0x000ea80000300800 */
[----:B------:R-:W2:Y:S04]  /*21350*/  LDL.LU R103, [R1+0x10e0] ;  /* 0x0010e00001677983 */ /* 0x000ea80000300800 */
[----:B------:R-:W2:Y:S01]  /*21360*/  LDL.LU R102, [R1+0x110c] ;  /* 0x00110c0001667983 */ /* 0x000ea20000300800 */
[----:B---3--:R-:W-:-:S05]  /*21370*/  IMAD.X R219, R219, 0x1, R3, P0 ;  /* 0x00000001dbdb7824 */ /* 0x008fca00000e0603 */
[----:B------:R0:W-:Y:S04]  /*21380*/  STL [R1+0x1174], R219 ;  /* 0x001174db01007387 */ /* 0x0001e80000100800 */
[----:B------:R-:W3:Y:S04]  /*21390*/  LDL.LU R215, [R1+0x10d8] ;  /* 0x0010d80001d77983 */ /* 0x000ee80000300800 */
[----:B------:R-:W3:Y:S01]  /*213a0*/  LDL.LU R217, [R1+0x1104] ;  /* 0x0011040001d97983 */ /* 0x000ee20000300800 */
[-C--:B----4-:R-:W-:Y:S01]  /*213b0*/  IADD3 R140, P0, R140, R4.reuse, RZ ;  /* 0x000000048c8c7210 */ /* 0x090fe20007f1e0ff */
[--C-:B------:R-:W-:Y:S01]  /*213c0*/  IMAD.X R139, R139, 0x1, R3.reuse, P4 ;  /* 0x000000018b8b7824 */ /* 0x100fe200020e0603 */
[-C--:B-----5:R-:W-:Y:S01]  /*213d0*/  IADD3 R138, P4, R138, R4.reuse, RZ ;  /* 0x000000048a8a7210 */ /* 0x0a0fe20007f9e0ff */
        /* <DEDUP_REMOVED lines=45> */
[--C-:B------:R-:W-:Y:S01]  /*216b0*/  IMAD.X R104, R104, 0x1, R3.reuse, P2 ;  /* 0x0000000168687824 */ /* 0x100fe200010e0603 */
[-C--:B------:R-:W-:Y:S01]  /*216c0*/  IADD3 R103, P2, R103, R4.reuse, RZ ;  /* 0x0000000467677210 */ /* 0x080fe20007f5e0ff */
[--C-:B------:R-:W-:Y:S01]  /*216d0*/  IMAD.X R102, R102, 0x1, R3.reuse, P1 ;  /* 0x0000000166667824 */ /* 0x100fe200008e0603 */
[----:B------:R-:W-:Y:S04]  /*216e0*/  STL [R1+0x111c], R105 ;  /* 0x00111c6901007387 */ /* 0x000fe80000100800 */
[----:B------:R-:W-:Y:S04]  /*216f0*/  STL [R1+0x1114], R104 ;  /* 0x0011146801007387 */ /* 0x000fe80000100800 */
[----:B------:R-:W-:Y:S01]  /*21700*/  STL [R1+0x10e0], R103 ;  /* 0x0010e06701007387 */ /* 0x000fe20000100800 */
[----:B---3--:R-:W-:Y:S01]  /*21710*/  IADD3 R215, P1, R215, R4, RZ ;  /* 0x00000004d7d77210 */ /* 0x008fe20007f3e0ff */
[----:B------:R-:W-:-:S02]  /*21720*/  IMAD.X R217, R217, 0x1, R3, P0 ;  /* 0x00000001d9d97824 */ /* 0x000fc400000e0603 */
[----:B------:R-:W-:Y:S04]  /*21730*/  STL [R1+0x110c], R102 ;  /* 0x00110c6601007387 */ /* 0x000fe80000100800 */
[----:B------:R-:W3:Y:S04]  /*21740*/  LDL.LU R140, [R1+0x10f4] ;  /* 0x0010f400018c7983 */ /* 0x000ee80000300800 */
[----:B------:R-:W-:Y:S04]  /*21750*/  STL [R1+0x10d8], R215 ;  /* 0x0010d8d701007387 */ /* 0x000fe80000100800 */
[----:B------:R-:W3:Y:S04]  /*21760*/  LDL.LU R139, [R1+0x10c0] ;  /* 0x0010c000018b7983 */ /* 0x000ee80000300800 */
[----:B------:R-:W-:Y:S04]  /*21770*/  STL [R1+0x1104], R217 ;  /* 0x001104d901007387 */ /* 0x000fe80000100800 */
[----:B------:R-:W3:Y:S01]  /*21780*/  LDL.LU R138, [R1+0x10ec] ;  /* 0x0010ec00018a7983 */ /* 0x000ee20000300800 */
[----:B----4-:R-:W-:-:S05]  /*21790*/  IADD3 R219, P0, R219, R4, RZ ;  /* 0x00000004dbdb7210 */ /* 0x010fca0007f1e0ff */
        /* <DEDUP_REMOVED lines=32> */
[----:B------:R-:W-:Y:S01]  /*219a0*/  IADD3 R139, P6, R139, R4, RZ ;  /* 0x000000048b8b7210 */ /* 0x000fe20007fde0ff */
[----:B------:R-:W-:-:S03]  /*219b0*/  IMAD.X R138, R138, 0x1, R3, P5 ;  /* 0x000000018a8a7824 */ /* 0x000fc600028e0603 */
[----:B------:R-:W-:Y:S01]  /*219c0*/  STL [R1+0x10f4], R140 ;  /* 0x0010f48c01007387 */ /* 0x000fe20000100800 */
[-C--:B----4-:R-:W-:Y:S01]  /*219d0*/  IADD3 R109, P5, R109, R4.reuse, RZ ;  /* 0x000000046d6d7210 */ /* 0x090fe20007fbe0ff */
[--C-:B------:R-:W-:Y:S01]  /*219e0*/  IMAD.X R108, R108, 0x1, R3.reuse, P3 ;  /* 0x000000016c6c7824 */ /* 0x100fe200018e0603 */
[----:B------:R-:W-:Y:S01]  /*219f0*/  IADD3 R107, P3, R107, R4, RZ ;  /* 0x000000046b6b7210 */ /* 0x000fe20007f7e0ff */
        /* <DEDUP_REMOVED lines=32> */
[----:B------:R-:W-:Y:S01]  /*21c00*/  IMAD.X R134, R134, 0x1, R3, P2 ;  /* 0x0000000186867824 */ /* 0x000fe200010e0603 */
[----:B------:R-:W-:-:S02]  /*21c10*/  IADD3 R105, P2, R105, R4, RZ ;  /* 0x0000000469697210 */ /* 0x000fc40007f5e0ff */
[----:B0-----:R-:W3:Y:S04]  /*21c20*/  LDL.LU R219, [R1+0x1050] ;  /* 0x0010500001db7983 */ /* 0x001ee80000300800 */
[----:B------:R-:W-:Y:S01]  /*21c30*/  STL [R1+0x10ac], R135 ;  /* 0x0010ac8701007387 */ /* 0x000fe20000100800 */
[--C-:B-----5:R-:W-:Y:S01]  /*21c40*/  IMAD.X R221, R221, 0x1, R3.reuse, P1 ;  /* 0x00000001dddd7824 */ /* 0x120fe200008e0603 */
[-C--:B------:R-:W-:Y:S01]  /*21c50*/  IADD3 R104, P1, R104, R4.reuse, RZ ;  /* 0x0000000468687210 */ /* 0x080fe20007f3e0ff */
[--C-:B------:R-:W-:Y:S01]  /*21c60*/  IMAD.X R103, R103, 0x1, R3.reuse, P0 ;  /* 0x0000000167677824 */ /* 0x100fe200000e0603 */
[-C--:B------:R-:W-:Y:S02]  /*21c70*/  IADD3 R102, P0, R102, R4.reuse, RZ ;  /* 0x0000000466667210 */ /* 0x080fe40007f1e0ff */
        /* <DEDUP_REMOVED lines=36> */
[----:B------:R0:W-:Y:S04]  /*21ec0*/  STL [R1+0x1050], R219 ;  /* 0x001050db01007387 */ /* 0x0001e80000100800 */
[----:B0-----:R-:W3:Y:S04]  /*21ed0*/  LDL.LU R219, [R1+0xff0] ;  /* 0x000ff00001db7983 */ /* 0x001ee80000300800 */
[----:B------:R-:W3:Y:S04]  /*21ee0*/  LDL.LU R104, [R1+0x101c] ;  /* 0x00101c0001687983 */ /* 0x000ee80000300800 */
[----:B------:R-:W3:Y:S04]  /*21ef0*/  LDL.LU R103, [R1+0xfe8] ;  /* 0x000fe80001677983 */ /* 0x000ee80000300800 */
[----:B------:R-:W3:Y:S01]  /*21f00*/  LDL.LU R102, [R1+0x1014] ;  /* 0x0010140001667983 */ /* 0x000ee20000300800 */
[----:B----4-:R-:W-:-:S05]  /*21f10*/  IMAD.X R221, R221, 0x1, R3, P5 ;  /* 0x00000001dddd7824 */ /* 0x010fca00028e0603 */
        /* <DEDUP_REMOVED lines=48> */
[--C-:B------:R-:W-:Y:S01]  /*22220*/  IMAD.X R104, R104, 0x1, R3.reuse, P4 ;  /* 0x0000000168687824 */ /* 0x100fe200020e0603 */
[-C--:B------:R-:W-:Y:S01]  /*22230*/  IADD3 R103, P4, R103, R4.reuse, RZ ;  /* 0x0000000467677210 */ /* 0x080fe20007f9e0ff */
[----:B------:R-:W-:Y:S02]  /*22240*/  IMAD.X R102, R102, 0x1, R3, P6 ;  /* 0x0000000166667824 */ /* 0x000fe400030e0603 */
[----:B------:R0:W-:Y:S04]  /*22250*/  STL [R1+0xff0], R219 ;  /* 0x000ff0db01007387 */ /* 0x0001e80000100800 */
[----:B------:R-:W-:Y:S04]  /*22260*/  STL [R1+0xff8], R134 ;  /* 0x000ff88601007387 */ /* 0x000fe80000100800 */
[----:B0-----:R-:W3:Y:S04]  /*22270*/  LDL.LU R219, [R1+0xfd0] ;  /* 0x000fd00001db7983 */ /* 0x001ee80000300800 */
[----:B------:R-:W-:Y:S01]  /*22280*/  STL [R1+0x1024], R105 ;  /* 0x0010246901007387 */ /* 0x000fe20000100800 */
[----:B----4-:R-:W-:-:S03]  /*22290*/  IADD3 R215, P6, R215, R4, RZ ;  /* 0x00000004d7d77210 */ /* 0x010fc60007fde0ff */
[----:B------:R-:W-:Y:S01]  /*222a0*/  STL [R1+0x101c], R104 ;  /* 0x00101c6801007387 */ /* 0x000fe20000100800 */
[----:B------:R-:W-:-:S03]  /*222b0*/  IMAD.X R217, R217, 0x1, R3, P5 ;  /* 0x00000001d9d97824 */ /* 0x000fc600028e0603 */
[----:B------:R-:W-:Y:S04]  /*222c0*/  STL [R1+0xfe8], R103 ;  /* 0x000fe86701007387 */ /* 0x000fe80000100800 */
[----:B------:R-:W-:Y:S04]  /*222d0*/  STL [R1+0x1014], R102 ;  /* 0x0010146601007387 */ /* 0x000fe80000100800 */
[----:B------:R-:W4:Y:S04]  /*222e0*/  LDL.LU R140, [R1+0xffc] ;  /* 0x000ffc00018c7983 */ /* 0x000f280000300800 */
[----:B------:R-:W-:Y:S04]  /*222f0*/  STL [R1+0xfe0], R215 ;  /* 0x000fe0d701007387 */ /* 0x000fe80000100800 */
[----:B------:R-:W4:Y:S01]  /*22300*/  LDL.LU R139, [R1+0xfc8] ;  /* 0x000fc800018b7983 */ /* 0x000f220000300800 */
[----:B-----5:R-:W-:-:S03]  /*22310*/  IADD3 R221, P5, R221, R4, RZ ;  /* 0x00000004dddd7210 */ /* 0x020fc60007fbe0ff */
        /* <DEDUP_REMOVED lines=33> */
[-C--:B------:R-:W-:Y:S01]  /*22530*/  IADD3 R139, P2, R139, R4.reuse, RZ ;  /* 0x000000048b8b7210 */ /* 0x080fe20007f5e0ff */
[--C-:B-----5:R-:W-:Y:S01]  /*22540*/  IMAD.X R138, R138, 0x1, R3.reuse, P1 ;  /* 0x000000018a8a7824 */ /* 0x120fe200008e0603 */
[----:B0-----:R-:W4:Y:S01]  /*22550*/  LDL.LU R219, [R1+0xf8c] ;  /* 0x000f8c0001db7983 */ /* 0x001f220000300800 */
[----:B------:R-:W-:Y:S01]  /*22560*/  IADD3 R109, P1, R109, R4, RZ ;  /* 0x000000046d6d7210 */ /* 0x000fe20007f3e0ff */
[----:B------:R-:W-:-:S02]  /*22570*/  IMAD.X R108, R108, 0x1, R3, P0 ;  /* 0x000000016c6c7824 */ /* 0x000fc400000e0603 */
        /* <DEDUP_REMOVED lines=44> */
[-C--:B------:R-:W-:Y:S01]  /*22840*/  IADD3 R102, P5, R102, R4.reuse, RZ ;  /* 0x0000000466667210 */ /* 0x080fe20007fbe0ff */
[----:B------:R-:W-:Y:S04]  /*22850*/  STL [R1+0xf78], R105 ;  /* 0x000f786901007387 */ /* 0x000fe80000100800 */
[----:B------:R-:W-:Y:S04]  /*22860*/  STL [R1+0xf70], R104 ;  /* 0x000f706801007387 */ /* 0x000fe80000100800 */
[----:B------:R-:W-:Y:S04]  /*22870*/  STL [R1+0xf9c], R103 ;  /* 0x000f9c6701007387 */ /* 0x000fe80000100800 */
[----:B------:R-:W-:Y:S04]  /*22880*/  STL [R1+0xf68], R102 ;  /* 0x000f686601007387 */ /* 0x000fe80000100800 */
[----:B------:R-:W2:Y:S01]  /*22890*/  LDL.LU R140, [R1+0xf50] ;  /* 0x000f5000018c7983 */ /* 0x000ea20000300800 */
[----:B---3--:R-:W-:Y:S01]  /*228a0*/  IMAD.X R215, R215, 0x1, R3, P3 ;  /* 0x00000001d7d77824 */ /* 0x008fe200018e0603 */
[----:B------:R-:W-:-:S04]  /*228b0*/  IADD3 R217, P3, R217, R4, RZ ;  /* 0x00000004d9d97210 */ /* 0x000fc80007f7e0ff */
[----:B------:R-:W-:Y:S04]  /*228c0*/  STL [R1+0xf94], R215 ;  /* 0x000f94d701007387 */ /* 0x000fe80000100800 */
[----:B------:R-:W3:Y:S01]  /*228d0*/  LDL.LU R139, [R1+0xf7c] ;  /* 0x000f7c00018b7983 */ /* 0x000ee20000300800 */
[----:B----4-:R-:W-:-:S03]  /*228e0*/  IMAD.X R219, R219, 0x1, R3, P2 ;  /* 0x00000001dbdb7824 */ /* 0x010fc600010e0603 */
        /* <DEDUP_REMOVED lines=33> */
[-C--:B------:R-:W-:Y:S01]  /*22b00*/  IADD3 R140, P1, R140, R4.reuse, RZ ;  /* 0x000000048c8c7210 */ /* 0x080fe20007f3e0ff */
[--C-:B---3--:R-:W-:Y:S01]  /*22b10*/  IMAD.X R139, R139, 0x1, R3.reuse, P0 ;  /* 0x000000018b8b7824 */ /* 0x108fe200000e0603 */
        /* <DEDUP_REMOVED lines=141> */
[----:B------:R-:W-:Y:S04]  /*233f0*/  STL [R1+0xe80], R105 ;  /* 0x000e806901007387 */ /* 0x000fe80000100800 */
[----:B------:R-:W-:Y:S04]  /*23400*/  STL [R1+0xe78], R104 ;  /* 0x000e786801007387 */ /* 0x000fe80000100800 */
[----:B------:R-:W-:Y:S01]  /*23410*/  STL [R1+0xea4], R103 ;  /* 0x000ea46701007387 */ /* 0x000fe20000100800 */
[----:B----4-:R-:W-:-:S03]  /*23420*/  IMAD.X R215, R215, 0x1, R3, P0 ;  /* 0x00000001d7d77824 */ /* 0x010fc600000e0603 */
[----:B------:R-:W-:Y:S04]  /*23430*/  STL [R1+0xe70], R102 ;  /* 0x000e706601007387 */ /* 0x000fe80000100800 */
[----:B------:R-:W4:Y:S01]  /*23440*/  LDL.LU R140, [R1+0xe58] ;  /* 0x000e5800018c7983 */ /* 0x000f220000300800 */
[----:B------:R-:W-:-:S03]  /*23450*/  IADD3 R217, P0, R217, R4, RZ ;  /* 0x00000004d9d97210 */ /* 0x000fc60007f1e0ff */
[----:B------:R-:W-:Y:S04]  /*23460*/  STL [R1+0xe9c], R215 ;  /* 0x000e9cd701007387 */ /* 0x000fe80000100800 */
[----:B------:R-:W4:Y:S04]  /*23470*/  LDL.LU R139, [R1+0xe84] ;  /* 0x000e8400018b7983 */ /* 0x000f280000300800 */
[----:B------:R-:W-:Y:S04]  /*23480*/  STL [R1+0xe68], R217 ;  /* 0x000e68d901007387 */ /* 0x000fe80000100800 */
[----:B------:R-:W4:Y:S01]  /*23490*/  LDL.LU R138, [R1+0xe50] ;  /* 0x000e5000018a7983 */ /* 0x000f220000300800 */
[----:B-----5:R-:W-:-:S05]  /*234a0*/  IMAD.X R221, R221, 0x1, R3, P4 ;  /* 0x00000001dddd7824 */ /* 0x020fca00020e0603 */
        /* <DEDUP_REMOVED lines=32> */
[----:B------:R-:W-:Y:S01]  /*236b0*/  IADD3 R138, P5, R138, R4, RZ ;  /* 0x000000048a8a7210 */ /* 0x000fe20007fbe0ff */
[----:B0-----:R-:W4:Y:S04]  /*236c0*/  LDL.LU R219, [R1+0xde8] ;  /* 0x000de80001db7983 */ /* 0x001f280000300800 */
[----:B------:R-:W-:Y:S01]  /*236d0*/  STL [R1+0xe58], R140 ;  /* 0x000e588c01007387 */ /* 0x000fe20000100800 */
[----:B-----5:R-:W-:-:S03]  /*236e0*/  IMAD.X R109, R109, 0x1, R3, P3 ;  /* 0x000000016d6d7824 */ /* 0x020fc600018e0603 */
[----:B------:R-:W-:Y:S01]  /*236f0*/  STL [R1+0xe84], R139 ;  /* 0x000e848b01007387 */ /* 0x000fe20000100800 */
[--C-:B------:R-:W-:Y:S01]  /*23700*/  IMAD.X R107, R107, 0x1, R3.reuse, P2 ;  /* 0x000000016b6b7824 */ /* 0x100fe200010e0603 */
[-C--:B------:R-:W-:Y:S02]  /*23710*/  IADD3 R108, P3, R108, R4.reuse, RZ ;  /* 0x000000046c6c7210 */ /* 0x080fe40007f7e0ff */
[----:B------:R-:W-:Y:S01]  /*23720*/  STL [R1+0xe50], R138 ;  /* 0x000e508a01007387 */ /* 0x000fe20000100800 */
[-C--:B------:R-:W-:Y:S01]  /*23730*/  IADD3 R106, P2, R106, R4.reuse, RZ ;  /* 0x000000046a6a7210 */ /* 0x080fe20007f5e0ff */
[----:B------:R-:W-:Y:S02]  /*23740*/  IMAD.X R207, R207, 0x1, R3, P1 ;  /* 0x00000001cfcf7824 */ /* 0x000fe400008e0603 */
        /* <DEDUP_REMOVED lines=85> */
[----:B------:R-:W-:Y:S04]  /*23ca0*/  STL [R1+0xe0c], R140 ;  /* 0x000e0c8c01007387 */ /* 0x000fe80000100800 */
[----:B------:R-:W-:Y:S01]  /*23cb0*/  STL [R1+0xdd8], R139 ;  /* 0x000dd88b01007387 */ /* 0x000fe20000100800 */
        /* <DEDUP_REMOVED lines=512> */
[----:B------:R-:W-:Y:S04]  /*25cc0*/  STL [R1+0xb10], R103 ;  /* 0x000b106701007387 */ /* 0x000fe80000100800 */
[----:B------:R-:W-:Y:S04]  /*25cd0*/  STL [R1+0xb3c], R102 ;  /* 0x000b3c6601007387 */ /* 0x000fe80000100800 */
[----:B------:R-:W2:Y:S01]  /*25ce0*/  LDL.LU R140, [R1+0xb24] ;  /* 0x000b2400018c7983 */ /* 0x000ea20000300800 */
[----:B---3--:R-:W-:Y:S01]  /*25cf0*/  IADD3 R215, P5, R215, R4, RZ ;  /* 0x00000004d7d77210 */ /* 0x008fe20007fbe0ff */
[----:B------:R-:W-:-:S04]  /*25d00*/  IMAD.X R217, R217, 0x1, R3, P3 ;  /* 0x00000001d9d97824 */ /* 0x000fc800018e0603 */
[----:B------:R-:W-:Y:S04]  /*25d10*/  STL [R1+0xb08], R215 ;  /* 0x000b08d701007387 */ /* 0x000fe80000100800 */
[----:B------:R-:W3:Y:S01]  /*25d20*/  LDL.LU R139, [R1+0xaf0] ;  /* 0x000af000018b7983 */ /* 0x000ee20000300800 */
[----:B----4-:R-:W-:-:S03]  /*25d30*/  IADD3 R219, P3, R219, R4, RZ ;  /* 0x00000004dbdb7210 */ /* 0x010fc60007f7e0ff */
        /* <DEDUP_REMOVED lines=33> */
[--C-:B------:R-:W-:Y:S01]  /*25f50*/  IMAD.X R140, R140, 0x1, R3.reuse, P1 ;  /* 0x000000018c8c7824 */ /* 0x100fe200008e0603 */
[----:B---3--:R-:W-:Y:S01]  /*25f60*/  IADD3 R139, P1, R139, R4, RZ ;  /* 0x000000048b8b7210 */ /* 0x008fe20007f3e0ff */
[----:B----4-:R-:W-:-:S03]  /*25f70*/  IMAD.X R138, R138, 0x1, R3, P0 ;  /* 0x000000018a8a7824 */ /* 0x010fc600000e0603 */
[----:B------:R-:W-:Y:S01]  /*25f80*/  STL [R1+0xb24], R140 ;  /* 0x000b248c01007387 */ /* 0x000fe20000100800 */
[-C--:B------:R-:W-:Y:S01]  /*25f90*/  IADD3 R109, P0, R109, R4.reuse, RZ ;  /* 0x000000046d6d7210 */ /* 0x080fe20007f1e0ff */
        /* <DEDUP_REMOVED lines=553> */
[----:B------:R-:W-:Y:S01]  /*28230*/  IMAD.X R140, R140, 0x1, R3, P4 ;  /* 0x000000018c8c7824 */ /* 0x000fe200020e0603 */
[----:B---3--:R-:W-:-:S04]  /*28240*/  IADD3 R139, P4, R139, R4, RZ ;  /* 0x000000048b8b7210 */ /* 0x008fc80007f9e0ff */
[----:B------:R-:W-:Y:S01]  /*28250*/  STL [R1+0x83c], R140 ;  /* 0x00083c8c01007387 */ /* 0x000fe20000100800 */
[----:B----4-:R-:W-:-:S03]  /*28260*/  IMAD.X R138, R138, 0x1, R3, P6 ;  /* 0x000000018a8a7824 */ /* 0x010fc600030e0603 */
        /* <DEDUP_REMOVED lines=179> */
[----:B------:R-:W3:Y:S01]  /*28da0*/  LDL.LU R215, [R1+0x6dc] ;  /* 0x0006dc0001d77983 */ /* 0x000ee20000300800 */
[----:B----4-:R-:W-:-:S03]  /*28db0*/  IMAD.X R140, R140, 0x1, R3, P3 ;  /* 0x000000018c8c7824 */ /* 0x010fc600018e0603 */
[----:B------:R-:W4:Y:S01]  /*28dc0*/  LDL.LU R217, [R1+0x14cc] ;  /* 0x0014cc0001d97983 */ /* 0x000f220000300800 */
[-C--:B------:R-:W-:Y:S01]  /*28dd0*/  IADD3 R139, P3, R139, R4.reuse, RZ ;  /* 0x000000048b8b7210 */ /* 0x080fe20007f7e0ff */
[--C-:B-----5:R-:W-:Y:S01]  /*28de0*/  IMAD.X R138, R138, 0x1, R3.reuse, P2 ;  /* 0x000000018a8a7824 */ /* 0x120fe200010e0603 */
[----:B------:R-:W-:Y:S01]  /*28df0*/  IADD3 R109, P2, R109, R4, RZ ;  /* 0x000000046d6d7210 */ /* 0x000fe20007f5e0ff */
[----:B0-----:R-:W5:Y:S01]  /*28e00*/  LDL.LU R219, [R1+0x6d4] ;  /* 0x0006d40001db7983 */ /* 0x001f620000300800 */
        /* <DEDUP_REMOVED lines=52> */
[----:B----4-:R-:W-:-:S04]  /*29150*/  IADD3 R217, P5, R217, R4, RZ ;  /* 0x00000004d9d97210 */ /* 0x010fc80007fbe0ff */
[----:B------:R-:W-:Y:S04]  /*29160*/  STL [R1+0x6dc], R215 ;  /* 0x0006dcd701007387 */ /* 0x000fe80000100800 */
[----:B------:R-:W3:Y:S04]  /*29170*/  LDL.LU R139, [R1+0x6cc] ;  /* 0x0006cc00018b7983 */ /* 0x000ee80000300800 */
[----:B------:R-:W-:Y:S01]  /*29180*/  STL [R1+0x14cc], R217 ;  /* 0x0014ccd901007387 */ /* 0x000fe20000100800 */
[----:B-----5:R-:W-:-:S03]  /*29190*/  IMAD.X R219, R219, 0x1, R3, P3 ;  /* 0x00000001dbdb7824 */ /* 0x020fc600018e0603 */
[----:B------:R-:W4:Y:S04]  /*291a0*/  LDL.LU R138, [R1+0x14e4] ;  /* 0x0014e400018a7983 */ /* 0x000f280000300800 */
        /* <DEDUP_REMOVED lines=20> */
[----:B------:R-:W-:-:S05]  /*292f0*/  IADD3 R221, P3, R221, R4, RZ ;  /* 0x00000004dddd7210 */ /* 0x000fca0007f7e0ff */
        /* <DEDUP_REMOVED lines=11> */
[----:B---3--:R-:W-:Y:S01]  /*293b0*/  IMAD.X R139, R139, 0x1, R3, P1 ;  /* 0x000000018b8b7824 */ /* 0x008fe200008e0603 */
[----:B----4-:R-:W-:-:S03]  /*293c0*/  IADD3 R138, P1, R138, R4, RZ ;  /* 0x000000048a8a7210 */ /* 0x010fc60007f3e0ff */
[----:B------:R-:W-:Y:S04]  /*293d0*/  STL [R1+0x14d8], R140 ;  /* 0x0014d88c01007387 */ /* 0x000fe80000100800 */
[----:B------:R-:W-:Y:S01]  /*293e0*/  STL [R1+0x6cc], R139 ;  /* 0x0006cc8b01007387 */ /* 0x000fe20000100800 */
[--C-:B-----5:R-:W-:Y:S01]  /*293f0*/  IMAD.X R109, R109, 0x1, R3.reuse, P0 ;  /* 0x000000016d6d7824 */ /* 0x120fe200000e0603 */
        /* <DEDUP_REMOVED lines=27> */
[----:B------:R-:W-:Y:S01]  /*295b0*/  STL [R1+0x1510], R184 ;  /* 0x001510b801007387 */ /* 0x000fe20000100800 */
[----:B------:R-:W-:-:S03]  /*295c0*/  IADD3 R135, P0, R135, R4, RZ ;  /* 0x0000000487877210 */ /* 0x000fc60007f1e0ff */
[----:B------:R-:W-:Y:S01]  /*295d0*/  STL [R1+0x14d4], R182 ;  /* 0x0014d4b601007387 */ /* 0x000fe20000100800 */
[----:B------:R-:W-:-:S03]  /*295e0*/  IMAD.X R105, R105, 0x1, R3, P6 ;  /* 0x0000000169697824 */ /* 0x000fc600030e0603 */
[----:B------:R-:W-:Y:S04]  /*295f0*/  STL [R1+0x1518], R137 ;  /* 0x0015188901007387 */ /* 0x000fe80000100800 */
[----:B------:R0:W-:Y:S01]  /*29600*/  STL [R1+0x14e8], R219 ;  /* 0x0014e8db01007387 */ /* 0x0001e20000100800 */
[----:B------:R-:W-:-:S03]  /*29610*/  IADD3 R134, P4, R134, R4, RZ ;  /* 0x0000000486867210 */ /* 0x000fc60007f9e0ff */
[----:B------:R-:W-:Y:S04]  /*29620*/  STL [R1+0x14e0], R136 ;  /* 0x0014e08801007387 */ /* 0x000fe80000100800 */
[----:B0-----:R-:W3:Y:S04]  /*29630*/  LDL.LU R219, [R1+0x14fc] ;  /* 0x0014fc0001db7983 */ /* 0x001ee80000300800 */
[----:B------:R-:W-:Y:S01]  /*29640*/  STL [R1+0x1524], R135 ;  /* 0x0015248701007387 */ /* 0x000fe20000100800 */
[-C--:B------:R-:W-:Y:S01]  /*29650*/  IADD3 R221, P6, R221, R4.reuse, RZ ;  /* 0x00000004dddd7210 */ /* 0x080fe20007fde0ff */
        /* <DEDUP_REMOVED lines=46> */
[----:B------:R-:W4:Y:S01]  /*29940*/  LDL.LU R215, [R1+0x694] ;  /* 0x0006940001d77983 */ /* 0x000f220000300800 */
[----:B-----5:R-:W-:-:S03]  /*29950*/  IMAD.X R140, R140, 0x1, R3, P0 ;  /* 0x000000018c8c7824 */ /* 0x020fc600000e0603 */
[----:B------:R-:W5:Y:S04]  /*29960*/  LDL.LU R217, [R1+0x660] ;  /* 0x0006600001d97983 */ /* 0x000f680000300800 */
        /* <DEDUP_REMOVED lines=54> */
[----:B-----5:R-:W-:-:S03]  /*29cd0*/  IADD3 R217, P1, R217, R4, RZ ;  /* 0x00000004d9d97210 */ /* 0x020fc60007f3e0ff */
[----:B------:R-:W-:Y:S04]  /*29ce0*/  STL [R1+0x668], R102 ;  /* 0x0006686601007387 */ /* 0x000fe80000100800 */
[----:B------:R-:W4:Y:S04]  /*29cf0*/  LDL.LU R140, [R1+0x650] ;  /* 0x00065000018c7983 */ /* 0x000f280000300800 */
[----:B------:R-:W-:Y:S04]  /*29d00*/  STL [R1+0x694], R215 ;  /* 0x000694d701007387 */ /* 0x000fe80000100800 */
[----:B------:R-:W5:Y:S01]  /*29d10*/  LDL.LU R139, [R1+0x67c] ;  /* 0x00067c00018b7983 */ /* 0x000f620000300800 */
[----:B------:R-:W-:-:S03]  /*29d20*/  IMAD.X R221, R221, 0x1, R3, P0 ;  /* 0x00000001dddd7824 */ /* 0x000fc600000e0603 */
        /* <DEDUP_REMOVED lines=30> */
[----:B------:R-:W3:Y:S01]  /*29f10*/  LDL.LU R215, [R1+0x5d8] ;  /* 0x0005d80001d77983 */ /* 0x000ee20000300800 */
[----:B----4-:R-:W-:-:S03]  /*29f20*/  IADD3 R140, P4, R140, R4, RZ ;  /* 0x000000048c8c7210 */ /* 0x010fc60007f9e0ff */
[----:B------:R-:W4:Y:S01]  /*29f30*/  LDL.LU R217, [R1+0x60c] ;  /* 0x00060c0001d97983 */ /* 0x000f220000300800 */
[--C-:B-----5:R-:W-:Y:S01]  /*29f40*/  IMAD.X R139, R139, 0x1, R3.reuse, P6 ;  /* 0x000000018b8b7824 */ /* 0x120fe200030e0603 */
[-C--:B------:R-:W-:Y:S01]  /*29f50*/  IADD3 R138, P6, R138, R4.reuse, RZ ;  /* 0x000000048a8a7210 */ /* 0x080fe20007fde0ff */
[----:B------:R-:W-:Y:S01]  /*29f60*/  IMAD.X R109, R109, 0x1, R3, P5 ;  /* 0x000000016d6d7824 */ /* 0x000fe200028e0603 */
[----:B0-----:R-:W5:Y:S01]  /*29f70*/  LDL.LU R219, [R1+0x5d0] ;  /* 0x0005d00001db7983 */ /* 0x001f620000300800 */
        /* <DEDUP_REMOVED lines=37> */
[----:B0-----:R-:W5:Y:S04]  /*2a1d0*/  LDL.LU R221, [R1+0x5fc] ;  /* 0x0005fc0001dd7983 */ /* 0x001f680000300800 */
[----:B------:R-:W-:Y:S01]  /*2a1e0*/  STL [R1+0x5f8], R135 ;  /* 0x0005f88701007387 */ /* 0x000fe20000100800 */
[----:B--2---:R-:W-:-:S05]  /*2a1f0*/  IADD3 R163, P2, R163, R4, RZ ;  /* 0x00000004a3a37210 */ /* 0x004fca0007f5e0ff */
[----:B------:R0:W-:Y:S04]  /*2a200*/  STL [R1+0x5e8], R163 ;  /* 0x0005e8a301007387 */ /* 0x0001e80000100800 */
[----:B------:R1:W-:Y:S04]  /*2a210*/  STL [R1+0x5f0], R134 ;  /* 0x0005f08601007387 */ /* 0x0003e80000100800 */
[----:B0-----:R-:W2:Y:S01]  /*2a220*/  LDL.LU R163, [R1+0x5c8] ;  /* 0x0005c80001a37983 */ /* 0x001ea20000300800 */
[--C-:B------:R-:W-:Y:S01]  /*2a230*/  IMAD.X R104, R104, 0x1, R3.reuse, P1 ;  /* 0x0000000168687824 */ /* 0x100fe200008e0603 */
[-C--:B------:R-:W-:Y:S01]  /*2a240*/  IADD3 R103, P1, R103, R4.reuse, RZ ;  /* 0x0000000467677210 */ /* 0x080fe20007f3e0ff */
[--C-:B------:R-:W-:Y:S01]  /*2a250*/  IMAD.X R102, R102, 0x1, R3.reuse, P0 ;  /* 0x0000000166667824 */ /* 0x100fe200000e0603 */
[----:B------:R0:W-:Y:S04]  /*2a260*/  STL [R1+0x62c], R105 ;  /* 0x00062c6901007387 */ /* 0x0001e80000100800 */
[----:B------:R0:W-:Y:S04]  /*2a270*/  STL [R1+0x624], R104 ;  /* 0x0006246801007387 */ /* 0x0001e80000100800 */
[----:B------:R0:W-:Y:S04]  /*2a280*/  STL [R1+0x5e0], R103 ;  /* 0x0005e06701007387 */ /* 0x0001e80000100800 */
[----:B------:R0:W-:Y:S04]  /*2a290*/  STL [R1+0x61c], R102 ;  /* 0x00061c6601007387 */ /* 0x0001e80000100800 */
[----:B------:R-:W2:Y:S01]  /*2a2a0*/  LDL.LU R140, [R1+0x5f4] ;  /* 0x0005f400018c7983 */ /* 0x000ea20000300800 */
[----:B---3--:R-:W-:Y:S01]  /*2a2b0*/  IADD3 R215, P0, R215, R4, RZ ;  /* 0x00000004d7d77210 */ /* 0x008fe20007f1e0ff */
[----:B----4-:R-:W-:-:S04]  /*2a2c0*/  IMAD.X R217, R217, 0x1, R3, P4 ;  /* 0x00000001d9d97824 */ /* 0x010fc800020e0603 */
[----:B------:R3:W-:Y:S04]  /*2a2d0*/  STL [R1+0x5d8], R215 ;  /* 0x0005d8d701007387 */ /* 0x0007e80000100800 */
[----:B------:R-:W4:Y:S01]  /*2a2e0*/  LDL.LU R139, [R1+0x5c0] ;  /* 0x0005c000018b7983 */ /* 0x000f220000300800 */
[----:B-----5:R-:W-:-:S03]  /*2a2f0*/  IADD3 R219, P4, R219, R4, RZ ;  /* 0x00000004dbdb7210 */ /* 0x020fc60007f9e0ff */
[----:B------:R5:W-:Y:S04]  /*2a300*/  STL [R1+0x60c], R217 ;  /* 0x00060cd901007387 */ /* 0x000be80000100800 */
        /* <DEDUP_REMOVED lines=18> */
[----:B-1----:R-:W4:Y:S04]  /*2a430*/  LDL.LU R134, [R1+0x558] ;  /* 0x0005580001867983 */ /* 0x002f280000300800 */
[----:B0-----:R-:W4:Y:S04]  /*2a440*/  LDL.LU R105, [R1+0x5a4] ;  /* 0x0005a40001697983 */ /* 0x001f280000300800 */
[----:B------:R-:W4:Y:S04]  /*2a450*/  LDL.LU R104, [R1+0x550] ;  /* 0x0005500001687983 */ /* 0x000f280000300800 */
[----:B------:R-:W4:Y:S01]  /*2a460*/  LDL.LU R103, [R1+0x59c] ;  /* 0x00059c0001677983 */ /* 0x000f220000300800 */
[----:B------:R-:W-:-:S05]  /*2a470*/  IMAD.X R221, R221, 0x1, R3, P6 ;  /* 0x00000001dddd7824 */ /* 0x000fca00030e0603 */
[----:B------:R0:W-:Y:S04]  /*2a480*/  STL [R1+0x5fc], R221 ;  /* 0x0005fcdd01007387 */ /* 0x0001e80000100800 */
[----:B------:R-:W4:Y:S04]  /*2a490*/  LDL.LU R102, [R1+0x590] ;  /* 0x0005900001667983 */ /* 0x000f280000300800 */
[----:B---3--:R-:W3:Y:S04]  /*2a4a0*/  LDL.LU R215, [R1+0x580] ;  /* 0x0005800001d77983 */ /* 0x008ee80000300800 */
[----:B-----5:R-:W5:Y:S01]  /*2a4b0*/  LDL.LU R217, [R1+0x574] ;  /* 0x0005740001d97983 */ /* 0x020f620000300800 */
[----:B--2---:R-:W-:-:S05]  /*2a4c0*/  IADD3 R163, P6, R163, R4, RZ ;  /* 0x00000004a3a37210 */ /* 0x004fca0007fde0ff */
[----:B------:R1:W-:Y:S04]  /*2a4d0*/  STL [R1+0x5c8], R163 ;  /* 0x0005c8a301007387 */ /* 0x0003e80000100800 */
[----:B------:R-:W2:Y:S04]  /*2a4e0*/  LDL.LU R219, [R1+0x56c] ;  /* 0x00056c0001db7983 */ /* 0x000ea80000300800 */
[----:B0-----:R-:W2:Y:S04]  /*2a4f0*/  LDL.LU R221, [R1+0x554] ;  /* 0x0005540001dd7983 */ /* 0x001ea80000300800 */
[----:B-1----:R-:W2:Y:S01]  /*2a500*/  LDL.LU R163, [R1+0x54c] ;  /* 0x00054c0001a37983 */ /* 0x002ea20000300800 */
[----:B------:R-:W-:Y:S01]  /*2a510*/  IMAD.X R140, R140, 0x1, R3, P5 ;  /* 0x000000018c8c7824 */ /* 0x000fe200028e0603 */
[----:B----4-:R-:W-:-:S04]  /*2a520*/  IADD3 R139, P5, R139, R4, RZ ;  /* 0x000000048b8b7210 */ /* 0x010fc80007fbe0ff */
[----:B------:R0:W-:Y:S01]  /*2a530*/  STL [R1+0x5f4], R140 ;  /* 0x0005f48c01007387 */ /* 0x0001e20000100800 */
[----:B------:R-:W-:-:S03]  /*2a540*/  IMAD.X R138, R138, 0x1, R3, P3 ;  /* 0x000000018a8a7824 */ /* 0x000fc600018e0603 */
[----:B------:R0:W-:Y:S01]  /*2a550*/  STL [R1+0x5c0], R139 ;  /* 0x0005c08b01007387 */ /* 0x0001e20000100800 */
[-C--:B------:R-:W-:Y:S01]  /*2a560*/  IADD3 R109, P3, R109, R4.reuse, RZ ;  /* 0x000000046d6d7210 */ /* 0x080fe20007f7e0ff */
[--C-:B------:R-:W-:Y:S01]  /*2a570*/  IMAD.X R108, R108, 0x1, R3.reuse, P2 ;  /* 0x000000016c6c7824 */ /* 0x100fe200010e0603 */
[-C--:B------:R-:W-:Y:S01]  /*2a580*/  IADD3 R107, P2, R107, R4.reuse, RZ ;  /* 0x000000046b6b7210 */ /* 0x080fe20007f5e0ff */
[----:B------:R-:W-:Y:S01]  /*2a590*/  IMAD.X R106, R106, 0x1, R3, P1 ;  /* 0x000000016a6a7824 */ /* 0x000fe200008e0603 */
[----:B------:R0:W-:Y:S01]  /*2a5a0*/  STL [R1+0x5ec], R138 ;  /* 0x0005ec8a01007387 */ /* 0x0001e20000100800 */
[----:B------:R-:W-:-:S03]  /*2a5b0*/  IADD3 R207, P1, R207, R4, RZ ;  /* 0x00000004cfcf7210 */ /* 0x000fc60007f3e0ff */
[----:B------:R0:W-:Y:S01]  /*2a5c0*/  STL [R1+0x5b8], R109 ;  /* 0x0005b86d01007387 */ /* 0x0001e20000100800 */
[----:B------:R-:W-:-:S03]  /*2a5d0*/  IMAD.X R209, R209, 0x1, R3, P0 ;  /* 0x00000001d1d17824 */ /* 0x000fc600000e0603 */
        /* <DEDUP_REMOVED lines=23> */
[----:B------:R-:W-:Y:S02]  /*2a750*/  IMAD.X R105, R105, 0x1, R3, P1 ;  /* 0x0000000169697824 */ /* 0x000fe400008e0603 */
[----:B------:R-:W-:Y:S01]  /*2a760*/  VIADD R5, R8, 0x7f ;  /* 0x0000007f08057836 */ /* 0x000fe20000000000 */
[----:B------:R0:W-:Y:S01]  /*2a770*/  STL [R1+0x5b4], R137 ;  /* 0x0005b48901007387 */ /* 0x0001e20000100800 */
[----:B------:R-:W-:-:S03]  /*2a780*/  IADD3 R104, P1, R104, R4, RZ ;  /* 0x0000000468687210 */ /* 0x000fc60007f3e0ff */
[----:B------:R0:W-:Y:S01]  /*2a790*/  STL [R1+0x570], R136 ;  /* 0x0005708801007387 */ /* 0x0001e20000100800 */
[----:B------:R-:W-:-:S03]  /*2a7a0*/  IMAD.X R103, R103, 0x1, R3, P0 ;  /* 0x0000000167677824 */ /* 0x000fc600000e0603 */
[----:B------:R0:W-:Y:S04]  /*2a7b0*/  STL [R1+0x5ac], R135 ;  /* 0x0005ac8701007387 */ /* 0x0001e80000100800 */
[----:B------:R0:W-:Y:S04]  /*2a7c0*/  STL [R1+0x558], R134 ;  /* 0x0005588601007387 */ /* 0x0001e80000100800 */
[----:B------:R0:W-:Y:S01]  /*2a7d0*/  STL [R1+0x5a4], R105 ;  /* 0x0005a46901007387 */ /* 0x0001e20000100800 */
[----:B------:R-:W-:-:S03]  /*2a7e0*/  SHF.R.S32.HI R6, RZ, 0x1f, R5 ;  /* 0x0000001fff067819 */ /* 0x000fc60000011405 */
[----:B------:R0:W-:Y:S01]  /*2a7f0*/  STL [R1+0x550], R104 ;  /* 0x0005506801007387 */ /* 0x0001e20000100800 */
[--C-:B------:R-:W-:Y:S02]  /*2a800*/  IMAD.X R102, R102, 0x1, R3.reuse, P4 ;  /* 0x0000000166667824 */ /* 0x100fe400020e0603 */
[--C-:B---3--:R-:W-:Y:S02]  /*2a810*/  IMAD.X R215, R215, 0x1, R3.reuse, P6 ;  /* 0x00000001d7d77824 */ /* 0x108fe400030e0603 */
[----:B-----5:R-:W-:Y:S01]  /*2a820*/  IMAD.X R217, R217, 0x1, R3, P5 ;  /* 0x00000001d9d97824 */ /* 0x020fe200028e0603 */
[----:B------:R0:W-:Y:S04]  /*2a830*/  STL [R1+0x59c], R103 ;  /* 0x00059c6701007387 */ /* 0x0001e80000100800 */
[----:B------:R0:W-:Y:S04]  /*2a840*/  STL [R1+0x590], R102 ;  /* 0x0005906601007387 */ /* 0x0001e80000100800 */
[----:B------:R0:W-:Y:S01]  /*2a850*/  STL [R1+0x580], R215 ;  /* 0x000580d701007387 */ /* 0x0001e20000100800 */
[----:B------:R-:W-:-:S03]  /*2a860*/  LEA.HI R5, R6, R5, RZ, 0x7 ;  /* 0x0000000506057211 */ /* 0x000fc600078f38ff */
[----:B------:R0:W-:Y:S01]  /*2a870*/  STL [R1+0x574], R217 ;  /* 0x000574d901007387 */ /* 0x0001e20000100800 */
[----:B------:R-:W-:Y:S01]  /*2a880*/  VIADD R2, R2, 0x1 ;  /* 0x0000000102027836 */ /* 0x000fe20000000000 */
[----:B------:R-:W-:-:S04]  /*2a890*/  SHF.R.S32.HI R5, RZ, 0x7, R5 ;  /* 0x00000007ff057819 */ /* 0x000fc80000011405 */
[----:B------:R-:W-:Y:S01]  /*2a8a0*/  ISETP.NE.U32.AND P0, PT, R2, R5, PT ;  /* 0x000000050200720c */ /* 0x000fe20003f05070 */
[----:B------:R-:W-:Y:S02]  /*2a8b0*/  WARPGROUP.DEPBAR.LE gsb0, 0x0 ;  /* 0x00008000000079c5 */ /* 0x000fe40000010000 */
[--C-:B--2---:R-:W-:Y:S02]  /*2a8c0*/  IMAD.X R219, R219, 0x1, R3.reuse, P3 ;  /* 0x00000001dbdb7824 */ /* 0x104fe400018e0603 */
[----:B------:R-:W-:-:S03]  /*2a8d0*/  IMAD.X R221, R221, 0x1, R3, P2 ;  /* 0x00000001dddd7824 */ /* 0x000fc600010e0603 */
[----:B------:R0:W-:Y:S01]  /*2a8e0*/  STL [R1+0x56c], R219 ;  /* 0x00056cdb01007387 */ /* 0x0001e20000100800 */
[----:B------:R-:W-:-:S03]  /*2a8f0*/  IMAD.X R163, R163, 0x1, R3, P1 ;  /* 0x00000001a3a37824 */ /* 0x000fc600008e0603 */
[----:B------:R0:W-:Y:S04]  /*2a900*/  STL [R1+0x554], R221 ;  /* 0x000554dd01007387 */ /* 0x0001e80000100800 */
[----:B------:R0:W-:Y:S01]  /*2a910*/  STL [R1+0x54c], R163 ;  /* 0x00054ca301007387 */ /* 0x0001e20000100800 */
[----:B------:R-:W-:Y:S05]  /*2a920*/  @P0 BRA `(.L_x_1) ;  /* 0xfffffde400b40947 */ /* 0x000fea000383ffff */
[----:B------:R-:W-:Y:S02]  /*2a930*/  F2FP.F16.F32.PACK_AB R91, R31, R47 ;  /* 0x0000002f1f5b723e */ /* 0x000fe400000000ff */
[----:B------:R-:W-:Y:S02]  /*2a940*/  F2FP.F16.F32.PACK_AB R95, R63, R79 ;  /* 0x0000004f3f5f723e */ /* 0x000fe400000000ff */
[----:B------:R-:W-:Y:S02]  /*2a950*/  F2FP.F16.F32.PACK_AB R47, R30, R46 ;  /* 0x0000002e1e2f723e */ /* 0x000fe400000000ff */
[----:B------:R-:W-:Y:S02]  /*2a960*/  F2FP.F16.F32.PACK_AB R90, R29, R45 ;  /* 0x0000002d1d5a723e */ /* 0x000fe400000000ff */
[----:B------:R-:W-:Y:S02]  /*2a970*/  F2FP.F16.F32.PACK_AB R46, R28, R44 ;  /* 0x0000002c1c2e723e */ /* 0x000fe400000000ff */
[----:B------:R-:W-:-:S02]  /*2a980*/  F2FP.F16.F32.PACK_AB R63, R62, R78 ;  /* 0x0000004e3e3f723e */ /* 0x000fc400000000ff */
        /* <DEDUP_REMOVED lines=25> */
[----:B------:R-:W-:-:S07]  /*2ab20*/  F2FP.F16.F32.PACK_AB R12, R64, R80 ;  /* 0x00000050400c723e */ /* 0x000fce00000000ff */
.L_x_0:
[----:B------:R-:W1:Y:S01]  /*2ab30*/  S2R R6, SR_TID.X ;  /* 0x0000000000067919 */ /* 0x000e620000002100 */
[----:B------:R-:W2:Y:S01]  /*2ab40*/  LDC R40, c[0x0][0x244] ;  /* 0x00009100ff287b82 */ /* 0x000ea20000000800 */
[----:B0-----:R-:W3:Y:S04]  /*2ab50*/  LDL.LU R100, [R1+0x1554] ;  /* 0x0015540001647983 */ /* 0x001ee80000300800 */
[----:B------:R-:W2:Y:S03]  /*2ab60*/  LDL.LU R99, [R1+0x1570] ;  /* 0x0015700001637983 */ /* 0x000ea60000300800 */
[----:B------:R-:W0:Y:S01]  /*2ab70*/  LDC.64 R42, c[0x0][0x220] ;  /* 0x00008800ff2a7b82 */ /* 0x000e220000000a00 */
[----:B------:R-:W4:Y:S04]  /*2ab80*/  LDL.LU R98, [R1+0x1580] ;  /* 0x0015800001627983 */ /* 0x000f280000300800 */
[----:B------:R-:W5:Y:S03]  /*2ab90*/  LDL.LU R97, [R1+0x157c] ;  /* 0x00157c0001617983 */ /* 0x000f660000300800 */
[----:B------:R-:W4:Y:S01]  /*2aba0*/  LDC R50, c[0x0][0x248] ;  /* 0x00009200ff327b82 */ /* 0x000f220000000800 */
[----:B------:R-:W5:Y:S01]  /*2abb0*/  LDL.LU R96, [R1+0x1578] ;  /* 0x0015780001607983 */ /* 0x000f620000300800 */
[----:B-1----:R-:W-:-:S02]  /*2abc0*/  IMAD.SHL.U32 R2, R6, 0x10, RZ ;  /* 0x0000001006027824 */ /* 0x002fc400078e00ff */
[C---:B------:R-:W-:Y:S02]  /*2abd0*/  IMAD.SHL.U32 R5, R6.reuse, 0x40, RZ ;  /* 0x0000004006057824 */ /* 0x040fe400078e00ff */
[----:B------:R-:W-:Y:S01]  /*2abe0*/  IMAD.SHL.U32 R4, R6, 0x8, RZ ;  /* 0x0000000806047824 */ /* 0x000fe200078e00ff */
[----:B------:R-:W-:Y:S02]  /*2abf0*/  LOP3.LUT R3, R2, 0xf0, RZ, 0xc0, !PT ;  /* 0x000000f002037812 */ /* 0x000fe400078ec0ff */
[----:B------:R-:W-:Y:S02]  /*2ac00*/  LOP3.LUT R5, R5, 0x400, RZ, 0xc0, !PT ;  /* 0x0000040005057812 */ /* 0x000fe400078ec0ff */
[----:B------:R-:W-:Y:S02]  /*2ac10*/  LOP3.LUT R4, R4, 0x300, RZ, 0xc0, !PT ;  /* 0x0000030004047812 */ /* 0x000fe400078ec0ff */
[----:B------:R-:W-:Y:S02]  /*2ac20*/  IADD3 R3, R5, R0, R3 ;  /* 0x0000000005037210 */ /* 0x000fe40007ffe003 */
[----:B------:R-:W-:-:S03]  /*2ac30*/  LOP3.LUT R5, R6, 0x7f, RZ, 0xc0, !PT ;  /* 0x0000007f06057812 */ /* 0x000fc600078ec0ff */
[----:B------:R-:W-:Y:S01]  /*2ac40*/  IMAD.IADD R32, R4, 0x1, R3 ;  /* 0x0000000104207824 */ /* 0x000fe200078e0203 */
[----:B------:R-:W-:Y:S01]  /*2ac50*/  BAR.SYNC.DEFER_BLOCKING 0x0 ;  /* 0x0000000000007b1d */ /* 0x000fe20000010000 */
[----:B------:R-:W-:-:S07]  /*2ac60*/  IMAD R48, R5, 0x10, R0 ;  /* 0x0000001005307824 */ /* 0x000fce00078e0200 */
[----:B------:R-:W1:Y:S01]  /*2ac70*/  LDC.64 R2, c[0x0][0x228] ;  /* 0x00008a00ff027b82 */ /* 0x000e620000000a00 */
[----:B------:R-:W-:Y:S07]  /*2ac80*/  STSM.16.M88.4 [R32], R12 ;  /* 0x0000000c20007844 */ /* 0x000fee0000000200 */
[----:B------:R-:W-:Y:S06]  /*2ac90*/  BAR.SYNC.DEFER_BLOCKING 0x0 ;  /* 0x0000000000007b1d */ /* 0x000fec0000010000 */
[----:B------:R-:W0:Y:S02]  /*2aca0*/  LDS.128 R28, [R48] ;  /* 0x00000000301c7984 */ /* 0x000e240000000c00 */
[----:B------:R-:W-:Y:S06]  /*2acb0*/  BAR.SYNC.DEFER_BLOCKING 0x0 ;  /* 0x0000000000007b1d */ /* 0x000fec0000010000 */
[----:B------:R-:W-:Y:S02]  /*2acc0*/  STSM.16.M88.4 [R32], R16 ;  /* 0x0000001020007844 */ /* 0x000fe40000000200 */
[----:B------:R-:W-:Y:S06]  /*2acd0*/  BAR.SYNC.DEFER_BLOCKING 0x0 ;  /* 0x0000000000007b1d */ /* 0x000fec0000010000 */
[----:B------:R-:W-:Y:S02]  /*2ace0*/  LDS.128 R20, [R48] ;  /* 0x0000000030147984 */ /* 0x000fe40000000c00 */
[----:B------:R-:W-:Y:S06]  /*2acf0*/  BAR.SYNC.DEFER_BLOCKING 0x0 ;  /* 0x0000000000007b1d */ /* 0x000fec0000010000 */
[----:B------:R-:W-:Y:S02]  /*2ad00*/  STSM.16.M88.4 [R32], R36 ;  /* 0x0000002420007844 */ /* 0x000fe40000000200 */
[----:B------:R-:W-:Y:S06]  /*2ad10*/  BAR.SYNC.DEFER_BLOCKING 0x0 ;  /* 0x0000000000007b1d */ /* 0x000fec0000010000 */
[----:B------:R-:W1:Y:S02]  /*2ad20*/  LDS.128 R24, [R48] ;  /* 0x0000000030187984 */ /* 0x000e640000000c00 */
[----:B------:R-:W-:Y:S06]  /*2ad30*/  BAR.SYNC.DEFER_BLOCKING 0x0 ;  /* 0x0000000000007b1d */ /* 0x000fec0000010000 */
[----:B------:R0:W-:Y:S02]  /*2ad40*/  STSM.16.M88.4 [R32], R52 ;  /* 0x0000003420007844 */ /* 0x0001e40000000200 */
[----:B------:R-:W-:Y:S01]  /*2ad50*/  BAR.SYNC.DEFER_BLOCKING 0x0 ;  /* 0x0000000000007b1d */ /* 0x000fe20000010000 */
[----:B0-----:R-:W-:-:S02]  /*2ad60*/  PRMT R52, R28, 0x7632, R52 ;  /* 0x000076321c347816 */ /* 0x001fc40000000034 */
[----:B-1----:R-:W-:-:S03]  /*2ad70*/  PRMT R53, R24, 0x7632, R53 ;  /* 0x0000763218357816 */ /* 0x002fc60000000035 */
[----:B------:R-:W0:Y:S02]  /*2ad80*/  LDS.128 R16, [R48] ;  /* 0x0000000030107984 */ /* 0x000e240000000c00 */
[----:B------:R-:W-:Y:S06]  /*2ad90*/  BAR.SYNC.DEFER_BLOCKING 0x0 ;  /* 0x0000000000007b1d */ /* 0x000fec0000010000 */
[----:B------:R-:W-:Y:S02]  /*2ada0*/  STSM.16.M88.4 [R32], R60 ;  /* 0x0000003c20007844 */ /* 0x000fe40000000200 */
[----:B------:R-:W-:Y:S01]  /*2adb0*/  BAR.SYNC.DEFER_BLOCKING 0x0 ;  /* 0x0000000000007b1d */ /* 0x000fe20000010000 */
[----:B---3--:R-:W-:-:S02]  /*2adc0*/  VIADD R34, R100, 0x1 ;  /* 0x0000000164227836 */ /* 0x008fc40000000000 */
[----:B------:R-:W-:Y:S02]  /*2add0*/  VIADD R36, R100, 0x2 ;  /* 0x0000000264247836 */ /* 0x000fe40000000000 */
[C---:B--2---:R-:W-:Y:S01]  /*2ade0*/  IMAD R0, R99.reuse, R40, RZ ;  /* 0x0000002863007224 */ /* 0x044fe200078e02ff */
[-C--:B------:R-:W-:Y:S02]  /*2adf0*/  ISETP.GE.AND P2, PT, R34, R3.reuse, PT ;  /* 0x000000032200720c */ /* 0x080fe40003f46270 */
[----:B------:R-:W-:Y:S01]  /*2ae00*/  ISETP.GE.AND P0, PT, R36, R3, PT ;  /* 0x000000032400720c */ /* 0x000fe20003f06270 */
[----:B------:R-:W-:Y:S01]  /*2ae10*/  IMAD R33, R40, 0x80, R0 ;  /* 0x0000008028217824 */ /* 0x000fe200078e0200 */
[----:B------:R-:W-:Y:S02]  /*2ae20*/  LEA R34, P3, R0, R42, 0x1 ;  /* 0x0000002a00227211 */ /* 0x000fe400078608ff */
[----:B------:R-:W-:Y:S01]  /*2ae30*/  ISETP.GE.AND P1, PT, R99, R2, PT ;  /* 0x000000026300720c */ /* 0x000fe20003f26270 */
[----:B------:R-:W-:Y:S01]  /*2ae40*/  IMAD R37, R40, 0x80, R33 ;  /* 0x0000008028257824 */ /* 0x000fe200078e0221 */
[----:B------:R-:W-:-:S02]  /*2ae50*/  LEA.HI.X.SX32 R35, R0, R43, 0x1, P3 ;  /* 0x0000002b00237211 */ /* 0x000fc400018f0eff */
[-C--:B------:R-:W-:Y:S01]  /*2ae60*/  LEA R38, P3, R33, R42.reuse, 0x1 ;  /* 0x0000002a21267211 */ /* 0x080fe200078608ff */
[----:B------:R-:W-:Y:S01]  /*2ae70*/  IMAD R0, R40, 0x80, R37 ;  /* 0x0000008028007824 */ /* 0x000fe200078e0225 */
[----:B------:R-:W-:Y:S02]  /*2ae80*/  LEA R36, P4, R37, R42, 0x1 ;  /* 0x0000002a25247211 */ /* 0x000fe400078808ff */
[----:B------:R-:W-:Y:S01]  /*2ae90*/  LEA.HI.X.SX32 R39, R33, R43, 0x1, P3 ;  /* 0x0000002b21277211 */ /* 0x000fe200018f0eff */
[----:B------:R-:W1:Y:S01]  /*2aea0*/  LDS.128 R4, [R48] ;  /* 0x0000000030047984 */ /* 0x000e620000000c00 */
[----:B------:R-:W-:Y:S01]  /*2aeb0*/  BAR.SYNC.DEFER_BLOCKING 0x0 ;  /* 0x0000000000007b1d */ /* 0x000fe20000010000 */
[CC--:B------:R-:W-:Y:S02]  /*2aec0*/  ISETP.GE.AND P3, PT, R100.reuse, R3.reuse, PT ;  /* 0x000000036400720c */ /* 0x0c0fe40003f66270 */
[----:B------:R-:W-:Y:S02]  /*2aed0*/  ISETP.LT.AND P1, PT, R100, R3, !P1 ;  /* 0x000000036400720c */ /* 0x000fe40004f21270 */
[----:B------:R-:W-:-:S02]  /*2aee0*/  LEA.HI.X.SX32 R37, R37, R43, 0x1, P4 ;  /* 0x0000002b25257211 */ /* 0x000fc400020f0eff */
[-C--:B----4-:R-:W-:Y:S02]  /*2aef0*/  ISETP.LT.AND P4, PT, R98, R2.reuse, !P3 ;  /* 0x000000026200720c */ /* 0x090fe40005f81270 */
[----:B------:R-:W-:Y:S01]  /*2af00*/  ISETP.LT.AND P6, PT, R99, R2, !P2 ;  /* 0x000000026300720c */ /* 0x000fe200057c1270 */
[----:B------:R2:W-:Y:S01]  /*2af10*/  STSM.16.M88.4 [R32], R44 ;  /* 0x0000002c20007844 */ /* 0x0005e20000000200 */
[----:B------:R-:W-:Y:S01]  /*2af20*/  BAR.SYNC.DEFER_BLOCKING 0x0 ;  /* 0x0000000000007b1d */ /* 0x000fe20000010000 */
[----:B--2---:R-:W-:-:S04]  /*2af30*/  IMAD R47, R100, R50, RZ ;  /* 0x00000032642f7224 */ /* 0x004fc800078e02ff */
[----:B------:R-:W-:-:S04]  /*2af40*/  IMAD.WIDE R40, R47, 0x2, R34 ;  /* 0x000000022f287825 */ /* 0x000fc800078e0222 */
[C---:B------:R-:W-:Y:S01]  /*2af50*/  IMAD.WIDE R44, R47.reuse, 0x2, R36 ;  /* 0x000000022f2c7825 */ /* 0x040fe200078e0224 */
[----:B------:R-:W2:Y:S03]  /*2af60*/  LDS.128 R8, [R48] ;  /* 0x0000000030087984 */ /* 0x000ea60000000c00 */
[--C-:B------:R-:W-:Y:S01]  /*2af70*/  IMAD.IADD R49, R47, 0x1, R50.reuse ;  /* 0x000000012f317824 */ /* 0x100fe200078e0232 */
[----:B------:R-:W-:Y:S03]  /*2af80*/  BAR.SYNC.DEFER_BLOCKING 0x0 ;  /* 0x0000000000007b1d */ /* 0x000fe60000010000 */
[----:B------:R-:W-:-:S03]  /*2af90*/  IMAD.IADD R51, R49, 0x1, R50 ;  /* 0x0000000131337824 */ /* 0x000fc600078e0232 */
[----:B------:R-:W-:Y:S02]  /*2afa0*/  STSM.16.M88.4 [R32], R92 ;  /* 0x0000005c20007844 */ /* 0x000fe40000000200 */
[----:B------:R-:W-:Y:S06]  /*2afb0*/  BAR.SYNC.DEFER_BLOCKING 0x0 ;  /* 0x0000000000007b1d */ /* 0x000fec0000010000 */
[----:B------:R-:W3:Y:S02]  /*2afc0*/  LDS.128 R12, [R48] ;  /* 0x00000000300c7984 */ /* 0x000ee40000000c00 */
[----:B------:R-:W-:Y:S06]  /*2afd0*/  BAR.SYNC.DEFER_BLOCKING 0x0 ;  /* 0x0000000000007b1d */ /* 0x000fec0000010000 */
[----:B------:R4:W-:Y:S02]  /*2afe0*/  STSM.16.M88.4 [R32], R88 ;  /* 0x0000005820007844 */ /* 0x0009e40000000200 */
[----:B------:R-:W-:Y:S01]  /*2aff0*/  BAR.SYNC.DEFER_BLOCKING 0x0 ;  /* 0x0000000000007b1d */ /* 0x000fe20000010000 */
[----:B----4-:R-:W-:-:S04]  /*2b000*/  LEA R32, P5, R0, R42, 0x1 ;  /* 0x0000002a00207211 */ /* 0x010fc800078a08ff */
[----:B------:R-:W-:Y:S01]  /*2b010*/  LEA.HI.X.SX32 R33, R0, R43, 0x1, P5 ;  /* 0x0000002b00217211 */ /* 0x000fe200028f0eff */
[----:B------:R-:W-:Y:S01]  /*2b020*/  IMAD.WIDE R42, R47, 0x2, R38 ;  /* 0x000000022f2a7825 */ /* 0x000fe200078e0226 */
[-C--:B-----5:R-:W-:Y:S02]  /*2b030*/  ISETP.LT.AND P5, PT, R97, R2.reuse, !P3 ;  /* 0x000000026100720c */ /* 0x0a0fe40005fa1270 */
[-C--:B------:R-:W-:Y:S01]  /*2b040*/  ISETP.LT.AND P3, PT, R96, R2.reuse, !P3 ;  /* 0x000000026000720c */ /* 0x080fe20005f61270 */
[----:B------:R-:W-:Y:S01]  /*2b050*/  IMAD.WIDE R46, R47, 0x2, R32 ;  /* 0x000000022f2e7825 */ /* 0x000fe200078e0220 */
[----:B------:R4:W-:Y:S03]  /*2b060*/  @P1 STG.E.U16 desc[UR60][R40.64], R28 ;  /* 0x0000001c28001986 */ /* 0x0009e6000c10153c */
[----:B------:R-:W-:Y:S01]  /*2b070*/  VIADD R0, R100, 0x3 ;  /* 0x0000000364007836 */ /* 0x000fe20000000000 */
[----:B------:R5:W-:Y:S01]  /*2b080*/  @P4 STG.E.U16 desc[UR60][R42.64], R52 ;  /* 0x000000342a004986 */ /* 0x000be2000c10153c */
[----:B------:R-:W-:-:S03]  /*2b090*/  ISETP.LT.AND P4, PT, R98, R2, !P2 ;  /* 0x000000026200720c */ /* 0x000fc60005781270 */
[----:B------:R-:W-:Y:S01]  /*2b0a0*/  ISETP.GE.AND P1, PT, R0, R3, PT ;  /* 0x000000030000720c */ /* 0x000fe20003f26270 */
[----:B------:R0:W-:Y:S01]  /*2b0b0*/  @P5 STG.E.U16 desc[UR60][R44.64], R20 ;  /* 0x000000142c005986 */ /* 0x0001e2000c10153c */
[-C--:B------:R-:W-:Y:S01]  /*2b0c0*/  ISETP.LT.AND P5, PT, R97, R2.reuse, !P2 ;  /* 0x000000026100720c */ /* 0x080fe200057a1270 */
[----:B------:R-:W-:Y:S01]  /*2b0d0*/  VIADD R0, R100, 0x4 ;  /* 0x0000000464007836 */ /* 0x000fe20000000000 */
[----:B------:R-:W-:Y:S01]  /*2b0e0*/  ISETP.LT.AND P2, PT, R96, R2, !P2 ;  /* 0x000000026000720c */ /* 0x000fe20005741270 */
[----:B----4-:R-:W-:Y:S01]  /*2b0f0*/  IMAD.WIDE R40, R49, 0x2, R34 ;  /* 0x0000000231287825 */ /* 0x010fe200078e0222 */
[----:B------:R-:W-:-:S03]  /*2b100*/  PRMT R28, R20, 0x7632, R28 ;  /* 0x00007632141c7816 */ /* 0x000fc6000000001c */
[C---:B-----5:R-:W-:Y:S02]  /*2b110*/  IMAD.WIDE R42, R49.reuse, 0x2, R38 ;  /* 0x00000002312a7825 */ /* 0x060fe400078e0226 */
[----:B------:R4:W-:Y:S01]  /*2b120*/  @P3 STG.E.U16 desc[UR60][R46.64], R28 ;  /* 0x0000001c2e003986 */ /* 0x0009e2000c10153c */
[----:B------:R-:W-:Y:S01]  /*2b130*/  ISETP.GE.AND P3, PT, R0, R3, PT ;  /* 0x000000030000720c */ /* 0x000fe20003f66270 */
[----:B0-----:R-:W-:Y:S01]  /*2b140*/  IMAD.WIDE R44, R49, 0x2, R36 ;  /* 0x00000002312c7825 */ /* 0x001fe200078e0224 */
[----:B------:R-:W-:Y:S01]  /*2b150*/  PRMT R20, R16, 0x7632, R20 ;  /* 0x0000763210147816 */ /* 0x000fe20000000014 */
[----:B------:R0:W-:Y:S01]  /*2b160*/  @P6 STG.E.U16 desc[UR60][R40.64], R24 ;  /* 0x0000001828006986 */ /* 0x0001e2000c10153c */
[-C--:B------:R-:W-:Y:S01]  /*2b170*/  ISETP.LT.AND P6, PT, R99, R2.reuse, !P0 ;  /* 0x000000026300720c */ /* 0x080fe200047c1270 */
[----:B------:R-:W-:Y:S02]  /*2b180*/  VIADD R0, R100, 0x5 ;  /* 0x0000000564007836 */ /* 0x000fe40000000000 */
[----:B------:R5:W-:Y:S01]  /*2b190*/  @P4 STG.E.U16 desc[UR60][R42.64], R53 ;  /* 0x000000352a004986 */ /* 0x000be2000c10153c */
[----:B------:R-:W-:-:S03]  /*2b1a0*/  ISETP.LT.AND P4, PT, R98, R2, !P0 ;  /* 0x000000026200720c */ /* 0x000fc60004781270 */
[----:B------:R1:W-:Y:S01]  /*2b1b0*/  @P5 STG.E.U16 desc[UR60][R44.64], R16 ;  /* 0x000000102c005986 */ /* 0x0003e2000c10153c */
[-C--:B------:R-:W-:Y:S01]  /*2b1c0*/  ISETP.LT.AND P5, PT, R97, R2.reuse, !P0 ;  /* 0x000000026100720c */ /* 0x080fe200047a1270 */
[----:B----4-:R-:W-:Y:S01]  /*2b1d0*/  IMAD.WIDE R46, R49, 0x2, R32 ;  /* 0x00000002312e7825 */ /* 0x010fe200078e0220 */
[-C--:B------:R-:W-:Y:S02]  /*2b1e0*/  ISETP.LT.AND P0, PT, R96, R2.reuse, !P0 ;  /* 0x000000026000720c */ /* 0x080fe40004701270 */
[----:B0-----:R-:W-:Y:S01]  /*2b1f0*/  PRMT R24, R29, 0x7632, R24 ;  /* 0x000076321d187816 */ /* 0x001fe20000000018 */
[C---:B------:R-:W-:Y:S01]  /*2b200*/  IMAD.WIDE R40, R51.reuse, 0x2, R34 ;  /* 0x0000000233287825 */ /* 0x040fe200078e0222 */
[----:B------:R0:W-:Y:S01]  /*2b210*/  @P2 STG.E.U16 desc[UR60][R46.64], R20 ;  /* 0x000000142e002986 */ /* 0x0001e2000c10153c */
[----:B------:R-:W-:Y:S02]  /*2b220*/  ISETP.GE.AND P2, PT, R0, R3, PT ;  /* 0x000000030000720c */ /* 0x000fe40003f46270 */
[----:B-----5:R-:W-:Y:S01]  /*2b230*/  IMAD.WIDE R42, R51, 0x2, R38 ;  /* 0x00000002332a7825 */ /* 0x020fe200078e0226 */
[----:B------:R4:W-:Y:S01]  /*2b240*/  @P6 STG.E.U16 desc[UR60][R40.64], R29 ;  /* 0x0000001d28006986 */ /* 0x0009e2000c10153c */
[----:B------:R-:W-:-:S02]  /*2b250*/  ISETP.LT.AND P6, PT, R99, R2, !P1 ;  /* 0x000000026300720c */ /* 0x000fc40004fc1270 */
[----:B-1----:R-:W-:Y:S01]  /*2b260*/  IMAD.WIDE R44, R51, 0x2, R36 ;  /* 0x00000002332c7825 */ /* 0x002fe200078e0224 */
[----:B------:R-:W-:Y:S01]  /*2b270*/  PRMT R16, R21, 0x7632, R16 ;  /* 0x0000763215107816 */ /* 0x000fe20000000010 */
[----:B------:R1:W-:Y:S01]  /*2b280*/  @P4 STG.E.U16 desc[UR60][R42.64], R24 ;  /* 0x000000182a004986 */ /* 0x0003e2000c10153c */
[-C--:B------:R-:W-:Y:S01]  /*2b290*/  ISETP.LT.AND P4, PT, R97, R2.reuse, !P1 ;  /* 0x000000026100720c */ /* 0x080fe20004f81270 */
[C---:B------:R-:W-:Y:S02]  /*2b2a0*/  IMAD.IADD R49, R51.reuse, 0x1, R50 ;  /* 0x0000000133317824 */ /* 0x040fe400078e0232 */
[----:B0-----:R-:W-:Y:S01]  /*2b2b0*/  IMAD.WIDE R46, R51, 0x2, R32 ;  /* 0x00000002332e7825 */ /* 0x001fe200078e0220 */
[----:B------:R0:W-:Y:S01]  /*2b2c0*/  @P5 STG.E.U16 desc[UR60][R44.64], R21 ;  /* 0x000000152c005986 */ /* 0x0001e2000c10153c */
[-C--:B------:R-:W-:Y:S02]  /*2b2d0*/  ISETP.LT.AND P5, PT, R96, R2.reuse, !P1 ;  /* 0x000000026000720c */ /* 0x080fe40004fa1270 */
[----:B----4-:R-:W-:Y:S01]  /*2b2e0*/  IMAD.WIDE R28, R49, 0x2, R34 ;  /* 0x00000002311c7825 */ /* 0x010fe200078e0222 */
[----:B------:R-:W-:Y:S01]  /*2b2f0*/  @P0 STG.E.U16 desc[UR60][R46.64], R16 ;  /* 0x000000102e000986 */ /* 0x000fe2000c10153c */
[----:B------:R-:W-:-:S02]  /*2b300*/  ISETP.LT.AND P0, PT, R98, R2, !P1 ;  /* 0x000000026200720c */ /* 0x000fc40004f01270 */
[----:B------:R-:W-:Y:S01]  /*2b310*/  IMAD.WIDE R40, R49, 0x2, R38 ;  /* 0x0000000231287825 */ /* 0x000fe200078e0226 */
[----:B------:R4:W-:Y:S01]  /*2b320*/  @P6 STG.E.U16 desc[UR60][R28.64], R25 ;  /* 0x000000191c006986 */ /* 0x0009e2000c10153c */
[----:B------:R-:W-:Y:S02]  /*2b330*/  ISETP.LT.AND P6, PT, R99, R2, !P3 ;  /* 0x000000026300720c */ /* 0x000fe40005fc1270 */
[----:B-1----:R-:W-:Y:S01]  /*2b340*/  IMAD.WIDE R42, R49, 0x2, R32 ;  /* 0x00000002312a7825 */ /* 0x002fe200078e0220 */
[----:B0-----:R-:W-:-:S03]  /*2b350*/  PRMT R44, R17, 0x7632, R44 ;  /* 0x00007632112c7816 */ /* 0x001fc6000000002c */
[----:B------:R-:W-:-:S04]  /*2b360*/  IMAD.WIDE R20, R49, 0x2, R36 ;  /* 0x0000000231147825 */ /* 0x000fc800078e0224 */
[----:B------:R-:W-:Y:S01]  /*2b370*/  IMAD.IADD R51, R49, 0x1, R50 ;  /* 0x0000000131337824 */ /* 0x000fe200078e0232 */
[----:B----4-:R-:W-:Y:S01]  /*2b380*/  PRMT R29, R25, 0x7632, R29 ;  /* 0x00007632191d7816 */ /* 0x010fe2000000001d */
[----:B------:R-:W-:Y:S02]  /*2b390*/  VIADD R0, R100, 0x6 ;  /* 0x0000000664007836 */ /* 0x000fe40000000000 */
[C---:B------:R-:W-:Y:S02]  /*2b3a0*/  IMAD.WIDE R24, R51.reuse, 0x2, R34 ;  /* 0x0000000233187825 */ /* 0x040fe400078e0222 */
[----:B------:R0:W-:Y:S01]  /*2b3b0*/  @P0 STG.E.U16 desc[UR60][R40.64], R29 ;  /* 0x0000001d28000986 */ /* 0x0001e2000c10153c */
[----:B------:R-:W-:Y:S01]  /*2b3c0*/  ISETP.GE.AND P1, PT, R0, R3, PT ;  /* 0x000000030000720c */ /* 0x000fe20003f26270 */
[----:B------:R-:W-:Y:S02]  /*2b3d0*/  IMAD.IADD R45, R51, 0x1, R50 ;  /* 0x00000001332d7824 */ /* 0x000fe400078e0232 */
[----:B------:R1:W-:Y:S01]  /*2b3e0*/  @P4 STG.E.U16 desc[UR60][R20.64], R17 ;  /* 0x0000001114004986 */ /* 0x0003e2000c10153c */
[----:B------:R-:W-:Y:S01]  /*2b3f0*/  ISETP.LT.AND P4, PT, R98, R2, !P3 ;  /* 0x000000026200720c */ /* 0x000fe20005f81270 */
[----:B------:R-:W-:-:S02]  /*2b400*/  VIADD R0, R100, 0x7 ;  /* 0x0000000764007836 */ /* 0x000fc40000000000 */
[----:B------:R-:W-:Y:S01]  /*2b410*/  @P5 STG.E.U16 desc[UR60][R42.64], R44 ;  /* 0x0000002c2a005986 */ /* 0x000fe2000c10153c */
[-C--:B------:R-:W-:Y:S02]  /*2b420*/  ISETP.LT.AND P5, PT, R97, R2.reuse, !P3 ;  /* 0x000000026100720c */ /* 0x080fe40005fa1270 */
[-C--:B------:R-:W-:Y:S01]  /*2b430*/  ISETP.LT.AND P3, PT, R96, R2.reuse, !P3 ;  /* 0x000000026000720c */ /* 0x080fe20005f61270 */
[----:B------:R4:W-:Y:S01]  /*2b440*/  @P6 STG.E.U16 desc[UR60][R24.64], R30 ;  /* 0x0000001e18006986 */ /* 0x0009e2000c10153c */
[----:B0-----:R-:W-:Y:S01]  /*2b450*/  IMAD.WIDE R28, R51, 0x2, R38 ;  /* 0x00000002331c7825 */ /* 0x001fe200078e0226 */
[----:B------:R-:W-:Y:S02]  /*2b460*/  PRMT R41, R22, 0x7632, R41 ;  /* 0x0000763216297816 */ /* 0x000fe40000000029 */
[----:B------:R-:W-:Y:S01]  /*2b470*/  ISETP.LT.AND P6, PT, R99, R2, !P2 ;  /* 0x000000026300720c */ /* 0x000fe200057c1270 */
[----:B-1----:R-:W-:Y:S01]  /*2b480*/  IMAD.WIDE R16, R51, 0x2, R36 ;  /* 0x0000000233107825 */ /* 0x002fe200078e0224 */
[----:B------:R-:W-:-:S03]  /*2b490*/  ISETP.GE.AND P0, PT, R0, R3, PT ;  /* 0x000000030000720c */ /* 0x000fc60003f06270 */
[----:B------:R-:W-:Y:S01]  /*2b4a0*/  IMAD.WIDE R20, R51, 0x2, R32 ;  /* 0x0000000233147825 */ /* 0x000fe200078e0220 */
[----:B----4-:R-:W-:-:S03]  /*2b4b0*/  PRMT R25, R30, 0x7632, R25 ;  /* 0x000076321e197816 */ /* 0x010fc60000000019 */
[----:B------:R-:W-:Y:S02]  /*2b4c0*/  VIADD R0, R100, 0x8 ;  /* 0x0000000864007836 */ /* 0x000fe40000000000 */
[----:B------:R0:W-:Y:S01]  /*2b4d0*/  @P4 STG.E.U16 desc[UR60][R28.64], R25 ;  /* 0x000000191c004986 */ /* 0x0001e2000c10153c */
[----:B------:R-:W-:-:S03]  /*2b4e0*/  ISETP.LT.AND P4, PT, R98, R2, !P2 ;  /* 0x000000026200720c */ /* 0x000fc60005781270 */
[----:B------:R1:W-:Y:S01]  /*2b4f0*/  @P5 STG.E.U16 desc[UR60][R16.64], R22 ;  /* 0x0000001610005986 */ /* 0x0003e2000c10153c */
[----:B------:R-:W-:-:S03]  /*2b500*/  ISETP.LT.AND P5, PT, R97, R2, !P2 ;  /* 0x000000026100720c */ /* 0x000fc600057a1270 */
[----:B------:R4:W-:Y:S01]  /*2b510*/  @P3 STG.E.U16 desc[UR60][R20.64], R41 ;  /* 0x0000002914003986 */ /* 0x0009e2000c10153c */
[----:B------:R-:W-:Y:S02]  /*2b520*/  ISETP.LT.AND P3, PT, R96, R2, !P2 ;  /* 0x000000026000720c */ /* 0x000fe40005761270 */
[----:B------:R-:W-:Y:S01]  /*2b530*/  ISETP.GE.AND P2, PT, R0, R3, PT ;  /* 0x000000030000720c */ /* 0x000fe20003f46270 */
[----:B0-----:R-:W-:-:S04]  /*2b540*/  IMAD.WIDE R24, R45, 0x2, R34 ;  /* 0x000000022d187825 */ /* 0x001fc800078e0222 */
[C---:B------:R-:W-:Y:S01]  /*2b550*/  IMAD.WIDE R28, R45.reuse, 0x2, R38 ;  /* 0x000000022d1c7825 */ /* 0x040fe200078e0226 */
[----:B------:R0:W-:Y:S01]  /*2b560*/  @P6 STG.E.U16 desc[UR60][R24.64], R26 ;  /* 0x0000001a18006986 */ /* 0x0001e2000c10153c */
[----:B-1----:R-:W-:Y:S02]  /*2b570*/  PRMT R22, R18, 0x7632, R22 ;  /* 0x0000763212167816 */ /* 0x002fe40000000016 */
[----:B----4-:R-:W-:Y:S01]  /*2b580*/  PRMT R21, R26, 0x7632, R21 ;  /* 0x000076321a157816 */ /* 0x010fe20000000015 */
[----:B------:R-:W-:Y:S01]  /*2b590*/  IMAD.WIDE R16, R45, 0x2, R36 ;  /* 0x000000022d107825 */ /* 0x000fe200078e0224 */
[----:B------:R-:W-:-:S03]  /*2b5a0*/  ISETP.LT.AND P6, PT, R99, R2, !P1 ;  /* 0x000000026300720c */ /* 0x000fc60004fc1270 */
[----:B------:R-:W-:Y:S01]  /*2b5b0*/  IMAD.WIDE R40, R45, 0x2, R32 ;  /* 0x000000022d287825 */ /* 0x000fe200078e0220 */
[----:B------:R1:W-:Y:S01]  /*2b5c0*/  @P4 STG.E.U16 desc[UR60][R28.64], R21 ;  /* 0x000000151c004986 */ /* 0x0003e2000c10153c */
[-C--:B------:R-:W-:Y:S02]  /*2b5d0*/  ISETP.LT.AND P4, PT, R97, R2.reuse, !P1 ;  /* 0x000000026100720c */ /* 0x080fe40004f81270 */
[----:B------:R-:W-:Y:S01]  /*2b5e0*/  IMAD.IADD R45, R45, 0x1, R50 ;  /* 0x000000012d2d7824 */ /* 0x000fe200078e0232 */
[----:B------:R4:W-:Y:S01]  /*2b5f0*/  @P5 STG.E.U16 desc[UR60][R16.64], R18 ;  /* 0x0000001210005986 */ /* 0x0009e2000c10153c */
[-C--:B------:R-:W-:Y:S01]  /*2b600*/  ISETP.LT.AND P5, PT, R96, R2.reuse, !P1 ;  /* 0x000000026000720c */ /* 0x080fe20004fa1270 */
[----:B------:R-:W-:Y:S01]  /*2b610*/  VIADD R0, R100, 0x9 ;  /* 0x0000000964007836 */ /* 0x000fe20000000000 */
[----:B0-----:R-:W-:Y:S01]  /*2b620*/  PRMT R26, R31, 0x7632, R26 ;  /* 0x000076321f1a7816 */ /* 0x001fe2000000001a */
[----:B------:R0:W-:Y:S01]  /*2b630*/  @P3 STG.E.U16 desc[UR60][R40.64], R22 ;  /* 0x0000001628003986 */ /* 0x0001e2000c10153c */
[----:B------:R-:W-:Y:S01]  /*2b640*/  ISETP.LT.AND P3, PT, R98, R2, !P1 ;  /* 0x000000026200720c */ /* 0x000fe20004f61270 */
[----:B------:R-:W-:Y:S01]  /*2b650*/  IMAD.WIDE R24, R45, 0x2, R36 ;  /* 0x000000022d187825 */ /* 0x000fe200078e0224 */
[----:B------:R-:W-:-:S03]  /*2b660*/  ISETP.GE.AND P1, PT, R0, R3, PT ;  /* 0x000000030000720c */ /* 0x000fc60003f26270 */
[----:B-1----:R-:W-:Y:S01]  /*2b670*/  IMAD.WIDE R20, R45, 0x2, R34 ;  /* 0x000000022d147825 */ /* 0x002fe200078e0222 */
[----:B----4-:R-:W-:-:S03]  /*2b680*/  PRMT R18, R23, 0x7632, R18 ;  /* 0x0000763217127816 */ /* 0x010fc60000000012 */
[----:B------:R-:W-:Y:S01]  /*2b690*/  IMAD.WIDE R16, R45, 0x2, R38 ;  /* 0x000000022d107825 */ /* 0x000fe200078e0226 */
[----:B------:R1:W-:Y:S01]  /*2b6a0*/  @P6 STG.E.U16 desc[UR60][R20.64], R31 ;  /* 0x0000001f14006986 */ /* 0x0003e2000c10153c */
[-C--:B------:R-:W-:Y:S02]  /*2b6b0*/  ISETP.LT.AND P6, PT, R99, R2.reuse, !P0 ;  /* 0x000000026300720c */ /* 0x080fe400047c1270 */
[C---:B0-----:R-:W-:Y:S01]  /*2b6c0*/  IMAD.WIDE R40, R45.reuse, 0x2, R32 ;  /* 0x000000022d287825 */ /* 0x041fe200078e0220 */
[----:B------:R0:W-:Y:S01]  /*2b6d0*/  @P3 STG.E.U16 desc[UR60][R16.64], R26 ;  /* 0x0000001a10003986 */ /* 0x0001e2000c10153c */
[----:B------:R-:W-:Y:S02]  /*2b6e0*/  ISETP.LT.AND P3, PT, R96, R2, !P0 ;  /* 0x000000026000720c */ /* 0x000fe40004761270 */
[----:B------:R-:W-:Y:S01]  /*2b6f0*/  IMAD.IADD R47, R45, 0x1, R50 ;  /* 0x000000012d2f7824 */ /* 0x000fe200078e0232 */
[----:B------:R-:W4:Y:S01]  /*2b700*/  LDS.128 R28, [R48] ;  /* 0x00000000301c7984 */ /* 0x000f220000000c00 */
[----:B------:R-:W-:-:S02]  /*2b710*/  VIADD R0, R100, 0xa ;  /* 0x0000000a64007836 */ /* 0x000fc40000000000 */
[C---:B------:R-:W-:Y:S01]  /*2b720*/  IMAD.WIDE R42, R47.reuse, 0x2, R34 ;  /* 0x000000022f2a7825 */ /* 0x040fe200078e0222 */
[----:B------:R5:W-:Y:S01]  /*2b730*/  @P4 STG.E.U16 desc[UR60][R24.64], R23 ;  /* 0x0000001718004986 */ /* 0x000be2000c10153c */
[-C--:B------:R-:W-:Y:S02]  /*2b740*/  ISETP.LT.AND P4, PT, R98, R2.reuse, !P0 ;  /* 0x000000026200720c */ /* 0x080fe40004781270 */
[----:B-1----:R-:W-:Y:S01]  /*2b750*/  IMAD.WIDE R20, R47, 0x2, R36 ;  /* 0x000000022f147825 */ /* 0x002fe200078e0224 */
[----:B------:R1:W-:Y:S01]  /*2b760*/  @P5 STG.E.U16 desc[UR60][R40.64], R18 ;  /* 0x0000001228005986 */ /* 0x0003e2000c10153c */
[-C--:B------:R-:W-:Y:S02]  /*2b770*/  ISETP.LT.AND P5, PT, R97, R2.reuse, !P0 ;  /* 0x000000026100720c */ /* 0x080fe400047a1270 */
[----:B0-----:R-:W-:Y:S01]  /*2b780*/  IMAD.WIDE R16, R47, 0x2, R38 ;  /* 0x000000022f107825 */ /* 0x001fe200078e0226 */
[----:B------:R0:W-:Y:S01]  /*2b790*/  @P6 STG.E.U16 desc[UR60][R42.64], R27 ;  /* 0x0000001b2a006986 */ /* 0x0001e2000c10153c */
[----:B------:R-:W-:-:S02]  /*2b7a0*/  ISETP.LT.AND P6, PT, R99, R2, !P2 ;  /* 0x000000026300720c */ /* 0x000fc400057c1270 */
[----:B------:R-:W-:Y:S01]  /*2b7b0*/  IMAD.IADD R45, R47, 0x1, R50 ;  /* 0x000000012f2d7824 */ /* 0x000fe200078e0232 */
[----:B------:R-:W-:Y:S01]  /*2b7c0*/  PRMT R26, R19, 0x7632, R26 ;  /* 0x00007632131a7816 */ /* 0x000fe2000000001a */
[----:B-----5:R-:W-:Y:S01]  /*2b7d0*/  IMAD.WIDE R22, R47, 0x2, R32 ;  /* 0x000000022f167825 */ /* 0x020fe200078e0220 */
[----:B------:R-:W-:Y:S02]  /*2b7e0*/  ISETP.GE.AND P0, PT, R0, R3, PT ;  /* 0x000000030000720c */ /* 0x000fe40003f06270 */
[----:B-1----:R-:W-:Y:S01]  /*2b7f0*/  PRMT R41, R27, 0x7632, R41 ;  /* 0x000076321b297816 */ /* 0x002fe20000000029 */
[----:B------:R-:W-:Y:S01]  /*2b800*/  IMAD.WIDE R24, R45, 0x2, R34 ;  /* 0x000000022d187825 */ /* 0x000fe200078e0222 */
[----:B------:R-:W-:-:S03]  /*2b810*/  PRMT R40, R4, 0x7632, R40 ;  /* 0x0000763204287816 */ /* 0x000fc60000000028 */
[----:B------:R1:W-:Y:S01]  /*2b820*/  @P4 STG.E.U16 desc[UR60][R16.64], R41 ;  /* 0x0000002910004986 */ /* 0x0003e2000c10153c */
[-C--:B------:R-:W-:Y:S01]  /*2b830*/  ISETP.LT.AND P4, PT, R98, R2.reuse, !P2 ;  /* 0x000000026200720c */ /* 0x080fe20005781270 */
[----:B0-----:R-:W-:Y:S02]  /*2b840*/  IMAD.IADD R27, R45, 0x1, R50 ;  /* 0x000000012d1b7824 */ /* 0x001fe400078e0232 */
[----:B------:R0:W-:Y:S01]  /*2b850*/  @P5 STG.E.U16 desc[UR60][R20.64], R19 ;  /* 0x0000001314005986 */ /* 0x0001e2000c10153c */
[-C--:B------:R-:W-:Y:S01]  /*2b860*/  ISETP.LT.AND P5, PT, R97, R2.reuse, !P2 ;  /* 0x000000026100720c */ /* 0x080fe200057a1270 */
[----:B------:R-:W-:Y:S01]  /*2b870*/  VIADD R0, R100, 0xb ;  /* 0x0000000b64007836 */ /* 0x000fe20000000000 */
[-C--:B------:R-:W-:Y:S01]  /*2b880*/  ISETP.LT.AND P2, PT, R96, R2.reuse, !P2 ;  /* 0x000000026000720c */ /* 0x080fe20005741270 */
[----:B------:R-:W-:Y:S03]  /*2b890*/  @P3 STG.E.U16 desc[UR60][R22.64], R26 ;  /* 0x0000001a16003986 */ /* 0x000fe6000c10153c */
[----:B------:R-:W-:Y:S01]  /*2b8a0*/  ISETP.GE.AND P3, PT, R0, R3, PT ;  /* 0x000000030000720c */ /* 0x000fe20003f66270 */
[----:B------:R5:W-:Y:S01]  /*2b8b0*/  @P6 STG.E.U16 desc[UR60][R24.64], R4 ;  /* 0x0000000418006986 */ /* 0x000be2000c10153c */
[----:B------:R-:W-:Y:S01]  /*2b8c0*/  ISETP.LT.AND P6, PT, R99, R2, !P1 ;  /* 0x000000026300720c */ /* 0x000fe20004fc1270 */
[----:B-1----:R-:W-:-:S04]  /*2b8d0*/  IMAD.WIDE R16, R45, 0x2, R38 ;  /* 0x000000022d107825 */ /* 0x002fc800078e0226 */
[C---:B0-----:R-:W-:Y:S01]  /*2b8e0*/  IMAD.WIDE R18, R45.reuse, 0x2, R36 ;  /* 0x000000022d127825 */ /* 0x041fe200078e0224 */
[----:B------:R0:W-:Y:S01]  /*2b8f0*/  @P4 STG.E.U16 desc[UR60][R16.64], R40 ;  /* 0x0000002810004986 */ /* 0x0001e2000c10153c */
[-C--:B------:R-:W-:Y:S02]  /*2b900*/  ISETP.LT.AND P4, PT, R98, R2.reuse, !P1 ;  /* 0x000000026200720c */ /* 0x080fe40004f81270 */
[----:B------:R-:W-:Y:S01]  /*2b910*/  IMAD.WIDE R20, R45, 0x2, R32 ;  /* 0x000000022d147825 */ /* 0x000fe200078e0220 */
[----:B--2---:R1:W-:Y:S01]  /*2b920*/  @P5 STG.E.U16 desc[UR60][R18.64], R8 ;  /* 0x0000000812005986 */ /* 0x0043e2000c10153c */
[----:B-----5:R-:W-:Y:S02]  /*2b930*/  PRMT R4, R8, 0x7632, R4 ;  /* 0x0000763208047816 */ /* 0x020fe40000000004 */
[-C--:B------:R-:W-:Y:S01]  /*2b940*/  ISETP.LT.AND P5, PT, R97, R2.reuse, !P1 ;  /* 0x000000026100720c */ /* 0x080fe20004fa1270 */
[C---:B------:R-:W-:Y:S01]  /*2b950*/  IMAD.WIDE R22, R27.reuse, 0x2, R34 ;  /* 0x000000021b167825 */ /* 0x040fe200078e0222 */
[----:B------:R-:W-:Y:S01]  /*2b960*/  ISETP.LT.AND P1, PT, R96, R2, !P1 ;  /* 0x000000026000720c */ /* 0x000fe20004f21270 */
[----:B------:R2:W-:Y:S01]  /*2b970*/  @P2 STG.E.U16 desc[UR60][R20.64], R4 ;  /* 0x0000000414002986 */ /* 0x0005e2000c10153c */
[----:B---3--:R-:W-:Y:S01]  /*2b980*/  PRMT R24, R12, 0x7632, R24 ;  /* 0x000076320c187816 */ /* 0x008fe20000000018 */
[----:B0-----:R-:W-:-:S02]  /*2b990*/  IMAD.WIDE R16, R27, 0x2, R38 ;  /* 0x000000021b107825 */ /* 0x001fc400078e0226 */
[----:B------:R0:W-:Y:S01]  /*2b9a0*/  @P6 STG.E.U16 desc[UR60][R22.64], R12 ;  /* 0x0000000c16006986 */ /* 0x0001e2000c10153c */
[-C--:B------:R-:W-:Y:S01]  /*2b9b0*/  ISETP.LT.AND P6, PT, R99, R2.reuse, !P0 ;  /* 0x000000026300720c */ /* 0x080fe200047c1270 */
[----:B-1----:R-:W-:Y:S01]  /*2b9c0*/  IMAD.WIDE R18, R27, 0x2, R36 ;  /* 0x000000021b127825 */ /* 0x002fe200078e0224 */
[----:B------:R-:W-:Y:S01]  /*2b9d0*/  PRMT R8, R5, 0x7632, R8 ;  /* 0x0000763205087816 */ /* 0x000fe20000000008 */
[----:B------:R1:W-:Y:S01]  /*2b9e0*/  @P4 STG.E.U16 desc[UR60][R16.64], R24 ;  /* 0x0000001810004986 */ /* 0x0003e2000c10153c */
[-C--:B------:R-:W-:Y:S01]  /*2b9f0*/  ISETP.LT.AND P4, PT, R97, R2.reuse, !P0 ;  /* 0x000000026100720c */ /* 0x080fe20004781270 */
[C---:B------:R-:W-:Y:S02]  /*2ba00*/  IMAD.IADD R25, R27.reuse, 0x1, R50 ;  /* 0x000000011b197824 */ /* 0x040fe400078e0232 */
[----:B--2---:R-:W-:Y:S01]  /*2ba10*/  IMAD.WIDE R20, R27, 0x2, R32 ;  /* 0x000000021b147825 */ /* 0x004fe200078e0220 */
[----:B----4-:R-:W-:Y:S01]  /*2ba20*/  PRMT R4, R28, 0x7632, R4 ;  /* 0x000076321c047816 */ /* 0x010fe20000000004 */
[----:B------:R2:W-:Y:S01]  /*2ba30*/  @P5 STG.E.U16 desc[UR60][R18.64], R28 ;  /* 0x0000001c12005986 */ /* 0x0005e2000c10153c */
[-C--:B------:R-:W-:Y:S01]  /*2ba40*/  ISETP.LT.AND P5, PT, R99, R2.reuse, !P3 ;  /* 0x000000026300720c */ /* 0x080fe20005fa1270 */
[----:B0-----:R-:W-:Y:S01]  /*2ba50*/  IMAD.WIDE R22, R25, 0x2, R34 ;  /* 0x0000000219167825 */ /* 0x001fe200078e0222 */
[----:B------:R-:W-:Y:S01]  /*2ba60*/  PRMT R12, R9, 0x7632, R12 ;  /* 0x00007632090c7816 */ /* 0x000fe2000000000c */
[----:B------:R0:W-:Y:S01]  /*2ba70*/  @P1 STG.E.U16 desc[UR60][R20.64], R4 ;  /* 0x0000000414001986 */ /* 0x0001e2000c10153c */
[----:B------:R-:W-:Y:S01]  /*2ba80*/  ISETP.LT.AND P1, PT, R98, R2, !P0 ;  /* 0x000000026200720c */ /* 0x000fe20004721270 */
[----:B-1----:R-:W-:-:S02]  /*2ba90*/  IMAD.WIDE R16, R25, 0x2, R38 ;  /* 0x0000000219107825 */ /* 0x002fc400078e0226 */
[----:B------:R1:W-:Y:S01]  /*2baa0*/  @P6 STG.E.U16 desc[UR60][R22.64], R5 ;  /* 0x0000000516006986 */ /* 0x0003e2000c10153c */
[----:B------:R-:W-:Y:S01]  /*2bab0*/  ISETP.LT.AND P6, PT, R96, R2, !P0 ;  /* 0x000000026000720c */ /* 0x000fe200047c1270 */
[----:B------:R-:W-:Y:S02]  /*2bac0*/  VIADD R0, R100, 0xc ;  /* 0x0000000c64007836 */ /* 0x000fe40000000000 */
[C---:B------:R-:W-:Y:S02]  /*2bad0*/  IMAD.IADD R27, R25.reuse, 0x1, R50 ;  /* 0x00000001191b7824 */ /* 0x040fe400078e0232 */
[----:B--2---:R-:W-:Y:S01]  /*2bae0*/  IMAD.WIDE R18, R25, 0x2, R36 ;  /* 0x0000000219127825 */ /* 0x004fe200078e0224 */
[----:B------:R-:W-:-:S03]  /*2baf0*/  ISETP.GE.AND P2, PT, R0, R3, PT ;  /* 0x000000030000720c */ /* 0x000fc60003f46270 */
[----:B------:R2:W-:Y:S01]  /*2bb00*/  @P1 STG.E.U16 desc[UR60][R16.64], R8 ;  /* 0x0000000810001986 */ /* 0x0005e2000c10153c */
[----:B0-----:R-:W-:Y:S01]  /*2bb10*/  IMAD.WIDE R20, R25, 0x2, R32 ;  /* 0x0000000219147825 */ /* 0x001fe200078e0220 */
[-C--:B------:R-:W-:Y:S02]  /*2bb20*/  ISETP.LT.AND P1, PT, R98, R2.reuse, !P3 ;  /* 0x000000026200720c */ /* 0x080fe40005f21270 */
[----:B------:R0:W-:Y:S01]  /*2bb30*/  @P4 STG.E.U16 desc[UR60][R18.64], R9 ;  /* 0x0000000912004986 */ /* 0x0001e2000c10153c */
[----:B-1----:R-:W-:Y:S01]  /*2bb40*/  IMAD.WIDE R4, R27, 0x2, R34 ;  /* 0x000000021b047825 */ /* 0x002fe200078e0222 */
[-C--:B------:R-:W-:Y:S02]  /*2bb50*/  ISETP.LT.AND P4, PT, R97, R2.reuse, !P3 ;  /* 0x000000026100720c */ /* 0x080fe40005f81270 */
[----:B------:R-:W-:Y:S01]  /*2bb60*/  @P6 STG.E.U16 desc[UR60][R20.64], R12 ;  /* 0x0000000c14006986 */ /* 0x000fe2000c10153c */
[-C--:B------:R-:W-:Y:S01]  /*2bb70*/  ISETP.LT.AND P3, PT, R96, R2.reuse, !P3 ;  /* 0x000000026000720c */ /* 0x080fe20005f61270 */
[----:B------:R-:W-:Y:S01]  /*2bb80*/  IMAD.IADD R23, R27, 0x1, R50 ;  /* 0x000000011b177824 */ /* 0x000fe200078e0232 */
[-C--:B------:R-:W-:Y:S01]  /*2bb90*/  ISETP.LT.AND P6, PT, R99, R2.reuse, !P2 ;  /* 0x000000026300720c */ /* 0x080fe200057c1270 */
[----:B------:R1:W-:Y:S01]  /*2bba0*/  @P5 STG.E.U16 desc[UR60][R4.64], R13 ;  /* 0x0000000d04005986 */ /* 0x0003e2000c10153c */
[----:B--2---:R-:W-:Y:S01]  /*2bbb0*/  IMAD.WIDE R16, R27, 0x2, R38 ;  /* 0x000000021b107825 */ /* 0x004fe200078e0226 */
[----:B------:R-:W-:-:S03]  /*2bbc0*/  ISETP.LT.AND P5, PT, R98, R2, !P2 ;  /* 0x000000026200720c */ /* 0x000fc600057a1270 */
[----:B------:R-:W-:Y:S02]  /*2bbd0*/  VIADD R0, R100, 0xd ;  /* 0x0000000d64007836 */ /* 0x000fe40000000000 */
[----:B0-----:R-:W-:-:S03]  /*2bbe0*/  IMAD.WIDE R8, R27, 0x2, R36 ;  /* 0x000000021b087825 */ /* 0x001fc600078e0224 */
[----:B------:R-:W-:Y:S01]  /*2bbf0*/  ISETP.GE.AND P0, PT, R0, R3, PT ;  /* 0x000000030000720c */ /* 0x000fe20003f06270 */
[----:B------:R-:W-:Y:S01]  /*2bc00*/  IMAD.WIDE R18, R27, 0x2, R32 ;  /* 0x000000021b127825 */ /* 0x000fe200078e0220 */
[----:B-1----:R-:W-:Y:S02]  /*2bc10*/  PRMT R5, R13, 0x7632, R5 ;  /* 0x000076320d057816 */ /* 0x002fe40000000005 */
[----:B------:R-:W-:Y:S01]  /*2bc20*/  PRMT R13, R29, 0x7632, R13 ;  /* 0x000076321d0d7816 */ /* 0x000fe2000000000d */
[----:B------:R-:W-:Y:S02]  /*2bc30*/  IMAD.IADD R21, R23, 0x1, R50 ;  /* 0x0000000117157824 */ /* 0x000fe400078e0232 */
[----:B------:R0:W-:Y:S01]  /*2bc40*/  @P1 STG.E.U16 desc[UR60][R16.64], R5 ;  /* 0x0000000510001986 */ /* 0x0001e2000c10153c */
[----:B------:R-:W-:-:S03]  /*2bc50*/  VIADD R0, R100, 0xe ;  /* 0x0000000e64007836 */ /* 0x000fc60000000000 */
[----:B------:R1:W-:Y:S01]  /*2bc60*/  @P4 STG.E.U16 desc[UR60][R8.64], R29 ;  /* 0x0000001d08004986 */ /* 0x0003e2000c10153c */
[-C--:B------:R-:W-:Y:S02]  /*2bc70*/  ISETP.LT.AND P4, PT, R97, R2.reuse, !P2 ;  /* 0x000000026100720c */ /* 0x080fe40005781270 */
[----:B------:R-:W-:Y:S01]  /*2bc80*/  ISETP.LT.AND P2, PT, R96, R2, !P2 ;  /* 0x000000026000720c */ /* 0x000fe20005741270 */
[----:B------:R2:W-:Y:S01]  /*2bc90*/  @P3 STG.E.U16 desc[UR60][R18.64], R13 ;  /* 0x0000000d12003986 */ /* 0x0005e2000c10153c */
[----:B------:R-:W-:Y:S01]  /*2bca0*/  ISETP.GE.AND P1, PT, R0, R3, PT ;  /* 0x000000030000720c */ /* 0x000fe20003f26270 */
[----:B------:R-:W-:Y:S02]  /*2bcb0*/  VIADD R0, R100, 0xf ;  /* 0x0000000f64007836 */ /* 0x000fe40000000000 */
[----:B0-----:R-:W-:-:S03]  /*2bcc0*/  IMAD.WIDE R4, R23, 0x2, R34 ;  /* 0x0000000217047825 */ /* 0x001fc600078e0222 */
[----:B------:R-:W-:Y:S01]  /*2bcd0*/  ISETP.GE.AND P3, PT, R0, R3, PT ;  /* 0x000000030000720c */ /* 0x000fe20003f66270 */
[C---:B------:R-:W-:Y:S01]  /*2bce0*/  IMAD.WIDE R16, R23.reuse, 0x2, R32 ;  /* 0x0000000217107825 */ /* 0x040fe200078e0220 */
[----:B------:R0:W-:Y:S01]  /*2bcf0*/  @P6 STG.E.U16 desc[UR60][R4.64], R6 ;  /* 0x0000000604006986 */ /* 0x0001e2000c10153c */
[----:B-1----:R-:W-:Y:S02]  /*2bd00*/  PRMT R9, R6, 0x7632, R9 ;  /* 0x0000763206097816 */ /* 0x002fe40000000009 */
[----:B--2---:R-:W-:Y:S01]  /*2bd10*/  IMAD.WIDE R12, R23, 0x2, R38 ;  /* 0x00000002170c7825 */ /* 0x004fe200078e0226 */
[-C--:B------:R-:W-:Y:S02]  /*2bd20*/  ISETP.LT.AND P6, PT, R99, R2.reuse, !P0 ;  /* 0x000000026300720c */ /* 0x080fe400047c1270 */
[----:B------:R-:W-:Y:S01]  /*2bd30*/  PRMT R0, R14, 0x7632, R0 ;  /* 0x000076320e007816 */ /* 0x000fe20000000000 */
[----:B------:R-:W-:Y:S01]  /*2bd40*/  IMAD.WIDE R18, R21, 0x2, R34 ;  /* 0x0000000215127825 */ /* 0x000fe200078e0222 */
[----:B------:R1:W-:Y:S01]  /*2bd50*/  @P5 STG.E.U16 desc[UR60][R12.64], R9 ;  /* 0x000000090c005986 */ /* 0x0003e2000c10153c */
[----:B------:R-:W-:-:S02]  /*2bd60*/  ISETP.LT.AND P5, PT, R98, R2, !P0 ;  /* 0x000000026200720c */ /* 0x000fc400047a1270 */
[----:B------:R-:W-:Y:S02]  /*2bd70*/  PRMT R3, R30, 0x7632, R3 ;  /* 0x000076321e037816 */ /* 0x000fe40000000003 */
[----:B0-----:R-:W-:Y:S02]  /*2bd80*/  PRMT R5, R10, 0x7632, R5 ;  /* 0x000076320a057816 */ /* 0x001fe40000000005 */
[----:B------:R-:W-:Y:S01]  /*2bd90*/  PRMT R6, R7, 0x7632, R6 ;  /* 0x0000763207067816 */ /* 0x000fe20000000006 */
[----:B-1----:R-:W-:-:S04]  /*2bda0*/  IMAD.WIDE R8, R23, 0x2, R36 ;  /* 0x0000000217087825 */ /* 0x002fc800078e0224 */
[----:B------:R-:W-:Y:S01]  /*2bdb0*/  IMAD.IADD R23, R21, 0x1, R50 ;  /* 0x0000000115177824 */ /* 0x000fe200078e0232 */
[----:B------:R0:W-:Y:S01]  /*2bdc0*/  @P4 STG.E.U16 desc[UR60][R8.64], R10 ;  /* 0x0000000a08004986 */ /* 0x0001e2000c10153c */
[-C--:B------:R-:W-:Y:S01]  /*2bdd0*/  ISETP.LT.AND P4, PT, R97, R2.reuse, !P0 ;  /* 0x000000026100720c */ /* 0x080fe20004781270 */
[----:B------:R-:W-:Y:S01]  /*2bde0*/  IMAD.WIDE R12, R21, 0x2, R36 ;  /* 0x00000002150c7825 */ /* 0x000fe200078e0224 */
[-C--:B------:R-:W-:Y:S01]  /*2bdf0*/  ISETP.LT.AND P0, PT, R96, R2.reuse, !P0 ;  /* 0x000000026000720c */ /* 0x080fe20004701270 */
[----:B------:R1:W-:Y:S01]  /*2be00*/  @P2 STG.E.U16 desc[UR60][R16.64], R5 ;  /* 0x0000000510002986 */ /* 0x0003e2000c10153c */
[----:B------:R-:W-:-:S03]  /*2be10*/  ISETP.LT.AND P2, PT, R99, R2, !P3 ;  /* 0x000000026300720c */ /* 0x000fc60005f41270 */
[----:B------:R2:W-:Y:S01]  /*2be20*/  @P6 STG.E.U16 desc[UR60][R18.64], R14 ;  /* 0x0000000e12006986 */ /* 0x0005e2000c10153c */
[----:B------:R-:W-:Y:S01]  /*2be30*/  ISETP.LT.AND P6, PT, R99, R2, !P1 ;  /* 0x000000026300720c */ /* 0x000fe20004fc1270 */
[----:B0-----:R-:W-:-:S04]  /*2be40*/  IMAD.WIDE R8, R21, 0x2, R32 ;  /* 0x0000000215087825 */ /* 0x001fc800078e0220 */
[----:B-1----:R-:W-:-:S04]  /*2be50*/  IMAD.WIDE R4, R21, 0x2, R38 ;  /* 0x0000000215047825 */ /* 0x002fc800078e0226 */
[C---:B------:R-:W-:Y:S01]  /*2be60*/  IMAD.WIDE R16, R23.reuse, 0x2, R34 ;  /* 0x0000000217107825 */ /* 0x040fe200078e0222 */
[----:B------:R0:W-:Y:S01]  /*2be70*/  @P5 STG.E.U16 desc[UR60][R4.64], R0 ;  /* 0x0000000004005986 */ /* 0x0001e2000c10153c */
[CC--:B------:R-:W-:Y:S02]  /*2be80*/  ISETP.LT.AND P5, PT, R98.reuse, R2.reuse, !P3 ;  /* 0x000000026200720c */ /* 0x0c0fe40005fa1270 */
[----:B--2---:R-:W-:Y:S01]  /*2be90*/  IMAD.IADD R19, R23, 0x1, R50 ;  /* 0x0000000117137824 */ /* 0x004fe200078e0232 */
[----:B------:R1:W-:Y:S01]  /*2bea0*/  @P4 STG.E.U16 desc[UR60][R12.64], R30 ;  /* 0x0000001e0c004986 */ /* 0x0003e2000c10153c */
[-C--:B------:R-:W-:Y:S02]  /*2beb0*/  ISETP.LT.AND P4, PT, R98, R2.reuse, !P1 ;  /* 0x000000026200720c */ /* 0x080fe40004f81270 */
[----:B------:R-:W-:Y:S01]  /*2bec0*/  IMAD.WIDE R34, R19, 0x2, R34 ;  /* 0x0000000213227825 */ /* 0x000fe200078e0222 */
[----:B------:R2:W-:Y:S01]  /*2bed0*/  @P0 STG.E.U16 desc[UR60][R8.64], R3 ;  /* 0x0000000308000986 */ /* 0x0005e2000c10153c */
[----:B------:R-:W-:-:S02]  /*2bee0*/  ISETP.LT.AND P0, PT, R97, R2, !P3 ;  /* 0x000000026100720c */ /* 0x000fc40005f01270 */
[CC--:B------:R-:W-:Y:S01]  /*2bef0*/  ISETP.LT.AND P3, PT, R96.reuse, R2.reuse, !P3 ;  /* 0x000000026000720c */ /* 0x0c0fe20005f61270 */
[----:B------:R3:W-:Y:S01]  /*2bf00*/  @P6 STG.E.U16 desc[UR60][R16.64], R7 ;  /* 0x0000000710006986 */ /* 0x0007e2000c10153c */
[-C--:B------:R-:W-:Y:S01]  /*2bf10*/  ISETP.LT.AND P6, PT, R97, R2.reuse, !P1 ;  /* 0x000000026100720c */ /* 0x080fe20004fc1270 */
[----:B0-----:R-:W-:Y:S01]  /*2bf20*/  IMAD.WIDE R4, R23, 0x2, R36 ;  /* 0x0000000217047825 */ /* 0x001fe200078e0224 */
[----:B------:R-:W-:Y:S02]  /*2bf30*/  ISETP.LT.AND P1, PT, R96, R2, !P1 ;  /* 0x000000026000720c */ /* 0x000fe40004f21270 */
[----:B------:R-:W-:Y:S01]  /*2bf40*/  PRMT R0, R11, 0x7632, R0 ;  /* 0x000076320b007816 */ /* 0x000fe20000000000 */
[----:B-1----:R-:W-:-:S04]  /*2bf50*/  IMAD.WIDE R12, R23, 0x2, R32 ;  /* 0x00000002170c7825 */ /* 0x002fc800078e0220 */
[----:B--2---:R-:W-:-:S04]  /*2bf60*/  IMAD.WIDE R2, R23, 0x2, R38 ;  /* 0x0000000217027825 */ /* 0x004fc800078e0226 */
[C---:B------:R-:W-:Y:S01]  /*2bf70*/  IMAD.WIDE R38, R19.reuse, 0x2, R38 ;  /* 0x0000000213267825 */ /* 0x040fe200078e0226 */
[----:B------:R3:W-:Y:S03]  /*2bf80*/  @P4 STG.E.U16 desc[UR60][R2.64], R6 ;  /* 0x0000000602004986 */ /* 0x0007e6000c10153c */
[C---:B------:R-:W-:Y:S01]  /*2bf90*/  IMAD.WIDE R36, R19.reuse, 0x2, R36 ;  /* 0x0000000213247825 */ /* 0x040fe200078e0224 */
[----:B------:R3:W-:Y:S03]  /*2bfa0*/  @P6 STG.E.U16 desc[UR60][R4.64], R11 ;  /* 0x0000000b04006986 */ /* 0x0007e6000c10153c */
[----:B------:R-:W-:Y:S01]  /*2bfb0*/  IMAD.WIDE R32, R19, 0x2, R32 ;  /* 0x0000000213207825 */ /* 0x000fe200078e0220 */
[----:B------:R-:W-:Y:S01]  /*2bfc0*/  PRMT R19, R15, 0x7632, R19 ;  /* 0x000076320f137816 */ /* 0x000fe20000000013 */
[----:B------:R3:W-:Y:S04]  /*2bfd0*/  @P1 STG.E.U16 desc[UR60][R12.64], R0 ;  /* 0x000000000c001986 */ /* 0x0007e8000c10153c */
[----:B------:R3:W-:Y:S04]  /*2bfe0*/  @P2 STG.E.U16 desc[UR60][R34.64], R15 ;  /* 0x0000000f22002986 */ /* 0x0007e8000c10153c */
[----:B------:R3:W-:Y:S04]  /*2bff0*/  @P5 STG.E.U16 desc[UR60][R38.64], R19 ;  /* 0x0000001326005986 */ /* 0x0007e8000c10153c */
[----:B------:R3:W-:Y:S01]  /*2c000*/  @P0 STG.E.U16 desc[UR60][R36.64], R31 ;  /* 0x0000001f24000986 */ /* 0x0007e2000c10153c */
[----:B------:R-:W-:Y:S05]  /*2c010*/  @!P3 EXIT ;  /* 0x000000000000b94d */ /* 0x000fea0003800000 */
[----:B---3--:R-:W-:-:S05]  /*2c020*/  PRMT R16, R31, 0x7632, R16 ;  /* 0x000076321f107816 */ /* 0x008fca0000000010 */
[----:B------:R-:W-:Y:S01]  /*2c030*/  STG.E.U16 desc[UR60][R32.64], R16 ;  /* 0x0000001020007986 */ /* 0x000fe2000c10153c */
[----:B------:R-:W-:Y:S05]  /*2c040*/  EXIT ;  /* 0x000000000000794d */ /* 0x000fea0003800000 */
.L_x_2:
[----:B------:R-:W-:-:S00]  /*2c050*/  BRA `(.L_x_2) ;  /* 0xfffffffc00fc7947 */ /* 0x000fc0000383ffff */
[----:B------:R-:W-:-:S00]  /*2c060*/  NOP ;  /* 0x0000000000007918 */ /* 0x000fc00000000000 */
        /* <DEDUP_REMOVED lines=9> */
.L_x_3:


//--------------------- .nv.shared.matmul_kernel  --------------------------
	.section	.nv.shared.matmul_kernel,"aw",@nobits
	.sectionflags	@""
	.align	16
	.zero		1024


//--------------------- .nv.shared.reserved.0     --------------------------
	.section	.nv.shared.reserved.0,"aw",@nobits
	.weak		__nv_reservedSMEM_offset_0_alias
	.size		__nv_reservedSMEM_offset_0_alias, 0, 0
	.other		__nv_reservedSMEM_offset_0_alias,@"STO_CUDA_RESERVED_SHARED STV_DEFAULT"
__nv_reservedSMEM_offset_0_alias:
	.zero		0


//--------------------- .nv.constant0.matmul_kernel --------------------------
	.section	.nv.constant0.matmul_kernel,"a",@progbits
	.sectionflags	@""
	.align	4
.nv.constant0.matmul_kernel:
	.zero		608


//--------------------- SYMBOLS --------------------------

	.type		.nv.reservedSmem.offset0,@object
	.size		.nv.reservedSmem.offset0,0x4
